//
// Generated by NVIDIA NVVM Compiler
//
// Compiler Build ID: CL-36424714
// Cuda compilation tools, release 13.0, V13.0.88
// Based on NVVM 20.0.0
//

.version 9.0
.target sm_100
.address_size 64

	// .globl	_Z18point_cloud_kernelPfPhS_PiS1_
.extern .func  (.param .b32 func_retval0) vprintf
(
	.param .b64 vprintf_param_0,
	.param .b64 vprintf_param_1
)
;
.global .align 1 .b8 $str[48] = {79, 85, 84, 32, 105, 100, 120, 58, 37, 100, 32, 114, 120, 58, 37, 102, 32, 114, 121, 58, 37, 102, 32, 114, 122, 58, 37, 102, 32, 118, 120, 58, 37, 100, 32, 118, 121, 58, 37, 100, 32, 118, 122, 58, 37, 100, 10};
.global .align 1 .b8 $str$1[4] = {10, 51, 10};
.global .align 1 .b8 $str$2[19] = {10, 51, 98, 32, 37, 52, 46, 50, 102, 32, 105, 100, 120, 58, 37, 100, 32, 10};
.global .align 1 .b8 $str$3[4] = {10, 52, 10};
.global .align 1 .b8 $str$4[53] = {10, 32, 119, 120, 58, 37, 50, 46, 50, 102, 32, 119, 121, 58, 37, 50, 46, 50, 102, 32, 119, 122, 58, 37, 50, 46, 50, 102, 32, 104, 105, 112, 49, 58, 37, 52, 46, 50, 102, 32, 104, 105, 112, 50, 58, 37, 52, 46, 50, 102, 10, 32};
.global .align 1 .b8 $str$5[43] = {10, 32, 116, 49, 58, 37, 50, 46, 50, 102, 32, 116, 50, 58, 37, 50, 46, 50, 102, 32, 108, 97, 116, 58, 37, 50, 46, 50, 102, 32, 108, 111, 110, 103, 58, 37, 52, 46, 50, 102, 10, 32};
.global .align 1 .b8 $str$6[4] = {10, 53, 10};
.global .align 1 .b8 $str$7[118] = {10, 120, 58, 37, 100, 10, 32, 119, 120, 58, 37, 50, 46, 50, 102, 32, 119, 121, 58, 37, 50, 46, 50, 102, 32, 119, 122, 58, 37, 50, 46, 50, 102, 10, 32, 108, 97, 116, 58, 37, 50, 46, 50, 102, 32, 32, 108, 111, 110, 103, 58, 37, 50, 46, 50, 102, 32, 112, 120, 95, 120, 58, 37, 100, 32, 112, 120, 95, 121, 58, 37, 100, 32, 112, 100, 105, 115, 112, 58, 37, 100, 32, 112, 100, 101, 112, 116, 104, 58, 37, 52, 46, 52, 102, 32, 118, 111, 120, 95, 100, 101, 112, 116, 104, 58, 37, 52, 46, 52, 102, 32, 118, 108, 58, 37, 100, 10};
.global .align 1 .b8 $str$8[4] = {10, 54, 10};
.global .align 1 .b8 $str$9[129] = {10, 120, 58, 37, 100, 10, 32, 119, 120, 58, 37, 50, 46, 50, 102, 32, 119, 121, 58, 37, 50, 46, 50, 102, 32, 119, 122, 58, 37, 50, 46, 50, 102, 10, 32, 108, 97, 116, 58, 37, 50, 46, 50, 102, 32, 32, 108, 111, 110, 103, 58, 37, 50, 46, 50, 102, 32, 112, 120, 95, 120, 58, 37, 100, 32, 112, 120, 95, 121, 58, 37, 100, 32, 112, 100, 105, 115, 112, 58, 37, 100, 32, 112, 100, 101, 112, 116, 104, 58, 37, 52, 46, 52, 102, 32, 118, 111, 120, 95, 100, 101, 112, 116, 104, 58, 37, 52, 46, 52, 102, 32, 115, 105, 103, 110, 58, 37, 52, 46, 52, 102, 32, 118, 108, 58, 37, 100, 10};
.global .align 1 .b8 $str$10[13] = {10, 116, 115, 100, 102, 58, 37, 52, 46, 52, 102, 10};
.global .align 4 .b8 __cudart_i2opi_f[24] = {65, 144, 67, 60, 153, 149, 98, 219, 192, 221, 52, 245, 209, 87, 39, 252, 41, 21, 68, 78, 110, 131, 249, 162};

.visible .entry _Z18point_cloud_kernelPfPhS_PiS1_(
	.param .u64 .ptr .align 1 _Z18point_cloud_kernelPfPhS_PiS1__param_0,
	.param .u64 .ptr .align 1 _Z18point_cloud_kernelPfPhS_PiS1__param_1,
	.param .u64 .ptr .align 1 _Z18point_cloud_kernelPfPhS_PiS1__param_2,
	.param .u64 .ptr .align 1 _Z18point_cloud_kernelPfPhS_PiS1__param_3,
	.param .u64 .ptr .align 1 _Z18point_cloud_kernelPfPhS_PiS1__param_4
)
{
	.local .align 4 .b8 	__local_depot0[28];
	.reg .b64 	%SP;
	.reg .b64 	%SPL;
	.reg .pred 	%p<75>;
	.reg .b16 	%rs<2>;
	.reg .b32 	%r<325>;
	.reg .b32 	%f<209>;
	.reg .b64 	%rd<161>;
	.reg .b64 	%fd<31>;

	mov.u64 	%SPL, __local_depot0;
	ld.param.u64 	%rd58, [_Z18point_cloud_kernelPfPhS_PiS1__param_0];
	ld.param.u64 	%rd59, [_Z18point_cloud_kernelPfPhS_PiS1__param_1];
	ld.param.u64 	%rd60, [_Z18point_cloud_kernelPfPhS_PiS1__param_2];
	ld.param.u64 	%rd61, [_Z18point_cloud_kernelPfPhS_PiS1__param_3];
	ld.param.u64 	%rd62, [_Z18point_cloud_kernelPfPhS_PiS1__param_4];
	cvta.to.global.u64 	%rd63, %rd62;
	cvta.to.global.u64 	%rd64, %rd61;
	add.u64 	%rd1, %SPL, 0;
	mov.u32 	%r114, %tid.x;
	mov.u32 	%r115, %ctaid.x;
	mov.u32 	%r116, %ntid.x;
	mad.lo.s32 	%r1, %r115, %r116, %r114;
	ld.global.u32 	%r2, [%rd64];
	ld.global.u32 	%r3, [%rd63];
	mul.lo.s32 	%r117, %r3, %r2;
	setp.ge.s32 	%p1, %r1, %r117;
	@%p1 bra 	$L__BB0_69;
	cvta.to.global.u64 	%rd66, %rd59;
	div.s32 	%r118, %r1, %r2;
	mul.lo.s32 	%r119, %r118, %r2;
	sub.s32 	%r5, %r1, %r119;
	mad.lo.s32 	%r120, %r2, %r118, %r5;
	cvt.s64.s32 	%rd67, %r120;
	add.s64 	%rd68, %rd66, %rd67;
	ld.global.u8 	%rs1, [%rd68];
	setp.eq.s16 	%p2, %rs1, 0;
	setp.lt.s32 	%p3, %r118, 160;
	or.pred  	%p4, %p3, %p2;
	add.s32 	%r121, %r3, -160;
	setp.gt.s32 	%p5, %r118, %r121;
	or.pred  	%p6, %p4, %p5;
	@%p6 bra 	$L__BB0_69;
	cvt.rn.f64.s32 	%fd1, %r2;
	mov.f64 	%fd2, 0d4000000000000000;
	div.rn.f64 	%fd3, %fd2, %fd1;
	cvt.rn.f64.s32 	%fd4, %r3;
	rcp.rn.f64 	%fd5, %fd4;
	cvt.rn.f64.u32 	%fd6, %r118;
	mul.f64 	%fd7, %fd5, %fd6;
	mul.f64 	%fd8, %fd7, 0d400921FB00000000;
	cvt.rn.f32.f64 	%f1, %fd8;
	cvt.rn.f64.s32 	%fd9, %r5;
	mul.f64 	%fd10, %fd3, %fd9;
	mul.f64 	%fd11, %fd10, 0d400921FB00000000;
	cvt.rn.f32.f64 	%f2, %fd11;
	cvt.rn.f32.u16 	%f49, %rs1;
	fma.rn.f32 	%f50, %f49, 0f3F000000, 0fC2F00000;
	cvt.f64.f32 	%fd12, %f50;
	mul.f64 	%fd13, %fd5, %fd12;
	mul.f64 	%fd14, %fd13, 0d400921FB00000000;
	cvt.rn.f32.f64 	%f51, %fd14;
	add.f32 	%f52, %f1, %f51;
	setp.lt.f32 	%p7, %f52, 0f00000000;
	selp.f32 	%f3, 0f3C23D70A, %f51, %p7;
	setp.eq.f32 	%p8, %f3, 0f00000000;
	mov.f32 	%f203, 0f41F00000;
	@%p8 bra 	$L__BB0_28;
	cvta.to.global.u64 	%rd69, %rd58;
	ld.global.f32 	%f4, [%rd69];
	mul.f32 	%f53, %f1, 0f3F22F983;
	cvt.rni.s32.f32 	%r304, %f53;
	cvt.rn.f32.s32 	%f54, %r304;
	fma.rn.f32 	%f55, %f54, 0fBFC90FDA, %f1;
	fma.rn.f32 	%f56, %f54, 0fB3A22168, %f55;
	fma.rn.f32 	%f202, %f54, 0fA7C234C5, %f56;
	abs.f32 	%f6, %f1;
	setp.ltu.f32 	%p9, %f6, 0f47CE4780;
	mov.u32 	%r296, %r304;
	mov.f32 	%f200, %f202;
	@%p9 bra 	$L__BB0_11;
	setp.neu.f32 	%p10, %f6, 0f7F800000;
	@%p10 bra 	$L__BB0_6;
	mov.f32 	%f59, 0f00000000;
	mul.rn.f32 	%f200, %f1, %f59;
	mov.b32 	%r296, 0;
	bra.uni 	$L__BB0_11;
$L__BB0_6:
	mov.b32 	%r7, %f1;
	shl.b32 	%r123, %r7, 8;
	or.b32  	%r8, %r123, -2147483648;
	mov.b64 	%rd139, 0;
	mov.b32 	%r293, 0;
	mov.u64 	%rd137, __cudart_i2opi_f;
	mov.u64 	%rd138, %rd1;
$L__BB0_7:
	.pragma "nounroll";
	ld.global.nc.u32 	%r124, [%rd137];
	mad.wide.u32 	%rd72, %r124, %r8, %rd139;
	shr.u64 	%rd139, %rd72, 32;
	st.local.u32 	[%rd138], %rd72;
	add.s32 	%r293, %r293, 1;
	add.s64 	%rd138, %rd138, 4;
	add.s64 	%rd137, %rd137, 4;
	setp.ne.s32 	%p11, %r293, 6;
	@%p11 bra 	$L__BB0_7;
	shr.u32 	%r125, %r7, 23;
	st.local.u32 	[%rd1+24], %rd139;
	and.b32  	%r11, %r125, 31;
	and.b32  	%r126, %r125, 224;
	add.s32 	%r127, %r126, -128;
	shr.u32 	%r128, %r127, 5;
	mul.wide.u32 	%rd73, %r128, 4;
	sub.s64 	%rd8, %rd1, %rd73;
	ld.local.u32 	%r294, [%rd8+24];
	ld.local.u32 	%r295, [%rd8+20];
	setp.eq.s32 	%p12, %r11, 0;
	@%p12 bra 	$L__BB0_10;
	shf.l.wrap.b32 	%r294, %r295, %r294, %r11;
	ld.local.u32 	%r129, [%rd8+16];
	shf.l.wrap.b32 	%r295, %r129, %r295, %r11;
$L__BB0_10:
	shr.u32 	%r130, %r294, 30;
	shf.l.wrap.b32 	%r131, %r295, %r294, 2;
	shl.b32 	%r132, %r295, 2;
	shr.u32 	%r133, %r131, 31;
	add.s32 	%r134, %r133, %r130;
	neg.s32 	%r135, %r134;
	setp.lt.s32 	%p13, %r7, 0;
	selp.b32 	%r296, %r135, %r134, %p13;
	xor.b32  	%r136, %r131, %r7;
	shr.s32 	%r137, %r131, 31;
	xor.b32  	%r138, %r137, %r131;
	xor.b32  	%r139, %r137, %r132;
	cvt.u64.u32 	%rd74, %r138;
	shl.b64 	%rd75, %rd74, 32;
	cvt.u64.u32 	%rd76, %r139;
	or.b64  	%rd77, %rd75, %rd76;
	cvt.rn.f64.s64 	%fd15, %rd77;
	mul.f64 	%fd16, %fd15, 0d3BF921FB54442D19;
	cvt.rn.f32.f64 	%f57, %fd16;
	neg.f32 	%f58, %f57;
	setp.lt.s32 	%p14, %r136, 0;
	selp.f32 	%f200, %f58, %f57, %p14;
$L__BB0_11:
	mul.rn.f32 	%f60, %f200, %f200;
	and.b32  	%r141, %r296, 1;
	setp.eq.b32 	%p15, %r141, 1;
	selp.f32 	%f61, 0f3F800000, %f200, %p15;
	fma.rn.f32 	%f62, %f60, %f61, 0f00000000;
	fma.rn.f32 	%f63, %f60, 0f37CBAC00, 0fBAB607ED;
	selp.f32 	%f64, %f63, 0fB94D4153, %p15;
	selp.f32 	%f65, 0f3D2AAABB, 0f3C0885E4, %p15;
	fma.rn.f32 	%f66, %f64, %f60, %f65;
	selp.f32 	%f67, 0fBEFFFFFF, 0fBE2AAAA8, %p15;
	fma.rn.f32 	%f68, %f66, %f60, %f67;
	fma.rn.f32 	%f69, %f68, %f62, %f61;
	and.b32  	%r142, %r296, 2;
	setp.eq.s32 	%p16, %r142, 0;
	mov.f32 	%f70, 0f00000000;
	sub.f32 	%f71, %f70, %f69;
	selp.f32 	%f10, %f69, %f71, %p16;
	add.f32 	%f11, %f3, %f1;
	mul.f32 	%f72, %f11, 0f3F22F983;
	cvt.rni.s32.f32 	%r300, %f72;
	cvt.rn.f32.s32 	%f73, %r300;
	fma.rn.f32 	%f74, %f73, 0fBFC90FDA, %f11;
	fma.rn.f32 	%f75, %f73, 0fB3A22168, %f74;
	fma.rn.f32 	%f201, %f73, 0fA7C234C5, %f75;
	abs.f32 	%f13, %f11;
	setp.ltu.f32 	%p17, %f13, 0f47CE4780;
	@%p17 bra 	$L__BB0_19;
	setp.neu.f32 	%p18, %f13, 0f7F800000;
	@%p18 bra 	$L__BB0_14;
	mov.f32 	%f78, 0f00000000;
	mul.rn.f32 	%f201, %f11, %f78;
	mov.b32 	%r300, 0;
	bra.uni 	$L__BB0_19;
$L__BB0_14:
	mov.b32 	%r21, %f11;
	shl.b32 	%r144, %r21, 8;
	or.b32  	%r22, %r144, -2147483648;
	mov.b64 	%rd142, 0;
	mov.b32 	%r297, 0;
	mov.u64 	%rd140, __cudart_i2opi_f;
	mov.u64 	%rd141, %rd1;
$L__BB0_15:
	.pragma "nounroll";
	ld.global.nc.u32 	%r145, [%rd140];
	mad.wide.u32 	%rd80, %r145, %r22, %rd142;
	shr.u64 	%rd142, %rd80, 32;
	st.local.u32 	[%rd141], %rd80;
	add.s32 	%r297, %r297, 1;
	add.s64 	%rd141, %rd141, 4;
	add.s64 	%rd140, %rd140, 4;
	setp.ne.s32 	%p19, %r297, 6;
	@%p19 bra 	$L__BB0_15;
	shr.u32 	%r146, %r21, 23;
	st.local.u32 	[%rd1+24], %rd142;
	and.b32  	%r25, %r146, 31;
	and.b32  	%r147, %r146, 224;
	add.s32 	%r148, %r147, -128;
	shr.u32 	%r149, %r148, 5;
	mul.wide.u32 	%rd81, %r149, 4;
	sub.s64 	%rd15, %rd1, %rd81;
	ld.local.u32 	%r298, [%rd15+24];
	ld.local.u32 	%r299, [%rd15+20];
	setp.eq.s32 	%p20, %r25, 0;
	@%p20 bra 	$L__BB0_18;
	shf.l.wrap.b32 	%r298, %r299, %r298, %r25;
	ld.local.u32 	%r150, [%rd15+16];
	shf.l.wrap.b32 	%r299, %r150, %r299, %r25;
$L__BB0_18:
	shr.u32 	%r151, %r298, 30;
	shf.l.wrap.b32 	%r152, %r299, %r298, 2;
	shl.b32 	%r153, %r299, 2;
	shr.u32 	%r154, %r152, 31;
	add.s32 	%r155, %r154, %r151;
	neg.s32 	%r156, %r155;
	setp.lt.s32 	%p21, %r21, 0;
	selp.b32 	%r300, %r156, %r155, %p21;
	xor.b32  	%r157, %r152, %r21;
	shr.s32 	%r158, %r152, 31;
	xor.b32  	%r159, %r158, %r152;
	xor.b32  	%r160, %r158, %r153;
	cvt.u64.u32 	%rd82, %r159;
	shl.b64 	%rd83, %rd82, 32;
	cvt.u64.u32 	%rd84, %r160;
	or.b64  	%rd85, %rd83, %rd84;
	cvt.rn.f64.s64 	%fd17, %rd85;
	mul.f64 	%fd18, %fd17, 0d3BF921FB54442D19;
	cvt.rn.f32.f64 	%f76, %fd18;
	neg.f32 	%f77, %f76;
	setp.lt.s32 	%p22, %r157, 0;
	selp.f32 	%f201, %f77, %f76, %p22;
$L__BB0_19:
	setp.ltu.f32 	%p23, %f6, 0f47CE4780;
	mul.f32 	%f79, %f201, %f201;
	fma.rn.f32 	%f80, %f79, 0f3C190000, 0f3B560000;
	fma.rn.f32 	%f81, %f80, %f79, 0f3CC70000;
	fma.rn.f32 	%f82, %f81, %f79, 0f3D5B0000;
	fma.rn.f32 	%f83, %f82, %f79, 0f3E089438;
	fma.rn.f32 	%f84, %f83, %f79, 0f3EAAAA88;
	mul.rn.f32 	%f85, %f79, %f201;
	fma.rn.f32 	%f86, %f84, %f85, %f201;
	abs.f32 	%f87, %f201;
	setp.eq.f32 	%p24, %f87, 0f3A00B43C;
	selp.f32 	%f88, %f201, %f86, %p24;
	and.b32  	%r162, %r300, 1;
	setp.eq.b32 	%p25, %r162, 1;
	neg.f32 	%f89, %f88;
	rcp.approx.ftz.f32 	%f90, %f89;
	selp.f32 	%f91, %f90, %f88, %p25;
	div.rn.f32 	%f17, %f10, %f91;
	@%p23 bra 	$L__BB0_27;
	setp.neu.f32 	%p26, %f6, 0f7F800000;
	@%p26 bra 	$L__BB0_22;
	mov.f32 	%f94, 0f00000000;
	mul.rn.f32 	%f202, %f1, %f94;
	mov.b32 	%r304, 0;
	bra.uni 	$L__BB0_27;
$L__BB0_22:
	mov.b32 	%r34, %f1;
	shl.b32 	%r164, %r34, 8;
	or.b32  	%r35, %r164, -2147483648;
	mov.b64 	%rd145, 0;
	mov.b32 	%r301, 0;
	mov.u64 	%rd143, __cudart_i2opi_f;
	mov.u64 	%rd144, %rd1;
$L__BB0_23:
	.pragma "nounroll";
	ld.global.nc.u32 	%r165, [%rd143];
	mad.wide.u32 	%rd88, %r165, %r35, %rd145;
	shr.u64 	%rd145, %rd88, 32;
	st.local.u32 	[%rd144], %rd88;
	add.s32 	%r301, %r301, 1;
	add.s64 	%rd144, %rd144, 4;
	add.s64 	%rd143, %rd143, 4;
	setp.ne.s32 	%p27, %r301, 6;
	@%p27 bra 	$L__BB0_23;
	shr.u32 	%r166, %r34, 23;
	st.local.u32 	[%rd1+24], %rd145;
	and.b32  	%r38, %r166, 31;
	and.b32  	%r167, %r166, 224;
	add.s32 	%r168, %r167, -128;
	shr.u32 	%r169, %r168, 5;
	mul.wide.u32 	%rd89, %r169, 4;
	sub.s64 	%rd22, %rd1, %rd89;
	ld.local.u32 	%r302, [%rd22+24];
	ld.local.u32 	%r303, [%rd22+20];
	setp.eq.s32 	%p28, %r38, 0;
	@%p28 bra 	$L__BB0_26;
	shf.l.wrap.b32 	%r302, %r303, %r302, %r38;
	ld.local.u32 	%r170, [%rd22+16];
	shf.l.wrap.b32 	%r303, %r170, %r303, %r38;
$L__BB0_26:
	shr.u32 	%r171, %r302, 30;
	shf.l.wrap.b32 	%r172, %r303, %r302, 2;
	shl.b32 	%r173, %r303, 2;
	shr.u32 	%r174, %r172, 31;
	add.s32 	%r175, %r174, %r171;
	neg.s32 	%r176, %r175;
	setp.lt.s32 	%p29, %r34, 0;
	selp.b32 	%r304, %r176, %r175, %p29;
	xor.b32  	%r177, %r172, %r34;
	shr.s32 	%r178, %r172, 31;
	xor.b32  	%r179, %r178, %r172;
	xor.b32  	%r180, %r178, %r173;
	cvt.u64.u32 	%rd90, %r179;
	shl.b64 	%rd91, %rd90, 32;
	cvt.u64.u32 	%rd92, %r180;
	or.b64  	%rd93, %rd91, %rd92;
	cvt.rn.f64.s64 	%fd19, %rd93;
	mul.f64 	%fd20, %fd19, 0d3BF921FB54442D19;
	cvt.rn.f32.f64 	%f92, %fd20;
	neg.f32 	%f93, %f92;
	setp.lt.s32 	%p30, %r177, 0;
	selp.f32 	%f202, %f93, %f92, %p30;
$L__BB0_27:
	add.s32 	%r182, %r304, 1;
	mul.rn.f32 	%f95, %f202, %f202;
	and.b32  	%r183, %r304, 1;
	setp.eq.b32 	%p31, %r183, 1;
	selp.f32 	%f96, %f202, 0f3F800000, %p31;
	fma.rn.f32 	%f97, %f95, %f96, 0f00000000;
	fma.rn.f32 	%f98, %f95, 0f37CBAC00, 0fBAB607ED;
	selp.f32 	%f99, 0fB94D4153, %f98, %p31;
	selp.f32 	%f100, 0f3C0885E4, 0f3D2AAABB, %p31;
	fma.rn.f32 	%f101, %f99, %f95, %f100;
	selp.f32 	%f102, 0fBE2AAAA8, 0fBEFFFFFF, %p31;
	fma.rn.f32 	%f103, %f101, %f95, %f102;
	fma.rn.f32 	%f104, %f103, %f97, %f96;
	and.b32  	%r184, %r182, 2;
	setp.eq.s32 	%p32, %r184, 0;
	mov.f32 	%f105, 0f00000000;
	sub.f32 	%f106, %f105, %f104;
	selp.f32 	%f107, %f104, %f106, %p32;
	sub.f32 	%f108, %f17, %f107;
	div.rn.f32 	%f203, %f4, %f108;
$L__BB0_28:
	setp.gt.f32 	%p33, %f203, 0f41F00000;
	setp.lt.f32 	%p34, %f203, 0f00000000;
	selp.f32 	%f109, 0f41F00000, %f203, %p34;
	selp.f32 	%f23, 0f41F00000, %f109, %p33;
	mul.f32 	%f110, %f1, 0f3F22F983;
	cvt.rni.s32.f32 	%r324, %f110;
	cvt.rn.f32.s32 	%f111, %r324;
	fma.rn.f32 	%f112, %f111, 0fBFC90FDA, %f1;
	fma.rn.f32 	%f113, %f111, 0fB3A22168, %f112;
	fma.rn.f32 	%f208, %f111, 0fA7C234C5, %f113;
	abs.f32 	%f25, %f1;
	setp.ltu.f32 	%p35, %f25, 0f47CE4780;
	mov.u32 	%r308, %r324;
	mov.f32 	%f204, %f208;
	@%p35 bra 	$L__BB0_36;
	setp.neu.f32 	%p36, %f25, 0f7F800000;
	@%p36 bra 	$L__BB0_31;
	mov.f32 	%f116, 0f00000000;
	mul.rn.f32 	%f204, %f1, %f116;
	mov.b32 	%r308, 0;
	bra.uni 	$L__BB0_36;
$L__BB0_31:
	mov.b32 	%r48, %f1;
	shl.b32 	%r186, %r48, 8;
	or.b32  	%r49, %r186, -2147483648;
	mov.b64 	%rd148, 0;
	mov.b32 	%r305, 0;
	mov.u64 	%rd146, __cudart_i2opi_f;
	mov.u64 	%rd147, %rd1;
$L__BB0_32:
	.pragma "nounroll";
	ld.global.nc.u32 	%r187, [%rd146];
	mad.wide.u32 	%rd96, %r187, %r49, %rd148;
	shr.u64 	%rd148, %rd96, 32;
	st.local.u32 	[%rd147], %rd96;
	add.s32 	%r305, %r305, 1;
	add.s64 	%rd147, %rd147, 4;
	add.s64 	%rd146, %rd146, 4;
	setp.ne.s32 	%p37, %r305, 6;
	@%p37 bra 	$L__BB0_32;
	shr.u32 	%r188, %r48, 23;
	st.local.u32 	[%rd1+24], %rd148;
	and.b32  	%r52, %r188, 31;
	and.b32  	%r189, %r188, 224;
	add.s32 	%r190, %r189, -128;
	shr.u32 	%r191, %r190, 5;
	mul.wide.u32 	%rd97, %r191, 4;
	sub.s64 	%rd29, %rd1, %rd97;
	ld.local.u32 	%r306, [%rd29+24];
	ld.local.u32 	%r307, [%rd29+20];
	setp.eq.s32 	%p38, %r52, 0;
	@%p38 bra 	$L__BB0_35;
	shf.l.wrap.b32 	%r306, %r307, %r306, %r52;
	ld.local.u32 	%r192, [%rd29+16];
	shf.l.wrap.b32 	%r307, %r192, %r307, %r52;
$L__BB0_35:
	shr.u32 	%r193, %r306, 30;
	shf.l.wrap.b32 	%r194, %r307, %r306, 2;
	shl.b32 	%r195, %r307, 2;
	shr.u32 	%r196, %r194, 31;
	add.s32 	%r197, %r196, %r193;
	neg.s32 	%r198, %r197;
	setp.lt.s32 	%p39, %r48, 0;
	selp.b32 	%r308, %r198, %r197, %p39;
	xor.b32  	%r199, %r194, %r48;
	shr.s32 	%r200, %r194, 31;
	xor.b32  	%r201, %r200, %r194;
	xor.b32  	%r202, %r200, %r195;
	cvt.u64.u32 	%rd98, %r201;
	shl.b64 	%rd99, %rd98, 32;
	cvt.u64.u32 	%rd100, %r202;
	or.b64  	%rd101, %rd99, %rd100;
	cvt.rn.f64.s64 	%fd21, %rd101;
	mul.f64 	%fd22, %fd21, 0d3BF921FB54442D19;
	cvt.rn.f32.f64 	%f114, %fd22;
	neg.f32 	%f115, %f114;
	setp.lt.s32 	%p40, %r199, 0;
	selp.f32 	%f204, %f115, %f114, %p40;
$L__BB0_36:
	mul.rn.f32 	%f117, %f204, %f204;
	and.b32  	%r204, %r308, 1;
	setp.eq.b32 	%p41, %r204, 1;
	selp.f32 	%f118, 0f3F800000, %f204, %p41;
	fma.rn.f32 	%f119, %f117, %f118, 0f00000000;
	fma.rn.f32 	%f120, %f117, 0f37CBAC00, 0fBAB607ED;
	selp.f32 	%f121, %f120, 0fB94D4153, %p41;
	selp.f32 	%f122, 0f3D2AAABB, 0f3C0885E4, %p41;
	fma.rn.f32 	%f123, %f121, %f117, %f122;
	selp.f32 	%f124, 0fBEFFFFFF, 0fBE2AAAA8, %p41;
	fma.rn.f32 	%f125, %f123, %f117, %f124;
	fma.rn.f32 	%f126, %f125, %f119, %f118;
	and.b32  	%r205, %r308, 2;
	setp.eq.s32 	%p42, %r205, 0;
	mov.f32 	%f127, 0f00000000;
	sub.f32 	%f128, %f127, %f126;
	selp.f32 	%f29, %f126, %f128, %p42;
	mov.f32 	%f129, 0f40490FD8;
	sub.f32 	%f30, %f129, %f2;
	mul.f32 	%f130, %f30, 0f3F22F983;
	cvt.rni.s32.f32 	%r320, %f130;
	cvt.rn.f32.s32 	%f131, %r320;
	fma.rn.f32 	%f132, %f131, 0fBFC90FDA, %f30;
	fma.rn.f32 	%f133, %f131, 0fB3A22168, %f132;
	fma.rn.f32 	%f207, %f131, 0fA7C234C5, %f133;
	abs.f32 	%f32, %f30;
	setp.ltu.f32 	%p43, %f32, 0f47CE4780;
	mov.u32 	%r312, %r320;
	mov.f32 	%f205, %f207;
	@%p43 bra 	$L__BB0_44;
	setp.neu.f32 	%p44, %f32, 0f7F800000;
	@%p44 bra 	$L__BB0_39;
	mov.f32 	%f136, 0f00000000;
	mul.rn.f32 	%f205, %f30, %f136;
	mov.b32 	%r312, 0;
	bra.uni 	$L__BB0_44;
$L__BB0_39:
	mov.b32 	%r62, %f30;
	shl.b32 	%r207, %r62, 8;
	or.b32  	%r63, %r207, -2147483648;
	mov.b64 	%rd151, 0;
	mov.b32 	%r309, 0;
	mov.u64 	%rd149, __cudart_i2opi_f;
	mov.u64 	%rd150, %rd1;
$L__BB0_40:
	.pragma "nounroll";
	ld.global.nc.u32 	%r208, [%rd149];
	mad.wide.u32 	%rd104, %r208, %r63, %rd151;
	shr.u64 	%rd151, %rd104, 32;
	st.local.u32 	[%rd150], %rd104;
	add.s32 	%r309, %r309, 1;
	add.s64 	%rd150, %rd150, 4;
	add.s64 	%rd149, %rd149, 4;
	setp.ne.s32 	%p45, %r309, 6;
	@%p45 bra 	$L__BB0_40;
	shr.u32 	%r209, %r62, 23;
	st.local.u32 	[%rd1+24], %rd151;
	and.b32  	%r66, %r209, 31;
	and.b32  	%r210, %r209, 224;
	add.s32 	%r211, %r210, -128;
	shr.u32 	%r212, %r211, 5;
	mul.wide.u32 	%rd105, %r212, 4;
	sub.s64 	%rd36, %rd1, %rd105;
	ld.local.u32 	%r310, [%rd36+24];
	ld.local.u32 	%r311, [%rd36+20];
	setp.eq.s32 	%p46, %r66, 0;
	@%p46 bra 	$L__BB0_43;
	shf.l.wrap.b32 	%r310, %r311, %r310, %r66;
	ld.local.u32 	%r213, [%rd36+16];
	shf.l.wrap.b32 	%r311, %r213, %r311, %r66;
$L__BB0_43:
	shr.u32 	%r214, %r310, 30;
	shf.l.wrap.b32 	%r215, %r311, %r310, 2;
	shl.b32 	%r216, %r311, 2;
	shr.u32 	%r217, %r215, 31;
	add.s32 	%r218, %r217, %r214;
	neg.s32 	%r219, %r218;
	setp.lt.s32 	%p47, %r62, 0;
	selp.b32 	%r312, %r219, %r218, %p47;
	xor.b32  	%r220, %r215, %r62;
	shr.s32 	%r221, %r215, 31;
	xor.b32  	%r222, %r221, %r215;
	xor.b32  	%r223, %r221, %r216;
	cvt.u64.u32 	%rd106, %r222;
	shl.b64 	%rd107, %rd106, 32;
	cvt.u64.u32 	%rd108, %r223;
	or.b64  	%rd109, %rd107, %rd108;
	cvt.rn.f64.s64 	%fd23, %rd109;
	mul.f64 	%fd24, %fd23, 0d3BF921FB54442D19;
	cvt.rn.f32.f64 	%f134, %fd24;
	neg.f32 	%f135, %f134;
	setp.lt.s32 	%p48, %r220, 0;
	selp.f32 	%f205, %f135, %f134, %p48;
$L__BB0_44:
	setp.ltu.f32 	%p49, %f25, 0f47CE4780;
	add.s32 	%r225, %r312, 1;
	mul.rn.f32 	%f137, %f205, %f205;
	and.b32  	%r226, %r312, 1;
	setp.eq.b32 	%p50, %r226, 1;
	selp.f32 	%f138, %f205, 0f3F800000, %p50;
	fma.rn.f32 	%f139, %f137, %f138, 0f00000000;
	fma.rn.f32 	%f140, %f137, 0f37CBAC00, 0fBAB607ED;
	selp.f32 	%f141, 0fB94D4153, %f140, %p50;
	selp.f32 	%f142, 0f3C0885E4, 0f3D2AAABB, %p50;
	fma.rn.f32 	%f143, %f141, %f137, %f142;
	selp.f32 	%f144, 0fBE2AAAA8, 0fBEFFFFFF, %p50;
	fma.rn.f32 	%f145, %f143, %f137, %f144;
	fma.rn.f32 	%f146, %f145, %f139, %f138;
	and.b32  	%r227, %r225, 2;
	setp.eq.s32 	%p51, %r227, 0;
	mov.f32 	%f147, 0f00000000;
	sub.f32 	%f148, %f147, %f146;
	selp.f32 	%f149, %f146, %f148, %p51;
	mul.f32 	%f150, %f23, %f29;
	mul.f32 	%f36, %f150, %f149;
	mov.u32 	%r316, %r324;
	mov.f32 	%f206, %f208;
	@%p49 bra 	$L__BB0_52;
	setp.neu.f32 	%p52, %f25, 0f7F800000;
	@%p52 bra 	$L__BB0_47;
	mov.f32 	%f153, 0f00000000;
	mul.rn.f32 	%f206, %f1, %f153;
	mov.b32 	%r316, 0;
	bra.uni 	$L__BB0_52;
$L__BB0_47:
	mov.b32 	%r75, %f1;
	shl.b32 	%r229, %r75, 8;
	or.b32  	%r76, %r229, -2147483648;
	mov.b64 	%rd154, 0;
	mov.b32 	%r313, 0;
	mov.u64 	%rd152, __cudart_i2opi_f;
	mov.u64 	%rd153, %rd1;
$L__BB0_48:
	.pragma "nounroll";
	ld.global.nc.u32 	%r230, [%rd152];
	mad.wide.u32 	%rd112, %r230, %r76, %rd154;
	shr.u64 	%rd154, %rd112, 32;
	st.local.u32 	[%rd153], %rd112;
	add.s32 	%r313, %r313, 1;
	add.s64 	%rd153, %rd153, 4;
	add.s64 	%rd152, %rd152, 4;
	setp.ne.s32 	%p53, %r313, 6;
	@%p53 bra 	$L__BB0_48;
	shr.u32 	%r231, %r75, 23;
	st.local.u32 	[%rd1+24], %rd154;
	and.b32  	%r79, %r231, 31;
	and.b32  	%r232, %r231, 224;
	add.s32 	%r233, %r232, -128;
	shr.u32 	%r234, %r233, 5;
	mul.wide.u32 	%rd113, %r234, 4;
	sub.s64 	%rd43, %rd1, %rd113;
	ld.local.u32 	%r314, [%rd43+24];
	ld.local.u32 	%r315, [%rd43+20];
	setp.eq.s32 	%p54, %r79, 0;
	@%p54 bra 	$L__BB0_51;
	shf.l.wrap.b32 	%r314, %r315, %r314, %r79;
	ld.local.u32 	%r235, [%rd43+16];
	shf.l.wrap.b32 	%r315, %r235, %r315, %r79;
$L__BB0_51:
	shr.u32 	%r236, %r314, 30;
	shf.l.wrap.b32 	%r237, %r315, %r314, 2;
	shl.b32 	%r238, %r315, 2;
	shr.u32 	%r239, %r237, 31;
	add.s32 	%r240, %r239, %r236;
	neg.s32 	%r241, %r240;
	setp.lt.s32 	%p55, %r75, 0;
	selp.b32 	%r316, %r241, %r240, %p55;
	xor.b32  	%r242, %r237, %r75;
	shr.s32 	%r243, %r237, 31;
	xor.b32  	%r244, %r243, %r237;
	xor.b32  	%r245, %r243, %r238;
	cvt.u64.u32 	%rd114, %r244;
	shl.b64 	%rd115, %rd114, 32;
	cvt.u64.u32 	%rd116, %r245;
	or.b64  	%rd117, %rd115, %rd116;
	cvt.rn.f64.s64 	%fd25, %rd117;
	mul.f64 	%fd26, %fd25, 0d3BF921FB54442D19;
	cvt.rn.f32.f64 	%f151, %fd26;
	neg.f32 	%f152, %f151;
	setp.lt.s32 	%p56, %r242, 0;
	selp.f32 	%f206, %f152, %f151, %p56;
$L__BB0_52:
	setp.ltu.f32 	%p57, %f32, 0f47CE4780;
	mul.rn.f32 	%f154, %f206, %f206;
	and.b32  	%r247, %r316, 1;
	setp.eq.b32 	%p58, %r247, 1;
	selp.f32 	%f155, 0f3F800000, %f206, %p58;
	fma.rn.f32 	%f156, %f154, %f155, 0f00000000;
	fma.rn.f32 	%f157, %f154, 0f37CBAC00, 0fBAB607ED;
	selp.f32 	%f158, %f157, 0fB94D4153, %p58;
	selp.f32 	%f159, 0f3D2AAABB, 0f3C0885E4, %p58;
	fma.rn.f32 	%f160, %f158, %f154, %f159;
	selp.f32 	%f161, 0fBEFFFFFF, 0fBE2AAAA8, %p58;
	fma.rn.f32 	%f162, %f160, %f154, %f161;
	fma.rn.f32 	%f163, %f162, %f156, %f155;
	and.b32  	%r248, %r316, 2;
	setp.eq.s32 	%p59, %r248, 0;
	mov.f32 	%f164, 0f00000000;
	sub.f32 	%f165, %f164, %f163;
	selp.f32 	%f40, %f163, %f165, %p59;
	@%p57 bra 	$L__BB0_60;
	setp.neu.f32 	%p60, %f32, 0f7F800000;
	@%p60 bra 	$L__BB0_55;
	mov.f32 	%f168, 0f00000000;
	mul.rn.f32 	%f207, %f30, %f168;
	mov.b32 	%r320, 0;
	bra.uni 	$L__BB0_60;
$L__BB0_55:
	mov.b32 	%r88, %f30;
	shl.b32 	%r250, %r88, 8;
	or.b32  	%r89, %r250, -2147483648;
	mov.b64 	%rd157, 0;
	mov.b32 	%r317, 0;
	mov.u64 	%rd155, __cudart_i2opi_f;
	mov.u64 	%rd156, %rd1;
$L__BB0_56:
	.pragma "nounroll";
	ld.global.nc.u32 	%r251, [%rd155];
	mad.wide.u32 	%rd120, %r251, %r89, %rd157;
	shr.u64 	%rd157, %rd120, 32;
	st.local.u32 	[%rd156], %rd120;
	add.s32 	%r317, %r317, 1;
	add.s64 	%rd156, %rd156, 4;
	add.s64 	%rd155, %rd155, 4;
	setp.ne.s32 	%p61, %r317, 6;
	@%p61 bra 	$L__BB0_56;
	shr.u32 	%r252, %r88, 23;
	st.local.u32 	[%rd1+24], %rd157;
	and.b32  	%r92, %r252, 31;
	and.b32  	%r253, %r252, 224;
	add.s32 	%r254, %r253, -128;
	shr.u32 	%r255, %r254, 5;
	mul.wide.u32 	%rd121, %r255, 4;
	sub.s64 	%rd50, %rd1, %rd121;
	ld.local.u32 	%r318, [%rd50+24];
	ld.local.u32 	%r319, [%rd50+20];
	setp.eq.s32 	%p62, %r92, 0;
	@%p62 bra 	$L__BB0_59;
	shf.l.wrap.b32 	%r318, %r319, %r318, %r92;
	ld.local.u32 	%r256, [%rd50+16];
	shf.l.wrap.b32 	%r319, %r256, %r319, %r92;
$L__BB0_59:
	shr.u32 	%r257, %r318, 30;
	shf.l.wrap.b32 	%r258, %r319, %r318, 2;
	shl.b32 	%r259, %r319, 2;
	shr.u32 	%r260, %r258, 31;
	add.s32 	%r261, %r260, %r257;
	neg.s32 	%r262, %r261;
	setp.lt.s32 	%p63, %r88, 0;
	selp.b32 	%r320, %r262, %r261, %p63;
	xor.b32  	%r263, %r258, %r88;
	shr.s32 	%r264, %r258, 31;
	xor.b32  	%r265, %r264, %r258;
	xor.b32  	%r266, %r264, %r259;
	cvt.u64.u32 	%rd122, %r265;
	shl.b64 	%rd123, %rd122, 32;
	cvt.u64.u32 	%rd124, %r266;
	or.b64  	%rd125, %rd123, %rd124;
	cvt.rn.f64.s64 	%fd27, %rd125;
	mul.f64 	%fd28, %fd27, 0d3BF921FB54442D19;
	cvt.rn.f32.f64 	%f166, %fd28;
	neg.f32 	%f167, %f166;
	setp.lt.s32 	%p64, %r263, 0;
	selp.f32 	%f207, %f167, %f166, %p64;
$L__BB0_60:
	setp.ltu.f32 	%p65, %f25, 0f47CE4780;
	mul.rn.f32 	%f169, %f207, %f207;
	and.b32  	%r268, %r320, 1;
	setp.eq.b32 	%p66, %r268, 1;
	selp.f32 	%f170, 0f3F800000, %f207, %p66;
	fma.rn.f32 	%f171, %f169, %f170, 0f00000000;
	fma.rn.f32 	%f172, %f169, 0f37CBAC00, 0fBAB607ED;
	selp.f32 	%f173, %f172, 0fB94D4153, %p66;
	selp.f32 	%f174, 0f3D2AAABB, 0f3C0885E4, %p66;
	fma.rn.f32 	%f175, %f173, %f169, %f174;
	selp.f32 	%f176, 0fBEFFFFFF, 0fBE2AAAA8, %p66;
	fma.rn.f32 	%f177, %f175, %f169, %f176;
	fma.rn.f32 	%f178, %f177, %f171, %f170;
	and.b32  	%r269, %r320, 2;
	setp.eq.s32 	%p67, %r269, 0;
	mov.f32 	%f179, 0f00000000;
	sub.f32 	%f180, %f179, %f178;
	selp.f32 	%f181, %f178, %f180, %p67;
	mul.f32 	%f182, %f23, %f40;
	mul.f32 	%f44, %f182, %f181;
	@%p65 bra 	$L__BB0_68;
	setp.neu.f32 	%p68, %f25, 0f7F800000;
	@%p68 bra 	$L__BB0_63;
	mov.f32 	%f185, 0f00000000;
	mul.rn.f32 	%f208, %f1, %f185;
	mov.b32 	%r324, 0;
	bra.uni 	$L__BB0_68;
$L__BB0_63:
	mov.b32 	%r101, %f1;
	shl.b32 	%r271, %r101, 8;
	or.b32  	%r102, %r271, -2147483648;
	mov.b64 	%rd160, 0;
	mov.b32 	%r321, 0;
	mov.u64 	%rd158, __cudart_i2opi_f;
	mov.u64 	%rd159, %rd1;
$L__BB0_64:
	.pragma "nounroll";
	ld.global.nc.u32 	%r272, [%rd158];
	mad.wide.u32 	%rd128, %r272, %r102, %rd160;
	shr.u64 	%rd160, %rd128, 32;
	st.local.u32 	[%rd159], %rd128;
	add.s32 	%r321, %r321, 1;
	add.s64 	%rd159, %rd159, 4;
	add.s64 	%rd158, %rd158, 4;
	setp.ne.s32 	%p69, %r321, 6;
	@%p69 bra 	$L__BB0_64;
	shr.u32 	%r273, %r101, 23;
	st.local.u32 	[%rd1+24], %rd160;
	and.b32  	%r105, %r273, 31;
	and.b32  	%r274, %r273, 224;
	add.s32 	%r275, %r274, -128;
	shr.u32 	%r276, %r275, 5;
	mul.wide.u32 	%rd129, %r276, 4;
	sub.s64 	%rd57, %rd1, %rd129;
	ld.local.u32 	%r322, [%rd57+24];
	ld.local.u32 	%r323, [%rd57+20];
	setp.eq.s32 	%p70, %r105, 0;
	@%p70 bra 	$L__BB0_67;
	shf.l.wrap.b32 	%r322, %r323, %r322, %r105;
	ld.local.u32 	%r277, [%rd57+16];
	shf.l.wrap.b32 	%r323, %r277, %r323, %r105;
$L__BB0_67:
	shr.u32 	%r278, %r322, 30;
	shf.l.wrap.b32 	%r279, %r323, %r322, 2;
	shl.b32 	%r280, %r323, 2;
	shr.u32 	%r281, %r279, 31;
	add.s32 	%r282, %r281, %r278;
	neg.s32 	%r283, %r282;
	setp.lt.s32 	%p71, %r101, 0;
	selp.b32 	%r324, %r283, %r282, %p71;
	xor.b32  	%r284, %r279, %r101;
	shr.s32 	%r285, %r279, 31;
	xor.b32  	%r286, %r285, %r279;
	xor.b32  	%r287, %r285, %r280;
	cvt.u64.u32 	%rd130, %r286;
	shl.b64 	%rd131, %rd130, 32;
	cvt.u64.u32 	%rd132, %r287;
	or.b64  	%rd133, %rd131, %rd132;
	cvt.rn.f64.s64 	%fd29, %rd133;
	mul.f64 	%fd30, %fd29, 0d3BF921FB54442D19;
	cvt.rn.f32.f64 	%f183, %fd30;
	neg.f32 	%f184, %f183;
	setp.lt.s32 	%p72, %r284, 0;
	selp.f32 	%f208, %f184, %f183, %p72;
$L__BB0_68:
	add.s32 	%r289, %r324, 1;
	mul.rn.f32 	%f186, %f208, %f208;
	and.b32  	%r290, %r324, 1;
	setp.eq.b32 	%p73, %r290, 1;
	selp.f32 	%f187, %f208, 0f3F800000, %p73;
	fma.rn.f32 	%f188, %f186, %f187, 0f00000000;
	fma.rn.f32 	%f189, %f186, 0f37CBAC00, 0fBAB607ED;
	selp.f32 	%f190, 0fB94D4153, %f189, %p73;
	selp.f32 	%f191, 0f3C0885E4, 0f3D2AAABB, %p73;
	fma.rn.f32 	%f192, %f190, %f186, %f191;
	selp.f32 	%f193, 0fBE2AAAA8, 0fBEFFFFFF, %p73;
	fma.rn.f32 	%f194, %f192, %f186, %f193;
	fma.rn.f32 	%f195, %f194, %f188, %f187;
	and.b32  	%r291, %r289, 2;
	setp.eq.s32 	%p74, %r291, 0;
	mov.f32 	%f196, 0f00000000;
	sub.f32 	%f197, %f196, %f195;
	selp.f32 	%f198, %f195, %f197, %p74;
	mul.f32 	%f199, %f23, %f198;
	mul.lo.s32 	%r292, %r1, 6;
	cvta.to.global.u64 	%rd134, %rd60;
	mul.wide.s32 	%rd135, %r292, 4;
	add.s64 	%rd136, %rd134, %rd135;
	st.global.f32 	[%rd136], %f36;
	st.global.f32 	[%rd136+4], %f199;
	st.global.f32 	[%rd136+8], %f44;
	st.global.f32 	[%rd136+12], %f1;
	st.global.f32 	[%rd136+16], %f2;
	st.global.f32 	[%rd136+20], %f23;
$L__BB0_69:
	ret;

}
	// .globl	_Z17get_voxels_kernelPfPiS_S0_PhS_
.visible .entry _Z17get_voxels_kernelPfPiS_S0_PhS_(
	.param .u64 .ptr .align 1 _Z17get_voxels_kernelPfPiS_S0_PhS__param_0,
	.param .u64 .ptr .align 1 _Z17get_voxels_kernelPfPiS_S0_PhS__param_1,
	.param .u64 .ptr .align 1 _Z17get_voxels_kernelPfPiS_S0_PhS__param_2,
	.param .u64 .ptr .align 1 _Z17get_voxels_kernelPfPiS_S0_PhS__param_3,
	.param .u64 .ptr .align 1 _Z17get_voxels_kernelPfPiS_S0_PhS__param_4,
	.param .u64 .ptr .align 1 _Z17get_voxels_kernelPfPiS_S0_PhS__param_5
)
{
	.local .align 8 .b8 	__local_depot1[48];
	.reg .b64 	%SP;
	.reg .b64 	%SPL;
	.reg .pred 	%p<30>;
	.reg .b16 	%rs<2>;
	.reg .b32 	%r<28>;
	.reg .b32 	%f<44>;
	.reg .b64 	%rd<19>;
	.reg .b64 	%fd<4>;

	mov.u64 	%SPL, __local_depot1;
	cvta.local.u64 	%SP, %SPL;
	ld.param.u64 	%rd2, [_Z17get_voxels_kernelPfPiS_S0_PhS__param_0];
	ld.param.u64 	%rd6, [_Z17get_voxels_kernelPfPiS_S0_PhS__param_1];
	ld.param.u64 	%rd3, [_Z17get_voxels_kernelPfPiS_S0_PhS__param_2];
	ld.param.u64 	%rd4, [_Z17get_voxels_kernelPfPiS_S0_PhS__param_4];
	ld.param.u64 	%rd5, [_Z17get_voxels_kernelPfPiS_S0_PhS__param_5];
	cvta.to.global.u64 	%rd7, %rd6;
	mov.u32 	%r7, %tid.x;
	mov.u32 	%r8, %ctaid.x;
	mov.u32 	%r9, %ntid.x;
	mad.lo.s32 	%r1, %r8, %r9, %r7;
	ld.global.u32 	%r10, [%rd7];
	setp.ge.s32 	%p1, %r1, %r10;
	@%p1 bra 	$L__BB1_7;
	cvta.to.global.u64 	%rd8, %rd2;
	cvta.to.global.u64 	%rd1, %rd5;
	mul.lo.s32 	%r11, %r1, 6;
	mul.wide.s32 	%rd9, %r11, 4;
	add.s64 	%rd10, %rd8, %rd9;
	ld.global.f32 	%f1, [%rd10];
	ld.global.f32 	%f9, [%rd10+4];
	ld.global.f32 	%f10, [%rd10+8];
	ld.global.f32 	%f11, [%rd1+8];
	cvt.rzi.s32.f32 	%r2, %f11;
	ld.global.f32 	%f12, [%rd1+12];
	cvt.rzi.s32.f32 	%r3, %f12;
	setp.eq.f32 	%p2, %f1, 0f00000000;
	setp.eq.f32 	%p3, %f9, 0f00000000;
	and.pred  	%p4, %p2, %p3;
	setp.eq.f32 	%p5, %f10, 0f00000000;
	and.pred  	%p6, %p4, %p5;
	@%p6 bra 	$L__BB1_7;
	ld.global.f32 	%f4, [%rd1];
	ld.global.f32 	%f5, [%rd1+24];
	ld.global.f32 	%f6, [%rd1+28];
	ld.global.f32 	%f7, [%rd1+20];
	ld.global.f32 	%f8, [%rd1+16];
	cvta.to.global.u64 	%rd11, %rd3;
	ld.global.f32 	%f13, [%rd11+20];
	ld.global.f32 	%f15, [%rd11+16];
	ld.global.f32 	%f17, [%rd11+12];
	ld.global.f32 	%f19, [%rd11+8];
	ld.global.f32 	%f21, [%rd11+4];
	ld.global.f32 	%f23, [%rd11];
	setp.lt.f32 	%p7, %f1, %f23;
	setp.gt.f32 	%p8, %f1, %f21;
	setp.lt.f32 	%p9, %f9, %f19;
	or.pred  	%p10, %p7, %p9;
	or.pred  	%p11, %p10, %p8;
	setp.gt.f32 	%p12, %f9, %f17;
	or.pred  	%p13, %p11, %p12;
	setp.lt.f32 	%p14, %f10, %f15;
	or.pred  	%p15, %p13, %p14;
	setp.gt.f32 	%p16, %f10, %f13;
	or.pred  	%p17, %p15, %p16;
	@%p17 bra 	$L__BB1_7;
	mul.f32 	%f24, %f5, 0f3F000000;
	mul.f32 	%f25, %f10, %f24;
	div.rn.f32 	%f26, %f25, %f7;
	mul.f32 	%f27, %f6, 0f3F000000;
	mul.f32 	%f28, %f10, %f27;
	div.rn.f32 	%f29, %f28, %f7;
	abs.f32 	%f31, %f1;
	setp.gt.f32 	%p18, %f31, %f26;
	abs.f32 	%f32, %f9;
	setp.gt.f32 	%p19, %f32, %f29;
	or.pred  	%p20, %p18, %p19;
	@%p20 bra 	$L__BB1_7;
	div.rn.f32 	%f34, %f10, %f4;
	cvt.rmi.f32.f32 	%f35, %f34;
	cvt.rzi.s32.f32 	%r12, %f35;
	div.rn.f32 	%f36, %f1, %f4;
	shr.u32 	%r13, %r2, 31;
	add.s32 	%r14, %r2, %r13;
	shr.s32 	%r15, %r14, 1;
	cvt.rn.f32.s32 	%f37, %r15;
	add.f32 	%f38, %f36, %f37;
	cvt.rmi.f32.f32 	%f39, %f38;
	cvt.rzi.s32.f32 	%r16, %f39;
	div.rn.f32 	%f40, %f9, %f4;
	shr.u32 	%r17, %r3, 31;
	add.s32 	%r18, %r3, %r17;
	shr.s32 	%r19, %r18, 1;
	cvt.rn.f32.s32 	%f41, %r19;
	add.f32 	%f42, %f40, %f41;
	cvt.rmi.f32.f32 	%f43, %f42;
	cvt.rzi.s32.f32 	%r20, %f43;
	or.b32  	%r21, %r16, %r20;
	setp.ge.s32 	%p21, %r16, %r2;
	setp.lt.s32 	%p22, %r21, 0;
	setp.ge.s32 	%p23, %r20, %r3;
	or.pred  	%p24, %p21, %p23;
	or.pred  	%p25, %p24, %p22;
	setp.lt.s32 	%p26, %r12, 0;
	or.pred  	%p27, %p25, %p26;
	cvt.rzi.s32.f32 	%r22, %f8;
	setp.ge.s32 	%p28, %r12, %r22;
	or.pred  	%p29, %p27, %p28;
	@%p29 bra 	$L__BB1_6;
	mad.lo.s32 	%r26, %r3, %r12, %r20;
	mad.lo.s32 	%r27, %r26, %r2, %r16;
	cvt.s64.s32 	%rd16, %r27;
	cvta.to.global.u64 	%rd17, %rd4;
	add.s64 	%rd18, %rd17, %rd16;
	mov.b16 	%rs1, 1;
	st.global.u8 	[%rd18], %rs1;
	bra.uni 	$L__BB1_7;
$L__BB1_6:
	add.u64 	%rd12, %SP, 0;
	add.u64 	%rd13, %SPL, 0;
	cvt.f64.f32 	%fd1, %f1;
	cvt.f64.f32 	%fd2, %f9;
	cvt.f64.f32 	%fd3, %f10;
	st.local.u32 	[%rd13], %r1;
	st.local.f64 	[%rd13+8], %fd1;
	st.local.f64 	[%rd13+16], %fd2;
	st.local.f64 	[%rd13+24], %fd3;
	st.local.v2.u32 	[%rd13+32], {%r16, %r20};
	st.local.u32 	[%rd13+40], %r12;
	mov.u64 	%rd14, $str;
	cvta.global.u64 	%rd15, %rd14;
	{ // callseq 0, 0
	.param .b64 param0;
	st.param.b64 	[param0], %rd15;
	.param .b64 param1;
	st.param.b64 	[param1], %rd12;
	.param .b32 retval0;
	call.uni (retval0), 
	vprintf, 
	(
	param0, 
	param1
	);
	ld.param.b32 	%r24, [retval0];
	} // callseq 0
$L__BB1_7:
	ret;

}
	// .globl	_Z22downsample_grid_kernelPhS_Pf
.visible .entry _Z22downsample_grid_kernelPhS_Pf(
	.param .u64 .ptr .align 1 _Z22downsample_grid_kernelPhS_Pf_param_0,
	.param .u64 .ptr .align 1 _Z22downsample_grid_kernelPhS_Pf_param_1,
	.param .u64 .ptr .align 1 _Z22downsample_grid_kernelPhS_Pf_param_2
)
{
	.reg .pred 	%p<17>;
	.reg .b16 	%rs<9>;
	.reg .b32 	%r<65>;
	.reg .b32 	%f<31>;
	.reg .b64 	%rd<15>;

	ld.param.u64 	%rd5, [_Z22downsample_grid_kernelPhS_Pf_param_0];
	ld.param.u64 	%rd6, [_Z22downsample_grid_kernelPhS_Pf_param_1];
	ld.param.u64 	%rd7, [_Z22downsample_grid_kernelPhS_Pf_param_2];
	cvta.to.global.u64 	%rd1, %rd5;
	cvta.to.global.u64 	%rd2, %rd6;
	cvta.to.global.u64 	%rd8, %rd7;
	mov.u32 	%r39, %tid.x;
	mov.u32 	%r40, %ctaid.x;
	mov.u32 	%r41, %ntid.x;
	mad.lo.s32 	%r1, %r40, %r41, %r39;
	ld.global.f32 	%f6, [%rd8+8];
	cvt.rzi.s32.f32 	%r2, %f6;
	ld.global.f32 	%f7, [%rd8+12];
	cvt.rzi.s32.f32 	%r3, %f7;
	ld.global.f32 	%f8, [%rd8+16];
	cvt.rzi.s32.f32 	%r4, %f8;
	cvt.rn.f32.s32 	%f9, %r2;
	mul.f32 	%f10, %f9, 0f3E800000;
	cvt.rzi.s32.f32 	%r5, %f10;
	cvt.rn.f32.s32 	%f11, %r3;
	mul.f32 	%f12, %f11, 0f3E800000;
	cvt.rzi.s32.f32 	%r6, %f12;
	cvt.rn.f32.s32 	%f13, %r4;
	mul.f32 	%f14, %f13, 0f3E800000;
	cvt.rzi.s32.f32 	%r7, %f14;
	mul.lo.s32 	%r8, %r6, %r5;
	mul.lo.s32 	%r42, %r8, %r7;
	setp.ge.s32 	%p1, %r1, %r42;
	@%p1 bra 	$L__BB2_25;
	div.s32 	%r43, %r1, %r8;
	rem.s32 	%r9, %r43, %r7;
	div.s32 	%r44, %r1, %r5;
	rem.s32 	%r10, %r44, %r6;
	mul.lo.s32 	%r45, %r44, %r5;
	sub.s32 	%r46, %r1, %r45;
	cvt.rn.f32.s32 	%f15, %r46;
	mul.f32 	%f16, %f15, 0f40800000;
	cvt.rzi.s32.f32 	%r61, %f16;
	cvt.rn.f32.s32 	%f17, %r61;
	add.s32 	%r47, %r46, 1;
	cvt.rn.f32.s32 	%f18, %r47;
	mul.f32 	%f1, %f18, 0f40800000;
	setp.leu.f32 	%p2, %f1, %f17;
	@%p2 bra 	$L__BB2_22;
	cvt.rn.f32.s32 	%f19, %r10;
	mul.f32 	%f20, %f19, 0f40800000;
	cvt.rzi.s32.f32 	%r12, %f20;
	cvt.rn.f32.s32 	%f2, %r12;
	add.s32 	%r49, %r10, 1;
	cvt.rn.f32.s32 	%f21, %r49;
	mul.f32 	%f3, %f21, 0f40800000;
	cvt.rn.f32.s32 	%f22, %r9;
	mul.f32 	%f23, %f22, 0f40800000;
	cvt.rzi.s32.f32 	%r13, %f23;
	cvt.rn.f32.s32 	%f4, %r13;
	add.s32 	%r50, %r9, 1;
	cvt.rn.f32.s32 	%f24, %r50;
	mul.f32 	%f5, %f24, 0f40800000;
	mul.lo.s32 	%r14, %r3, %r2;
	mov.b32 	%r59, 0;
	mov.u32 	%r53, %r61;
$L__BB2_3:
	setp.leu.f32 	%p3, %f3, %f2;
	@%p3 bra 	$L__BB2_9;
	mov.u32 	%r55, %r12;
$L__BB2_5:
	setp.leu.f32 	%p4, %f5, %f4;
	@%p4 bra 	$L__BB2_8;
	mad.lo.s32 	%r19, %r55, %r4, %r53;
	mov.u32 	%r57, %r13;
$L__BB2_7:
	mad.lo.s32 	%r51, %r14, %r57, %r19;
	cvt.s64.s32 	%rd9, %r51;
	add.s64 	%rd10, %rd1, %rd9;
	ld.global.u8 	%rs1, [%rd10];
	setp.ne.s16 	%p5, %rs1, 0;
	selp.u32 	%r52, 1, 0, %p5;
	add.s32 	%r59, %r59, %r52;
	add.s32 	%r57, %r57, 1;
	cvt.rn.f32.s32 	%f25, %r57;
	setp.gt.f32 	%p6, %f5, %f25;
	@%p6 bra 	$L__BB2_7;
$L__BB2_8:
	add.s32 	%r55, %r55, 1;
	cvt.rn.f32.s32 	%f26, %r55;
	setp.gt.f32 	%p7, %f3, %f26;
	@%p7 bra 	$L__BB2_5;
$L__BB2_9:
	add.s32 	%r53, %r53, 1;
	cvt.rn.f32.s32 	%f27, %r53;
	setp.gt.f32 	%p8, %f1, %f27;
	@%p8 bra 	$L__BB2_3;
	setp.lt.s32 	%p9, %r59, 8;
	cvt.s64.s32 	%rd11, %r1;
	add.s64 	%rd3, %rd2, %rd11;
	@%p9 bra 	$L__BB2_12;
	mov.b16 	%rs2, 1;
	st.global.u8 	[%rd3], %rs2;
$L__BB2_12:
	mul.lo.s32 	%r28, %r14, %r13;
$L__BB2_13:
	setp.leu.f32 	%p10, %f3, %f2;
	@%p10 bra 	$L__BB2_21;
	add.s32 	%r30, %r28, %r61;
	mov.u32 	%r62, %r12;
$L__BB2_15:
	setp.leu.f32 	%p11, %f5, %f4;
	@%p11 bra 	$L__BB2_20;
	mad.lo.s32 	%r63, %r62, %r4, %r30;
	mov.u32 	%r64, %r13;
$L__BB2_17:
	cvt.s64.s32 	%rd12, %r63;
	add.s64 	%rd13, %rd1, %rd12;
	ld.global.u8 	%rs3, [%rd13];
	setp.eq.s16 	%p12, %rs3, 0;
	@%p12 bra 	$L__BB2_19;
	ld.global.u8 	%rs4, [%rd3];
	add.s16 	%rs5, %rs4, 1;
	st.global.u8 	[%rd3], %rs5;
$L__BB2_19:
	add.s32 	%r64, %r64, 1;
	cvt.rn.f32.s32 	%f28, %r64;
	setp.gt.f32 	%p13, %f5, %f28;
	add.s32 	%r63, %r63, %r14;
	@%p13 bra 	$L__BB2_17;
$L__BB2_20:
	add.s32 	%r62, %r62, 1;
	cvt.rn.f32.s32 	%f29, %r62;
	setp.gt.f32 	%p14, %f3, %f29;
	@%p14 bra 	$L__BB2_15;
$L__BB2_21:
	add.s32 	%r61, %r61, 1;
	cvt.rn.f32.s32 	%f30, %r61;
	setp.gt.f32 	%p15, %f1, %f30;
	@%p15 bra 	$L__BB2_13;
$L__BB2_22:
	cvt.s64.s32 	%rd14, %r1;
	add.s64 	%rd4, %rd2, %rd14;
	ld.global.u8 	%rs6, [%rd4];
	setp.gt.u16 	%p16, %rs6, 7;
	@%p16 bra 	$L__BB2_24;
	mov.b16 	%rs8, 0;
	st.global.u8 	[%rd4], %rs8;
	bra.uni 	$L__BB2_25;
$L__BB2_24:
	mov.b16 	%rs7, 1;
	st.global.u8 	[%rd4], %rs7;
$L__BB2_25:
	ret;

}
	// .globl	_Z24SquaredDistanceTransformPhS_PfS_S0_PiS1_S0_S1_S0_
.visible .entry _Z24SquaredDistanceTransformPhS_PfS_S0_PiS1_S0_S1_S0_(
	.param .u64 .ptr .align 1 _Z24SquaredDistanceTransformPhS_PfS_S0_PiS1_S0_S1_S0__param_0,
	.param .u64 .ptr .align 1 _Z24SquaredDistanceTransformPhS_PfS_S0_PiS1_S0_S1_S0__param_1,
	.param .u64 .ptr .align 1 _Z24SquaredDistanceTransformPhS_PfS_S0_PiS1_S0_S1_S0__param_2,
	.param .u64 .ptr .align 1 _Z24SquaredDistanceTransformPhS_PfS_S0_PiS1_S0_S1_S0__param_3,
	.param .u64 .ptr .align 1 _Z24SquaredDistanceTransformPhS_PfS_S0_PiS1_S0_S1_S0__param_4,
	.param .u64 .ptr .align 1 _Z24SquaredDistanceTransformPhS_PfS_S0_PiS1_S0_S1_S0__param_5,
	.param .u64 .ptr .align 1 _Z24SquaredDistanceTransformPhS_PfS_S0_PiS1_S0_S1_S0__param_6,
	.param .u64 .ptr .align 1 _Z24SquaredDistanceTransformPhS_PfS_S0_PiS1_S0_S1_S0__param_7,
	.param .u64 .ptr .align 1 _Z24SquaredDistanceTransformPhS_PfS_S0_PiS1_S0_S1_S0__param_8,
	.param .u64 .ptr .align 1 _Z24SquaredDistanceTransformPhS_PfS_S0_PiS1_S0_S1_S0__param_9
)
{
	.local .align 8 .b8 	__local_depot3[128];
	.reg .b64 	%SP;
	.reg .b64 	%SPL;
	.reg .pred 	%p<346>;
	.reg .b16 	%rs<95>;
	.reg .b32 	%r<1292>;
	.reg .b32 	%f<922>;
	.reg .b64 	%rd<267>;
	.reg .b64 	%fd<38>;

	mov.u64 	%SPL, __local_depot3;
	cvta.local.u64 	%SP, %SPL;
	ld.param.u64 	%rd42, [_Z24SquaredDistanceTransformPhS_PfS_S0_PiS1_S0_S1_S0__param_1];
	ld.param.u64 	%rd39, [_Z24SquaredDistanceTransformPhS_PfS_S0_PiS1_S0_S1_S0__param_2];
	ld.param.u64 	%rd43, [_Z24SquaredDistanceTransformPhS_PfS_S0_PiS1_S0_S1_S0__param_3];
	ld.param.u64 	%rd44, [_Z24SquaredDistanceTransformPhS_PfS_S0_PiS1_S0_S1_S0__param_5];
	ld.param.u64 	%rd45, [_Z24SquaredDistanceTransformPhS_PfS_S0_PiS1_S0_S1_S0__param_7];
	ld.param.u64 	%rd46, [_Z24SquaredDistanceTransformPhS_PfS_S0_PiS1_S0_S1_S0__param_9];
	cvta.to.global.u64 	%rd1, %rd39;
	cvta.to.global.u64 	%rd2, %rd42;
	cvta.to.global.u64 	%rd3, %rd43;
	cvta.to.global.u64 	%rd4, %rd44;
	cvta.to.global.u64 	%rd5, %rd45;
	cvta.to.global.u64 	%rd6, %rd46;
	add.u64 	%rd7, %SPL, 0;
	add.u64 	%rd8, %SPL, 0;
	add.u64 	%rd9, %SPL, 0;
	ld.global.f32 	%f1, [%rd6];
	ld.global.f32 	%f185, [%rd6+4];
	ld.global.f32 	%f2, [%rd6+24];
	ld.global.f32 	%f186, [%rd6+8];
	cvt.rzi.s32.f32 	%r1, %f186;
	ld.global.f32 	%f187, [%rd6+12];
	cvt.rzi.s32.f32 	%r2, %f187;
	ld.global.f32 	%f188, [%rd6+16];
	cvt.rzi.s32.f32 	%r3, %f188;
	div.rn.f32 	%f189, %f185, %f1;
	mov.f32 	%f190, 0f3F000000;
	copysign.f32 	%f191, %f189, %f190;
	add.rz.f32 	%f192, %f189, %f191;
	cvt.rzi.f32.f32 	%f193, %f192;
	cvt.rzi.s32.f32 	%r4, %f193;
	mov.u32 	%r417, %tid.x;
	mov.u32 	%r418, %ctaid.x;
	mov.u32 	%r419, %ntid.x;
	mad.lo.s32 	%r5, %r418, %r419, %r417;
	mul.lo.s32 	%r6, %r2, %r1;
	mul.lo.s32 	%r420, %r6, %r3;
	setp.ge.s32 	%p1, %r5, %r420;
	@%p1 bra 	$L__BB3_427;
	ld.global.f32 	%f3, [%rd6+28];
	ld.global.f32 	%f4, [%rd6+20];
	ld.global.f32 	%f5, [%rd5];
	ld.global.f32 	%f6, [%rd5+4];
	ld.global.f32 	%f7, [%rd5+8];
	ld.global.f32 	%f8, [%rd5+12];
	ld.global.f32 	%f9, [%rd5+16];
	ld.global.f32 	%f10, [%rd5+20];
	div.s32 	%r421, %r5, %r6;
	rem.s32 	%r7, %r421, %r3;
	div.s32 	%r422, %r5, %r1;
	rem.s32 	%r8, %r422, %r2;
	mul.lo.s32 	%r423, %r422, %r1;
	sub.s32 	%r9, %r5, %r423;
	cvt.rn.f32.s32 	%f194, %r7;
	mul.f32 	%f195, %f1, %f194;
	cvt.rn.f32.s32 	%f196, %r9;
	shr.u32 	%r424, %r1, 31;
	add.s32 	%r425, %r1, %r424;
	shr.s32 	%r426, %r425, 1;
	cvt.rn.f32.s32 	%f197, %r426;
	sub.f32 	%f198, %f196, %f197;
	mul.f32 	%f12, %f1, %f198;
	cvt.rn.f32.s32 	%f199, %r8;
	shr.u32 	%r427, %r2, 31;
	add.s32 	%r428, %r2, %r427;
	shr.s32 	%r429, %r428, 1;
	cvt.rn.f32.s32 	%f200, %r429;
	sub.f32 	%f201, %f199, %f200;
	mul.f32 	%f13, %f1, %f201;
	setp.neu.f32 	%p2, %f12, 0f00000000;
	setp.neu.f32 	%p3, %f13, 0f00000000;
	or.pred  	%p4, %p3, %p2;
	setp.neu.f32 	%p5, %f195, 0f00000000;
	or.pred  	%p6, %p4, %p5;
	@%p6 bra 	$L__BB3_3;
	cvt.s64.s32 	%rd251, %r5;
	mul.wide.s32 	%rd252, %r5, 4;
	add.s64 	%rd253, %rd1, %rd252;
	mov.b32 	%r1090, 1157234688;
	st.global.u32 	[%rd253], %r1090;
	add.s64 	%rd254, %rd3, %rd251;
	mov.b16 	%rs93, 3;
	st.global.u8 	[%rd254], %rs93;
	bra.uni 	$L__BB3_427;
$L__BB3_3:
	setp.ne.s32 	%p7, %r5, 17400;
	@%p7 bra 	$L__BB3_5;
	mov.u64 	%rd50, $str$1;
	cvta.global.u64 	%rd51, %rd50;
	{ // callseq 1, 0
	.param .b64 param0;
	st.param.b64 	[param0], %rd51;
	.param .b64 param1;
	st.param.b64 	[param1], 0;
	.param .b32 retval0;
	call.uni (retval0), 
	vprintf, 
	(
	param0, 
	param1
	);
	ld.param.b32 	%r430, [retval0];
	} // callseq 1
$L__BB3_5:
	setp.geu.f32 	%p8, %f12, %f5;
	setp.leu.f32 	%p9, %f12, %f6;
	setp.geu.f32 	%p10, %f13, %f7;
	and.pred  	%p11, %p8, %p10;
	and.pred  	%p12, %p11, %p9;
	setp.leu.f32 	%p13, %f13, %f8;
	and.pred  	%p14, %p12, %p13;
	setp.geu.f32 	%p15, %f195, %f9;
	and.pred  	%p16, %p14, %p15;
	setp.leu.f32 	%p17, %f195, %f10;
	and.pred  	%p18, %p16, %p17;
	@%p18 bra 	$L__BB3_8;
	setp.ne.s32 	%p345, %r5, 17400;
	cvt.s64.s32 	%rd243, %r5;
	mul.wide.s32 	%rd244, %r5, 4;
	add.s64 	%rd245, %rd1, %rd244;
	mov.b32 	%r1086, 1157234688;
	st.global.u32 	[%rd245], %r1086;
	add.s64 	%rd246, %rd3, %rd243;
	mov.b16 	%rs92, 2;
	st.global.u8 	[%rd246], %rs92;
	@%p345 bra 	$L__BB3_427;
	ld.global.f32 	%f916, [%rd1+69600];
	cvt.f64.f32 	%fd37, %f916;
	add.u64 	%rd247, %SP, 32;
	add.u64 	%rd248, %SPL, 32;
	st.local.f64 	[%rd248], %fd37;
	mov.b32 	%r1087, 17400;
	st.local.u32 	[%rd248+8], %r1087;
	mov.u64 	%rd249, $str$2;
	cvta.global.u64 	%rd250, %rd249;
	{ // callseq 10, 0
	.param .b64 param0;
	st.param.b64 	[param0], %rd250;
	.param .b64 param1;
	st.param.b64 	[param1], %rd247;
	.param .b32 retval0;
	call.uni (retval0), 
	vprintf, 
	(
	param0, 
	param1
	);
	ld.param.b32 	%r1088, [retval0];
	} // callseq 10
	bra.uni 	$L__BB3_427;
$L__BB3_8:
	setp.ne.s32 	%p19, %r5, 17400;
	mul.f32 	%f202, %f2, 0f3F000000;
	mul.f32 	%f203, %f202, %f195;
	div.rn.f32 	%f14, %f203, %f4;
	mul.f32 	%f204, %f3, 0f3F000000;
	mul.f32 	%f205, %f204, %f195;
	div.rn.f32 	%f15, %f205, %f4;
	@%p19 bra 	$L__BB3_10;
	mov.u64 	%rd52, $str$3;
	cvta.global.u64 	%rd53, %rd52;
	{ // callseq 2, 0
	.param .b64 param0;
	st.param.b64 	[param0], %rd53;
	.param .b64 param1;
	st.param.b64 	[param1], 0;
	.param .b32 retval0;
	call.uni (retval0), 
	vprintf, 
	(
	param0, 
	param1
	);
	ld.param.b32 	%r432, [retval0];
	} // callseq 2
$L__BB3_10:
	abs.f32 	%f206, %f12;
	setp.leu.f32 	%p20, %f206, %f14;
	abs.f32 	%f207, %f13;
	setp.leu.f32 	%p21, %f207, %f15;
	and.pred  	%p22, %p20, %p21;
	@%p22 bra 	$L__BB3_12;
	cvt.s64.s32 	%rd239, %r5;
	mul.wide.s32 	%rd240, %r5, 4;
	add.s64 	%rd241, %rd1, %rd240;
	mov.b32 	%r1085, 1157234688;
	st.global.u32 	[%rd241], %r1085;
	add.s64 	%rd242, %rd3, %rd239;
	mov.b16 	%rs91, 3;
	st.global.u8 	[%rd242], %rs91;
	bra.uni 	$L__BB3_427;
$L__BB3_12:
	setp.ne.s32 	%p23, %r5, 17400;
	mul.f32 	%f209, %f12, %f12;
	fma.rn.f32 	%f210, %f195, %f195, %f209;
	sqrt.rn.f32 	%f16, %f210;
	mul.f32 	%f211, %f16, %f16;
	fma.rn.f32 	%f212, %f13, %f13, %f211;
	sqrt.rn.f32 	%f17, %f212;
	@%p23 bra 	$L__BB3_14;
	cvt.f64.f32 	%fd1, %f12;
	cvt.f64.f32 	%fd2, %f13;
	cvt.f64.f32 	%fd3, %f195;
	cvt.f64.f32 	%fd4, %f16;
	cvt.f64.f32 	%fd5, %f17;
	add.u64 	%rd54, %SP, 32;
	add.u64 	%rd55, %SPL, 32;
	st.local.f64 	[%rd55], %fd1;
	st.local.f64 	[%rd55+8], %fd2;
	st.local.f64 	[%rd55+16], %fd3;
	st.local.f64 	[%rd55+24], %fd4;
	st.local.f64 	[%rd55+32], %fd5;
	mov.u64 	%rd56, $str$4;
	cvta.global.u64 	%rd57, %rd56;
	{ // callseq 3, 0
	.param .b64 param0;
	st.param.b64 	[param0], %rd57;
	.param .b64 param1;
	st.param.b64 	[param1], %rd54;
	.param .b32 retval0;
	call.uni (retval0), 
	vprintf, 
	(
	param0, 
	param1
	);
	ld.param.b32 	%r434, [retval0];
	} // callseq 3
$L__BB3_14:
	div.rn.f32 	%f213, %f13, %f17;
	abs.f32 	%f214, %f213;
	fma.rn.f32 	%f215, %f214, 0fBF000000, 0f3F000000;
	rsqrt.approx.ftz.f32 	%f216, %f215;
	mul.f32 	%f217, %f215, %f216;
	mul.f32 	%f218, %f216, 0fBF000000;
	fma.rn.f32 	%f219, %f217, %f218, 0f3F000000;
	fma.rn.f32 	%f220, %f217, %f219, %f217;
	setp.eq.f32 	%p24, %f214, 0f3F800000;
	selp.f32 	%f221, 0f00000000, %f220, %p24;
	setp.gt.f32 	%p25, %f214, 0f3F0F5C29;
	selp.f32 	%f222, %f221, %f214, %p25;
	mul.f32 	%f223, %f222, %f222;
	fma.rn.f32 	%f224, %f223, 0f3D4DD2F7, 0f3C99CA97;
	fma.rn.f32 	%f225, %f224, %f223, 0f3D3F90E8;
	fma.rn.f32 	%f226, %f225, %f223, 0f3D993CCF;
	fma.rn.f32 	%f227, %f226, %f223, 0f3E2AAC04;
	mul.f32 	%f228, %f223, %f227;
	fma.rn.f32 	%f229, %f228, %f222, %f222;
	mul.f32 	%f230, %f229, 0fC0000000;
	fma.rn.f32 	%f231, 0f3F6EE581, 0f3FD774EB, %f230;
	selp.f32 	%f232, %f231, %f229, %p25;
	setp.num.f32 	%p26, %f232, %f232;
	copysign.f32 	%f233, %f213, %f232;
	selp.f32 	%f18, %f233, %f232, %p26;
	mov.f32 	%f234, 0f3FC90FD8;
	sub.f32 	%f19, %f234, %f18;
	setp.geu.f32 	%p27, %f12, 0f00000000;
	@%p27 bra 	$L__BB3_16;
	div.rn.f32 	%f258, %f195, %f16;
	abs.f32 	%f259, %f258;
	fma.rn.f32 	%f260, %f259, 0fBF000000, 0f3F000000;
	rsqrt.approx.ftz.f32 	%f261, %f260;
	mul.f32 	%f262, %f260, %f261;
	mul.f32 	%f263, %f261, 0fBF000000;
	fma.rn.f32 	%f264, %f262, %f263, 0f3F000000;
	fma.rn.f32 	%f265, %f262, %f264, %f262;
	setp.eq.f32 	%p31, %f259, 0f3F800000;
	selp.f32 	%f266, 0f00000000, %f265, %p31;
	setp.gt.f32 	%p32, %f259, 0f3F0F5C29;
	selp.f32 	%f267, %f266, %f259, %p32;
	mul.f32 	%f268, %f267, %f267;
	fma.rn.f32 	%f269, %f268, 0f3D4DD2F7, 0f3C99CA97;
	fma.rn.f32 	%f270, %f269, %f268, 0f3D3F90E8;
	fma.rn.f32 	%f271, %f270, %f268, 0f3D993CCF;
	fma.rn.f32 	%f272, %f271, %f268, 0f3E2AAC04;
	mul.f32 	%f273, %f268, %f272;
	fma.rn.f32 	%f274, %f273, %f267, %f267;
	mul.f32 	%f275, %f274, 0fC0000000;
	fma.rn.f32 	%f276, 0f3F6EE581, 0f3FD774EB, %f275;
	selp.f32 	%f277, %f276, %f274, %p32;
	setp.num.f32 	%p33, %f277, %f277;
	copysign.f32 	%f278, %f258, %f277;
	selp.f32 	%f22, %f278, %f277, %p33;
	bra.uni 	$L__BB3_17;
$L__BB3_16:
	div.rn.f32 	%f235, %f195, %f16;
	abs.f32 	%f236, %f235;
	fma.rn.f32 	%f237, %f236, 0fBF000000, 0f3F000000;
	rsqrt.approx.ftz.f32 	%f238, %f237;
	mul.f32 	%f239, %f237, %f238;
	mul.f32 	%f240, %f238, 0fBF000000;
	fma.rn.f32 	%f241, %f239, %f240, 0f3F000000;
	fma.rn.f32 	%f242, %f239, %f241, %f239;
	setp.eq.f32 	%p28, %f236, 0f3F800000;
	selp.f32 	%f243, 0f00000000, %f242, %p28;
	setp.gt.f32 	%p29, %f236, 0f3F0F5C29;
	selp.f32 	%f244, %f243, %f236, %p29;
	mul.f32 	%f245, %f244, %f244;
	fma.rn.f32 	%f246, %f245, 0f3D4DD2F7, 0f3C99CA97;
	fma.rn.f32 	%f247, %f246, %f245, 0f3D3F90E8;
	fma.rn.f32 	%f248, %f247, %f245, 0f3D993CCF;
	fma.rn.f32 	%f249, %f248, %f245, 0f3E2AAC04;
	mul.f32 	%f250, %f245, %f249;
	fma.rn.f32 	%f251, %f250, %f244, %f244;
	mul.f32 	%f252, %f251, 0fC0000000;
	fma.rn.f32 	%f253, 0f3F6EE581, 0f3FD774EB, %f252;
	selp.f32 	%f254, %f253, %f251, %p29;
	setp.num.f32 	%p30, %f254, %f254;
	copysign.f32 	%f255, %f235, %f254;
	selp.f32 	%f256, %f255, %f254, %p30;
	mov.f32 	%f257, 0f40490FD8;
	sub.f32 	%f22, %f257, %f256;
$L__BB3_17:
	setp.ne.s32 	%p34, %r5, 17400;
	@%p34 bra 	$L__BB3_19;
	cvt.f64.f32 	%fd6, %f18;
	cvt.f64.f32 	%fd7, %f22;
	cvt.f64.f32 	%fd8, %f19;
	add.u64 	%rd58, %SP, 32;
	add.u64 	%rd59, %SPL, 32;
	st.local.f64 	[%rd59], %fd6;
	st.local.f64 	[%rd59+8], %fd7;
	st.local.f64 	[%rd59+16], %fd8;
	st.local.f64 	[%rd59+24], %fd7;
	mov.u64 	%rd60, $str$5;
	cvta.global.u64 	%rd61, %rd60;
	{ // callseq 4, 0
	.param .b64 param0;
	st.param.b64 	[param0], %rd61;
	.param .b64 param1;
	st.param.b64 	[param1], %rd58;
	.param .b32 retval0;
	call.uni (retval0), 
	vprintf, 
	(
	param0, 
	param1
	);
	ld.param.b32 	%r436, [retval0];
	} // callseq 4
$L__BB3_19:
	ld.param.u64 	%rd259, [_Z24SquaredDistanceTransformPhS_PfS_S0_PiS1_S0_S1_S0__param_6];
	cvta.to.global.u64 	%rd62, %rd259;
	ld.global.u32 	%r438, [%rd62];
	cvt.rn.f64.s32 	%fd9, %r438;
	rcp.rn.f64 	%fd10, %fd9;
	cvt.rn.f32.f64 	%f23, %fd10;
	ld.global.u32 	%r1091, [%rd4];
	cvt.rn.f64.s32 	%fd11, %r1091;
	mov.f64 	%fd12, 0d4000000000000000;
	div.rn.f64 	%fd13, %fd12, %fd11;
	cvt.rn.f32.f64 	%f279, %fd13;
	mul.f32 	%f280, %f23, 0f40490FD8;
	div.rn.f32 	%f281, %f19, %f280;
	cvt.rzi.s32.f32 	%r11, %f281;
	mul.f32 	%f282, %f279, 0f40490FD8;
	div.rn.f32 	%f283, %f22, %f282;
	cvt.rzi.s32.f32 	%r12, %f283;
	@%p34 bra 	$L__BB3_21;
	mov.u64 	%rd63, $str$6;
	cvta.global.u64 	%rd64, %rd63;
	{ // callseq 5, 0
	.param .b64 param0;
	st.param.b64 	[param0], %rd64;
	.param .b64 param1;
	st.param.b64 	[param1], 0;
	.param .b32 retval0;
	call.uni (retval0), 
	vprintf, 
	(
	param0, 
	param1
	);
	ld.param.b32 	%r439, [retval0];
	} // callseq 5
	ld.global.u32 	%r1091, [%rd4];
$L__BB3_21:
	ld.param.u64 	%rd255, [_Z24SquaredDistanceTransformPhS_PfS_S0_PiS1_S0_S1_S0__param_0];
	mad.lo.s32 	%r441, %r1091, %r11, %r12;
	cvt.s64.s32 	%rd65, %r441;
	cvta.to.global.u64 	%rd66, %rd255;
	add.s64 	%rd67, %rd66, %rd65;
	ld.global.u8 	%rs1, [%rd67];
	setp.ne.s16 	%p36, %rs1, 0;
	@%p36 bra 	$L__BB3_23;
	mul.wide.s32 	%rd237, %r5, 4;
	add.s64 	%rd238, %rd1, %rd237;
	mov.b32 	%r1084, -1082130432;
	st.global.u32 	[%rd238], %r1084;
	bra.uni 	$L__BB3_427;
$L__BB3_23:
	cvt.rn.f32.u16 	%f285, %rs1;
	fma.rn.f32 	%f286, %f285, 0f3F000000, 0fC2F00000;
	mul.f32 	%f287, %f286, %f23;
	mul.f32 	%f288, %f287, 0f40490FD8;
	add.f32 	%f289, %f19, %f288;
	setp.lt.f32 	%p37, %f289, 0f00000000;
	selp.f32 	%f24, 0f3C23D70A, %f288, %p37;
	setp.eq.f32 	%p38, %f24, 0f00000000;
	mov.b32 	%r1104, 0;
	mov.f32 	%f921, 0f41F00000;
	@%p38 bra 	$L__BB3_49;
	ld.param.u64 	%rd258, [_Z24SquaredDistanceTransformPhS_PfS_S0_PiS1_S0_S1_S0__param_4];
	cvta.to.global.u64 	%rd68, %rd258;
	ld.global.f32 	%f25, [%rd68];
	mul.f32 	%f290, %f19, 0f3F22F983;
	cvt.rni.s32.f32 	%r1103, %f290;
	cvt.rn.f32.s32 	%f291, %r1103;
	fma.rn.f32 	%f292, %f291, 0fBFC90FDA, %f19;
	fma.rn.f32 	%f293, %f291, 0fB3A22168, %f292;
	fma.rn.f32 	%f920, %f291, 0fA7C234C5, %f293;
	abs.f32 	%f27, %f19;
	setp.ltu.f32 	%p39, %f27, 0f47CE4780;
	mov.u32 	%r1095, %r1103;
	mov.f32 	%f918, %f920;
	@%p39 bra 	$L__BB3_32;
	setp.neu.f32 	%p40, %f27, 0f7F800000;
	@%p40 bra 	$L__BB3_27;
	mov.f32 	%f296, 0f00000000;
	mul.rn.f32 	%f918, %f19, %f296;
	mov.b32 	%r1095, 0;
	bra.uni 	$L__BB3_32;
$L__BB3_27:
	mov.b32 	%r16, %f19;
	mov.b64 	%rd262, 0;
	mov.b32 	%r1092, 0;
	mov.u64 	%rd260, __cudart_i2opi_f;
	shl.b32 	%r445, %r16, 8;
	or.b32  	%r446, %r445, -2147483648;
	mov.u64 	%rd261, %rd9;
$L__BB3_28:
	.pragma "nounroll";
	ld.global.nc.u32 	%r444, [%rd260];
	mad.wide.u32 	%rd71, %r444, %r446, %rd262;
	shr.u64 	%rd262, %rd71, 32;
	st.local.u32 	[%rd261], %rd71;
	add.s32 	%r1092, %r1092, 1;
	add.s64 	%rd261, %rd261, 4;
	add.s64 	%rd260, %rd260, 4;
	setp.ne.s32 	%p41, %r1092, 6;
	@%p41 bra 	$L__BB3_28;
	shr.u32 	%r447, %r16, 23;
	st.local.u32 	[%rd9+24], %rd262;
	and.b32  	%r19, %r447, 31;
	and.b32  	%r448, %r447, 224;
	add.s32 	%r449, %r448, -128;
	shr.u32 	%r450, %r449, 5;
	mul.wide.u32 	%rd72, %r450, 4;
	sub.s64 	%rd16, %rd9, %rd72;
	ld.local.u32 	%r1093, [%rd16+24];
	ld.local.u32 	%r1094, [%rd16+20];
	setp.eq.s32 	%p42, %r19, 0;
	@%p42 bra 	$L__BB3_31;
	shf.l.wrap.b32 	%r1093, %r1094, %r1093, %r19;
	ld.local.u32 	%r451, [%rd16+16];
	shf.l.wrap.b32 	%r1094, %r451, %r1094, %r19;
$L__BB3_31:
	shr.u32 	%r452, %r1093, 30;
	shf.l.wrap.b32 	%r453, %r1094, %r1093, 2;
	shl.b32 	%r454, %r1094, 2;
	shr.u32 	%r455, %r453, 31;
	add.s32 	%r456, %r455, %r452;
	neg.s32 	%r457, %r456;
	setp.lt.s32 	%p43, %r16, 0;
	selp.b32 	%r1095, %r457, %r456, %p43;
	xor.b32  	%r458, %r453, %r16;
	shr.s32 	%r459, %r453, 31;
	xor.b32  	%r460, %r459, %r453;
	xor.b32  	%r461, %r459, %r454;
	cvt.u64.u32 	%rd73, %r460;
	shl.b64 	%rd74, %rd73, 32;
	cvt.u64.u32 	%rd75, %r461;
	or.b64  	%rd76, %rd74, %rd75;
	cvt.rn.f64.s64 	%fd14, %rd76;
	mul.f64 	%fd15, %fd14, 0d3BF921FB54442D19;
	cvt.rn.f32.f64 	%f294, %fd15;
	neg.f32 	%f295, %f294;
	setp.lt.s32 	%p44, %r458, 0;
	selp.f32 	%f918, %f295, %f294, %p44;
$L__BB3_32:
	mul.rn.f32 	%f297, %f918, %f918;
	and.b32  	%r463, %r1095, 1;
	setp.eq.b32 	%p45, %r463, 1;
	selp.f32 	%f298, 0f3F800000, %f918, %p45;
	fma.rn.f32 	%f299, %f297, %f298, 0f00000000;
	fma.rn.f32 	%f300, %f297, 0f37CBAC00, 0fBAB607ED;
	selp.f32 	%f301, %f300, 0fB94D4153, %p45;
	selp.f32 	%f302, 0f3D2AAABB, 0f3C0885E4, %p45;
	fma.rn.f32 	%f303, %f301, %f297, %f302;
	selp.f32 	%f304, 0fBEFFFFFF, 0fBE2AAAA8, %p45;
	fma.rn.f32 	%f305, %f303, %f297, %f304;
	fma.rn.f32 	%f306, %f305, %f299, %f298;
	and.b32  	%r464, %r1095, 2;
	setp.eq.s32 	%p46, %r464, 0;
	mov.f32 	%f307, 0f00000000;
	sub.f32 	%f308, %f307, %f306;
	selp.f32 	%f31, %f306, %f308, %p46;
	add.f32 	%f32, %f19, %f24;
	mul.f32 	%f309, %f32, 0f3F22F983;
	cvt.rni.s32.f32 	%r1099, %f309;
	cvt.rn.f32.s32 	%f310, %r1099;
	fma.rn.f32 	%f311, %f310, 0fBFC90FDA, %f32;
	fma.rn.f32 	%f312, %f310, 0fB3A22168, %f311;
	fma.rn.f32 	%f919, %f310, 0fA7C234C5, %f312;
	abs.f32 	%f34, %f32;
	setp.ltu.f32 	%p47, %f34, 0f47CE4780;
	@%p47 bra 	$L__BB3_40;
	setp.neu.f32 	%p48, %f34, 0f7F800000;
	@%p48 bra 	$L__BB3_35;
	mov.f32 	%f315, 0f00000000;
	mul.rn.f32 	%f919, %f32, %f315;
	mov.b32 	%r1099, 0;
	bra.uni 	$L__BB3_40;
$L__BB3_35:
	mov.b32 	%r29, %f32;
	mov.b64 	%rd265, 0;
	mov.b32 	%r1096, 0;
	mov.u64 	%rd263, __cudart_i2opi_f;
	shl.b32 	%r467, %r29, 8;
	or.b32  	%r468, %r467, -2147483648;
	mov.u64 	%rd264, %rd8;
$L__BB3_36:
	.pragma "nounroll";
	ld.global.nc.u32 	%r466, [%rd263];
	mad.wide.u32 	%rd79, %r466, %r468, %rd265;
	shr.u64 	%rd265, %rd79, 32;
	st.local.u32 	[%rd264], %rd79;
	add.s32 	%r1096, %r1096, 1;
	add.s64 	%rd264, %rd264, 4;
	add.s64 	%rd263, %rd263, 4;
	setp.ne.s32 	%p49, %r1096, 6;
	@%p49 bra 	$L__BB3_36;
	shr.u32 	%r469, %r29, 23;
	st.local.u32 	[%rd8+24], %rd265;
	and.b32  	%r32, %r469, 31;
	and.b32  	%r470, %r469, 224;
	add.s32 	%r471, %r470, -128;
	shr.u32 	%r472, %r471, 5;
	mul.wide.u32 	%rd80, %r472, 4;
	sub.s64 	%rd23, %rd8, %rd80;
	ld.local.u32 	%r1097, [%rd23+24];
	ld.local.u32 	%r1098, [%rd23+20];
	setp.eq.s32 	%p50, %r32, 0;
	@%p50 bra 	$L__BB3_39;
	shf.l.wrap.b32 	%r1097, %r1098, %r1097, %r32;
	ld.local.u32 	%r473, [%rd23+16];
	shf.l.wrap.b32 	%r1098, %r473, %r1098, %r32;
$L__BB3_39:
	shr.u32 	%r474, %r1097, 30;
	shf.l.wrap.b32 	%r475, %r1098, %r1097, 2;
	shl.b32 	%r476, %r1098, 2;
	shr.u32 	%r477, %r475, 31;
	add.s32 	%r478, %r477, %r474;
	neg.s32 	%r479, %r478;
	setp.lt.s32 	%p51, %r29, 0;
	selp.b32 	%r1099, %r479, %r478, %p51;
	xor.b32  	%r480, %r475, %r29;
	shr.s32 	%r481, %r475, 31;
	xor.b32  	%r482, %r481, %r475;
	xor.b32  	%r483, %r481, %r476;
	cvt.u64.u32 	%rd81, %r482;
	shl.b64 	%rd82, %rd81, 32;
	cvt.u64.u32 	%rd83, %r483;
	or.b64  	%rd84, %rd82, %rd83;
	cvt.rn.f64.s64 	%fd16, %rd84;
	mul.f64 	%fd17, %fd16, 0d3BF921FB54442D19;
	cvt.rn.f32.f64 	%f313, %fd17;
	neg.f32 	%f314, %f313;
	setp.lt.s32 	%p52, %r480, 0;
	selp.f32 	%f919, %f314, %f313, %p52;
$L__BB3_40:
	mul.f32 	%f316, %f919, %f919;
	fma.rn.f32 	%f317, %f316, 0f3C190000, 0f3B560000;
	fma.rn.f32 	%f318, %f317, %f316, 0f3CC70000;
	fma.rn.f32 	%f319, %f318, %f316, 0f3D5B0000;
	fma.rn.f32 	%f320, %f319, %f316, 0f3E089438;
	fma.rn.f32 	%f321, %f320, %f316, 0f3EAAAA88;
	mul.rn.f32 	%f322, %f316, %f919;
	fma.rn.f32 	%f323, %f321, %f322, %f919;
	abs.f32 	%f324, %f919;
	setp.eq.f32 	%p54, %f324, 0f3A00B43C;
	selp.f32 	%f325, %f919, %f323, %p54;
	and.b32  	%r485, %r1099, 1;
	setp.eq.b32 	%p55, %r485, 1;
	neg.f32 	%f326, %f325;
	rcp.approx.ftz.f32 	%f327, %f326;
	selp.f32 	%f328, %f327, %f325, %p55;
	div.rn.f32 	%f38, %f31, %f328;
	@%p39 bra 	$L__BB3_48;
	setp.neu.f32 	%p56, %f27, 0f7F800000;
	@%p56 bra 	$L__BB3_43;
	mov.f32 	%f331, 0f00000000;
	mul.rn.f32 	%f920, %f19, %f331;
	mov.b32 	%r1103, 0;
	bra.uni 	$L__BB3_48;
$L__BB3_43:
	mov.b32 	%r41, %f19;
	shl.b32 	%r487, %r41, 8;
	or.b32  	%r42, %r487, -2147483648;
	mov.b64 	%rd266, 0;
	mov.b32 	%r1100, 0;
	mov.u64 	%rd87, __cudart_i2opi_f;
$L__BB3_44:
	.pragma "nounroll";
	mul.wide.u32 	%rd86, %r1100, 4;
	add.s64 	%rd88, %rd87, %rd86;
	ld.global.nc.u32 	%r488, [%rd88];
	mad.wide.u32 	%rd89, %r488, %r42, %rd266;
	shr.u64 	%rd266, %rd89, 32;
	add.s64 	%rd90, %rd7, %rd86;
	st.local.u32 	[%rd90], %rd89;
	add.s32 	%r1100, %r1100, 1;
	setp.ne.s32 	%p57, %r1100, 6;
	@%p57 bra 	$L__BB3_44;
	shr.u32 	%r489, %r41, 23;
	st.local.u32 	[%rd7+24], %rd266;
	and.b32  	%r45, %r489, 31;
	and.b32  	%r490, %r489, 224;
	add.s32 	%r491, %r490, -128;
	shr.u32 	%r492, %r491, 5;
	mul.wide.u32 	%rd91, %r492, 4;
	sub.s64 	%rd26, %rd7, %rd91;
	ld.local.u32 	%r1101, [%rd26+24];
	ld.local.u32 	%r1102, [%rd26+20];
	setp.eq.s32 	%p58, %r45, 0;
	@%p58 bra 	$L__BB3_47;
	shf.l.wrap.b32 	%r1101, %r1102, %r1101, %r45;
	ld.local.u32 	%r493, [%rd26+16];
	shf.l.wrap.b32 	%r1102, %r493, %r1102, %r45;
$L__BB3_47:
	shr.u32 	%r494, %r1101, 30;
	shf.l.wrap.b32 	%r495, %r1102, %r1101, 2;
	shl.b32 	%r496, %r1102, 2;
	shr.u32 	%r497, %r495, 31;
	add.s32 	%r498, %r497, %r494;
	neg.s32 	%r499, %r498;
	setp.lt.s32 	%p59, %r41, 0;
	selp.b32 	%r1103, %r499, %r498, %p59;
	xor.b32  	%r500, %r495, %r41;
	shr.s32 	%r501, %r495, 31;
	xor.b32  	%r502, %r501, %r495;
	xor.b32  	%r503, %r501, %r496;
	cvt.u64.u32 	%rd92, %r502;
	shl.b64 	%rd93, %rd92, 32;
	cvt.u64.u32 	%rd94, %r503;
	or.b64  	%rd95, %rd93, %rd94;
	cvt.rn.f64.s64 	%fd18, %rd95;
	mul.f64 	%fd19, %fd18, 0d3BF921FB54442D19;
	cvt.rn.f32.f64 	%f329, %fd19;
	neg.f32 	%f330, %f329;
	setp.lt.s32 	%p60, %r500, 0;
	selp.f32 	%f920, %f330, %f329, %p60;
$L__BB3_48:
	add.s32 	%r505, %r1103, 1;
	mul.rn.f32 	%f332, %f920, %f920;
	and.b32  	%r506, %r1103, 1;
	setp.eq.b32 	%p61, %r506, 1;
	selp.f32 	%f333, %f920, 0f3F800000, %p61;
	fma.rn.f32 	%f334, %f332, %f333, 0f00000000;
	fma.rn.f32 	%f335, %f332, 0f37CBAC00, 0fBAB607ED;
	selp.f32 	%f336, 0fB94D4153, %f335, %p61;
	selp.f32 	%f337, 0f3C0885E4, 0f3D2AAABB, %p61;
	fma.rn.f32 	%f338, %f336, %f332, %f337;
	selp.f32 	%f339, 0fBE2AAAA8, 0fBEFFFFFF, %p61;
	fma.rn.f32 	%f340, %f338, %f332, %f339;
	fma.rn.f32 	%f341, %f340, %f334, %f333;
	and.b32  	%r507, %r505, 2;
	setp.eq.s32 	%p62, %r507, 0;
	mov.f32 	%f342, 0f00000000;
	sub.f32 	%f343, %f342, %f341;
	selp.f32 	%f344, %f341, %f343, %p62;
	sub.f32 	%f345, %f38, %f344;
	div.rn.f32 	%f921, %f25, %f345;
	cvt.u32.u16 	%r1104, %rs1;
$L__BB3_49:
	setp.gt.f32 	%p63, %f921, 0f41F00000;
	setp.lt.f32 	%p64, %f921, 0f00000000;
	or.pred  	%p65, %p63, %p64;
	selp.f32 	%f44, 0f41F00000, %f921, %p65;
	selp.b32 	%r56, 0, %r1104, %p65;
	setp.ne.s32 	%p66, %r9, 0;
	setp.ne.s32 	%p67, %r8, 72;
	or.pred  	%p68, %p67, %p66;
	setp.ne.s32 	%p69, %r7, 120;
	cvt.s64.s32 	%rd96, %r5;
	add.s64 	%rd27, %rd3, %rd96;
	or.pred  	%p70, %p69, %p68;
	@%p70 bra 	$L__BB3_51;
	cvt.f64.f32 	%fd20, %f12;
	cvt.f64.f32 	%fd21, %f13;
	cvt.f64.f32 	%fd22, %f195;
	mul.f32 	%f346, %f19, 0f43340000;
	div.rn.f32 	%f347, %f346, 0f40490FD8;
	cvt.f64.f32 	%fd23, %f347;
	mul.f32 	%f348, %f22, 0f43340000;
	div.rn.f32 	%f349, %f348, 0f40490FD8;
	cvt.f64.f32 	%fd24, %f349;
	cvt.f64.f32 	%fd25, %f44;
	cvt.f64.f32 	%fd26, %f17;
	ld.global.u8 	%r508, [%rd27];
	add.u64 	%rd97, %SP, 32;
	add.u64 	%rd98, %SPL, 32;
	mov.b32 	%r509, 0;
	st.local.u32 	[%rd98], %r509;
	st.local.f64 	[%rd98+8], %fd20;
	st.local.f64 	[%rd98+16], %fd21;
	st.local.f64 	[%rd98+24], %fd22;
	st.local.f64 	[%rd98+32], %fd23;
	st.local.f64 	[%rd98+40], %fd24;
	st.local.v2.u32 	[%rd98+48], {%r12, %r11};
	st.local.u32 	[%rd98+56], %r56;
	st.local.f64 	[%rd98+64], %fd25;
	st.local.f64 	[%rd98+72], %fd26;
	st.local.u32 	[%rd98+80], %r508;
	mov.u64 	%rd99, $str$7;
	cvta.global.u64 	%rd100, %rd99;
	{ // callseq 6, 0
	.param .b64 param0;
	st.param.b64 	[param0], %rd100;
	.param .b64 param1;
	st.param.b64 	[param1], %rd97;
	.param .b32 retval0;
	call.uni (retval0), 
	vprintf, 
	(
	param0, 
	param1
	);
	ld.param.b32 	%r510, [retval0];
	} // callseq 6
$L__BB3_51:
	setp.ne.s32 	%p71, %r5, 17400;
	@%p71 bra 	$L__BB3_53;
	mov.u64 	%rd101, $str$8;
	cvta.global.u64 	%rd102, %rd101;
	{ // callseq 7, 0
	.param .b64 param0;
	st.param.b64 	[param0], %rd102;
	.param .b64 param1;
	st.param.b64 	[param1], 0;
	.param .b32 retval0;
	call.uni (retval0), 
	vprintf, 
	(
	param0, 
	param1
	);
	ld.param.b32 	%r512, [retval0];
	} // callseq 7
$L__BB3_53:
	ld.param.u64 	%rd256, [_Z24SquaredDistanceTransformPhS_PfS_S0_PiS1_S0_S1_S0__param_2];
	cvta.to.global.u64 	%rd28, %rd256;
	cvt.s64.s32 	%rd103, %r5;
	add.s64 	%rd104, %rd2, %rd103;
	ld.global.u8 	%rs3, [%rd104];
	setp.eq.s16 	%p72, %rs3, 0;
	@%p72 bra 	$L__BB3_55;
	mul.wide.s32 	%rd105, %r5, 4;
	add.s64 	%rd106, %rd28, %rd105;
	mov.b32 	%r514, 0;
	st.global.u32 	[%rd106], %r514;
	mov.b16 	%rs4, 0;
	st.global.u8 	[%rd27], %rs4;
	bra.uni 	$L__BB3_427;
$L__BB3_55:
	sub.f32 	%f350, %f44, %f17;
	abs.f32 	%f351, %f350;
	cvt.f64.f32 	%fd27, %f351;
	setp.lt.f64 	%p73, %fd27, 0d3F50624DD2F1A9FC;
	div.rn.f32 	%f352, %f350, %f351;
	selp.f32 	%f45, 0fBF800000, %f352, %p73;
	mul.wide.s32 	%rd107, %r5, 4;
	add.s64 	%rd29, %rd28, %rd107;
	st.global.f32 	[%rd29], %f45;
	setp.gt.f32 	%p74, %f45, 0f00000000;
	mov.b16 	%rs94, 1;
	@%p74 bra 	$L__BB3_57;
	mov.b16 	%rs94, 0;
$L__BB3_57:
	setp.ne.s32 	%p75, %r5, 17400;
	st.global.u8 	[%rd27], %rs94;
	@%p75 bra 	$L__BB3_59;
	cvt.f64.f32 	%fd28, %f12;
	cvt.f64.f32 	%fd29, %f13;
	cvt.f64.f32 	%fd30, %f195;
	mul.f32 	%f353, %f19, 0f43340000;
	div.rn.f32 	%f354, %f353, 0f40490FD8;
	cvt.f64.f32 	%fd31, %f354;
	mul.f32 	%f355, %f22, 0f43340000;
	div.rn.f32 	%f356, %f355, 0f40490FD8;
	cvt.f64.f32 	%fd32, %f356;
	cvt.f64.f32 	%fd33, %f44;
	cvt.f64.f32 	%fd34, %f17;
	cvt.f64.f32 	%fd35, %f45;
	ld.global.u8 	%r515, [%rd3+17400];
	add.u64 	%rd108, %SP, 32;
	add.u64 	%rd109, %SPL, 32;
	st.local.u32 	[%rd109], %r9;
	st.local.f64 	[%rd109+8], %fd28;
	st.local.f64 	[%rd109+16], %fd29;
	st.local.f64 	[%rd109+24], %fd30;
	st.local.f64 	[%rd109+32], %fd31;
	st.local.f64 	[%rd109+40], %fd32;
	st.local.v2.u32 	[%rd109+48], {%r12, %r11};
	st.local.u32 	[%rd109+56], %r56;
	st.local.f64 	[%rd109+64], %fd33;
	st.local.f64 	[%rd109+72], %fd34;
	st.local.f64 	[%rd109+80], %fd35;
	st.local.u32 	[%rd109+88], %r515;
	mov.u64 	%rd110, $str$9;
	cvta.global.u64 	%rd111, %rd110;
	{ // callseq 8, 0
	.param .b64 param0;
	st.param.b64 	[param0], %rd111;
	.param .b64 param1;
	st.param.b64 	[param1], %rd108;
	.param .b32 retval0;
	call.uni (retval0), 
	vprintf, 
	(
	param0, 
	param1
	);
	ld.param.b32 	%r516, [retval0];
	} // callseq 8
$L__BB3_59:
	sub.s32 	%r519, %r8, %r4;
	max.s32 	%r1180, %r519, 0;
	sub.s32 	%r520, %r9, %r4;
	max.s32 	%r58, %r520, 0;
	add.s32 	%r59, %r9, %r4;
	add.s32 	%r521, %r59, 1;
	min.s32 	%r60, %r1, %r521;
	setp.ge.s32 	%p76, %r58, %r60;
	mov.b32 	%r1131, 0;
	@%p76 bra 	$L__BB3_89;
	sub.s32 	%r523, %r7, %r4;
	max.s32 	%r61, %r523, 0;
	add.s32 	%r524, %r4, %r7;
	add.s32 	%r525, %r524, 1;
	min.s32 	%r62, %r3, %r525;
	min.s32 	%r526, %r8, %r4;
	abs.s32 	%r527, %r526;
	cvt.rn.f32.s32 	%f357, %r527;
	mul.f32 	%f46, %f357, %f357;
	cvt.rn.f32.s32 	%f47, %r4;
	sub.s32 	%r528, %r62, %r61;
	and.b32  	%r63, %r528, 3;
	mad.lo.s32 	%r529, %r61, %r2, %r1180;
	mul.lo.s32 	%r64, %r529, %r1;
	min.s32 	%r530, %r7, %r4;
	abs.s32 	%r531, %r530;
	cvt.rn.f32.s32 	%f358, %r531;
	mul.f32 	%f48, %f358, %f358;
	add.s32 	%r65, %r61, 1;
	sub.s32 	%r532, %r7, %r65;
	abs.s32 	%r533, %r532;
	cvt.rn.f32.s32 	%f359, %r533;
	mul.f32 	%f49, %f359, %f359;
	add.s32 	%r66, %r61, 2;
	sub.s32 	%r534, %r7, %r66;
	abs.s32 	%r535, %r534;
	cvt.rn.f32.s32 	%f360, %r535;
	mul.f32 	%f50, %f360, %f360;
	add.s32 	%r67, %r61, 3;
	sub.s32 	%r68, %r61, %r62;
	mov.b32 	%r1131, 0;
	mov.u32 	%r1105, %r58;
$L__BB3_61:
	setp.ge.s32 	%p77, %r61, %r62;
	@%p77 bra 	$L__BB3_88;
	setp.eq.s32 	%p78, %r63, 0;
	sub.s32 	%r537, %r9, %r1105;
	abs.s32 	%r538, %r537;
	cvt.rn.f32.s32 	%f361, %r538;
	fma.rn.f32 	%f51, %f361, %f361, %f46;
	mov.u32 	%r1109, %r61;
	@%p78 bra 	$L__BB3_74;
	add.s32 	%r71, %r64, %r1105;
	cvt.s64.s32 	%rd112, %r71;
	add.s64 	%rd113, %rd2, %rd112;
	ld.global.u8 	%rs7, [%rd113];
	setp.eq.s16 	%p79, %rs7, 0;
	@%p79 bra 	$L__BB3_66;
	add.f32 	%f362, %f51, %f48;
	sqrt.rn.f32 	%f363, %f362;
	div.rn.f32 	%f52, %f363, %f47;
	ld.global.f32 	%f364, [%rd29];
	abs.f32 	%f365, %f364;
	setp.geu.f32 	%p80, %f52, %f365;
	mov.b32 	%r1131, 1;
	@%p80 bra 	$L__BB3_66;
	mul.f32 	%f366, %f45, %f52;
	st.global.f32 	[%rd29], %f366;
$L__BB3_66:
	setp.eq.s32 	%p81, %r63, 1;
	mov.u32 	%r1109, %r65;
	@%p81 bra 	$L__BB3_74;
	add.s32 	%r73, %r71, %r6;
	cvt.s64.s32 	%rd114, %r73;
	add.s64 	%rd115, %rd2, %rd114;
	ld.global.u8 	%rs8, [%rd115];
	setp.eq.s16 	%p82, %rs8, 0;
	@%p82 bra 	$L__BB3_70;
	add.f32 	%f367, %f51, %f49;
	sqrt.rn.f32 	%f368, %f367;
	div.rn.f32 	%f53, %f368, %f47;
	ld.global.f32 	%f369, [%rd29];
	abs.f32 	%f370, %f369;
	setp.geu.f32 	%p83, %f53, %f370;
	mov.b32 	%r1131, 1;
	@%p83 bra 	$L__BB3_70;
	mul.f32 	%f371, %f45, %f53;
	st.global.f32 	[%rd29], %f371;
$L__BB3_70:
	setp.eq.s32 	%p84, %r63, 2;
	mov.u32 	%r1109, %r66;
	@%p84 bra 	$L__BB3_74;
	add.s32 	%r543, %r73, %r6;
	cvt.s64.s32 	%rd116, %r543;
	add.s64 	%rd117, %rd2, %rd116;
	ld.global.u8 	%rs9, [%rd117];
	setp.eq.s16 	%p85, %rs9, 0;
	mov.u32 	%r1109, %r67;
	@%p85 bra 	$L__BB3_74;
	add.f32 	%f372, %f51, %f50;
	sqrt.rn.f32 	%f373, %f372;
	div.rn.f32 	%f54, %f373, %f47;
	ld.global.f32 	%f374, [%rd29];
	abs.f32 	%f375, %f374;
	setp.geu.f32 	%p86, %f54, %f375;
	mov.b32 	%r1131, 1;
	mov.u32 	%r1109, %r67;
	@%p86 bra 	$L__BB3_74;
	mul.f32 	%f376, %f45, %f54;
	st.global.f32 	[%rd29], %f376;
	mov.u32 	%r1109, %r67;
$L__BB3_74:
	setp.gt.u32 	%p87, %r68, -4;
	@%p87 bra 	$L__BB3_88;
$L__BB3_75:
	mad.lo.s32 	%r546, %r1109, %r2, %r1180;
	mad.lo.s32 	%r80, %r546, %r1, %r1105;
	cvt.s64.s32 	%rd118, %r80;
	add.s64 	%rd119, %rd2, %rd118;
	ld.global.u8 	%rs10, [%rd119];
	setp.eq.s16 	%p88, %rs10, 0;
	@%p88 bra 	$L__BB3_78;
	sub.s32 	%r548, %r7, %r1109;
	abs.s32 	%r549, %r548;
	cvt.rn.f32.s32 	%f377, %r549;
	fma.rn.f32 	%f378, %f377, %f377, %f51;
	sqrt.rn.f32 	%f379, %f378;
	div.rn.f32 	%f55, %f379, %f47;
	ld.global.f32 	%f380, [%rd29];
	abs.f32 	%f381, %f380;
	setp.geu.f32 	%p89, %f55, %f381;
	mov.b32 	%r1131, 1;
	@%p89 bra 	$L__BB3_78;
	mul.f32 	%f382, %f45, %f55;
	st.global.f32 	[%rd29], %f382;
$L__BB3_78:
	add.s32 	%r82, %r80, %r6;
	cvt.s64.s32 	%rd120, %r82;
	add.s64 	%rd121, %rd2, %rd120;
	ld.global.u8 	%rs11, [%rd121];
	setp.eq.s16 	%p90, %rs11, 0;
	@%p90 bra 	$L__BB3_81;
	not.b32 	%r552, %r1109;
	add.s32 	%r553, %r7, %r552;
	abs.s32 	%r554, %r553;
	cvt.rn.f32.s32 	%f383, %r554;
	fma.rn.f32 	%f384, %f383, %f383, %f51;
	sqrt.rn.f32 	%f385, %f384;
	div.rn.f32 	%f56, %f385, %f47;
	ld.global.f32 	%f386, [%rd29];
	abs.f32 	%f387, %f386;
	setp.geu.f32 	%p91, %f56, %f387;
	mov.b32 	%r1131, 1;
	@%p91 bra 	$L__BB3_81;
	mul.f32 	%f388, %f45, %f56;
	st.global.f32 	[%rd29], %f388;
$L__BB3_81:
	add.s32 	%r84, %r82, %r6;
	cvt.s64.s32 	%rd122, %r84;
	add.s64 	%rd123, %rd2, %rd122;
	ld.global.u8 	%rs12, [%rd123];
	setp.eq.s16 	%p92, %rs12, 0;
	@%p92 bra 	$L__BB3_84;
	sub.s32 	%r557, %r7, %r1109;
	add.s32 	%r558, %r557, -2;
	abs.s32 	%r559, %r558;
	cvt.rn.f32.s32 	%f389, %r559;
	fma.rn.f32 	%f390, %f389, %f389, %f51;
	sqrt.rn.f32 	%f391, %f390;
	div.rn.f32 	%f57, %f391, %f47;
	ld.global.f32 	%f392, [%rd29];
	abs.f32 	%f393, %f392;
	setp.geu.f32 	%p93, %f57, %f393;
	mov.b32 	%r1131, 1;
	@%p93 bra 	$L__BB3_84;
	mul.f32 	%f394, %f45, %f57;
	st.global.f32 	[%rd29], %f394;
$L__BB3_84:
	add.s32 	%r561, %r84, %r6;
	cvt.s64.s32 	%rd124, %r561;
	add.s64 	%rd125, %rd2, %rd124;
	ld.global.u8 	%rs13, [%rd125];
	setp.eq.s16 	%p94, %rs13, 0;
	@%p94 bra 	$L__BB3_87;
	sub.s32 	%r563, %r7, %r1109;
	add.s32 	%r564, %r563, -3;
	abs.s32 	%r565, %r564;
	cvt.rn.f32.s32 	%f395, %r565;
	fma.rn.f32 	%f396, %f395, %f395, %f51;
	sqrt.rn.f32 	%f397, %f396;
	div.rn.f32 	%f58, %f397, %f47;
	ld.global.f32 	%f398, [%rd29];
	abs.f32 	%f399, %f398;
	setp.geu.f32 	%p95, %f58, %f399;
	mov.b32 	%r1131, 1;
	@%p95 bra 	$L__BB3_87;
	mul.f32 	%f400, %f45, %f58;
	st.global.f32 	[%rd29], %f400;
$L__BB3_87:
	add.s32 	%r1109, %r1109, 4;
	setp.ne.s32 	%p96, %r1109, %r62;
	@%p96 bra 	$L__BB3_75;
$L__BB3_88:
	add.s32 	%r1105, %r1105, 1;
	setp.ne.s32 	%p97, %r1105, %r60;
	@%p97 bra 	$L__BB3_61;
$L__BB3_89:
	setp.ge.s32 	%p98, %r58, %r60;
	add.s32 	%r91, %r8, %r4;
	min.s32 	%r92, %r91, %r2;
	@%p98 bra 	$L__BB3_119;
	sub.s32 	%r567, %r7, %r4;
	max.s32 	%r93, %r567, 0;
	add.s32 	%r568, %r4, %r7;
	add.s32 	%r569, %r568, 1;
	min.s32 	%r94, %r3, %r569;
	sub.s32 	%r570, %r8, %r92;
	abs.s32 	%r571, %r570;
	cvt.rn.f32.s32 	%f401, %r571;
	mul.f32 	%f59, %f401, %f401;
	cvt.rn.f32.s32 	%f60, %r4;
	sub.s32 	%r572, %r94, %r93;
	and.b32  	%r95, %r572, 3;
	mad.lo.s32 	%r573, %r93, %r2, %r92;
	mul.lo.s32 	%r96, %r573, %r1;
	min.s32 	%r574, %r7, %r4;
	abs.s32 	%r575, %r574;
	cvt.rn.f32.s32 	%f402, %r575;
	mul.f32 	%f61, %f402, %f402;
	add.s32 	%r97, %r93, 1;
	sub.s32 	%r576, %r7, %r97;
	abs.s32 	%r577, %r576;
	cvt.rn.f32.s32 	%f403, %r577;
	mul.f32 	%f62, %f403, %f403;
	add.s32 	%r98, %r93, 2;
	sub.s32 	%r578, %r7, %r98;
	abs.s32 	%r579, %r578;
	cvt.rn.f32.s32 	%f404, %r579;
	mul.f32 	%f63, %f404, %f404;
	add.s32 	%r99, %r93, 3;
	sub.s32 	%r100, %r93, %r94;
	mov.u32 	%r1121, %r58;
$L__BB3_91:
	setp.ge.s32 	%p99, %r93, %r94;
	@%p99 bra 	$L__BB3_118;
	setp.eq.s32 	%p100, %r95, 0;
	sub.s32 	%r581, %r9, %r1121;
	abs.s32 	%r582, %r581;
	cvt.rn.f32.s32 	%f405, %r582;
	fma.rn.f32 	%f69, %f405, %f405, %f59;
	mov.u32 	%r1125, %r93;
	@%p100 bra 	$L__BB3_104;
	add.s32 	%r113, %r96, %r1121;
	cvt.s64.s32 	%rd126, %r113;
	add.s64 	%rd127, %rd2, %rd126;
	ld.global.u8 	%rs14, [%rd127];
	setp.eq.s16 	%p101, %rs14, 0;
	@%p101 bra 	$L__BB3_96;
	add.f32 	%f406, %f69, %f61;
	sqrt.rn.f32 	%f407, %f406;
	div.rn.f32 	%f70, %f407, %f60;
	ld.global.f32 	%f408, [%rd29];
	abs.f32 	%f409, %f408;
	setp.geu.f32 	%p102, %f70, %f409;
	mov.b32 	%r1131, 1;
	@%p102 bra 	$L__BB3_96;
	mul.f32 	%f410, %f45, %f70;
	st.global.f32 	[%rd29], %f410;
$L__BB3_96:
	setp.eq.s32 	%p103, %r95, 1;
	mov.u32 	%r1125, %r97;
	@%p103 bra 	$L__BB3_104;
	add.s32 	%r115, %r113, %r6;
	cvt.s64.s32 	%rd128, %r115;
	add.s64 	%rd129, %rd2, %rd128;
	ld.global.u8 	%rs15, [%rd129];
	setp.eq.s16 	%p104, %rs15, 0;
	@%p104 bra 	$L__BB3_100;
	add.f32 	%f411, %f69, %f62;
	sqrt.rn.f32 	%f412, %f411;
	div.rn.f32 	%f71, %f412, %f60;
	ld.global.f32 	%f413, [%rd29];
	abs.f32 	%f414, %f413;
	setp.geu.f32 	%p105, %f71, %f414;
	mov.b32 	%r1131, 1;
	@%p105 bra 	$L__BB3_100;
	mul.f32 	%f415, %f45, %f71;
	st.global.f32 	[%rd29], %f415;
$L__BB3_100:
	setp.eq.s32 	%p106, %r95, 2;
	mov.u32 	%r1125, %r98;
	@%p106 bra 	$L__BB3_104;
	add.s32 	%r587, %r115, %r6;
	cvt.s64.s32 	%rd130, %r587;
	add.s64 	%rd131, %rd2, %rd130;
	ld.global.u8 	%rs16, [%rd131];
	setp.eq.s16 	%p107, %rs16, 0;
	mov.u32 	%r1125, %r99;
	@%p107 bra 	$L__BB3_104;
	add.f32 	%f416, %f69, %f63;
	sqrt.rn.f32 	%f417, %f416;
	div.rn.f32 	%f72, %f417, %f60;
	ld.global.f32 	%f418, [%rd29];
	abs.f32 	%f419, %f418;
	setp.geu.f32 	%p108, %f72, %f419;
	mov.b32 	%r1131, 1;
	mov.u32 	%r1125, %r99;
	@%p108 bra 	$L__BB3_104;
	mul.f32 	%f420, %f45, %f72;
	st.global.f32 	[%rd29], %f420;
	mov.u32 	%r1125, %r99;
$L__BB3_104:
	setp.gt.u32 	%p109, %r100, -4;
	@%p109 bra 	$L__BB3_118;
$L__BB3_105:
	mad.lo.s32 	%r590, %r1125, %r2, %r92;
	mad.lo.s32 	%r122, %r590, %r1, %r1121;
	cvt.s64.s32 	%rd132, %r122;
	add.s64 	%rd133, %rd2, %rd132;
	ld.global.u8 	%rs17, [%rd133];
	setp.eq.s16 	%p110, %rs17, 0;
	@%p110 bra 	$L__BB3_108;
	sub.s32 	%r592, %r7, %r1125;
	abs.s32 	%r593, %r592;
	cvt.rn.f32.s32 	%f421, %r593;
	fma.rn.f32 	%f422, %f421, %f421, %f69;
	sqrt.rn.f32 	%f423, %f422;
	div.rn.f32 	%f73, %f423, %f60;
	ld.global.f32 	%f424, [%rd29];
	abs.f32 	%f425, %f424;
	setp.geu.f32 	%p111, %f73, %f425;
	mov.b32 	%r1131, 1;
	@%p111 bra 	$L__BB3_108;
	mul.f32 	%f426, %f45, %f73;
	st.global.f32 	[%rd29], %f426;
$L__BB3_108:
	add.s32 	%r124, %r122, %r6;
	cvt.s64.s32 	%rd134, %r124;
	add.s64 	%rd135, %rd2, %rd134;
	ld.global.u8 	%rs18, [%rd135];
	setp.eq.s16 	%p112, %rs18, 0;
	@%p112 bra 	$L__BB3_111;
	not.b32 	%r596, %r1125;
	add.s32 	%r597, %r7, %r596;
	abs.s32 	%r598, %r597;
	cvt.rn.f32.s32 	%f427, %r598;
	fma.rn.f32 	%f428, %f427, %f427, %f69;
	sqrt.rn.f32 	%f429, %f428;
	div.rn.f32 	%f74, %f429, %f60;
	ld.global.f32 	%f430, [%rd29];
	abs.f32 	%f431, %f430;
	setp.geu.f32 	%p113, %f74, %f431;
	mov.b32 	%r1131, 1;
	@%p113 bra 	$L__BB3_111;
	mul.f32 	%f432, %f45, %f74;
	st.global.f32 	[%rd29], %f432;
$L__BB3_111:
	add.s32 	%r126, %r124, %r6;
	cvt.s64.s32 	%rd136, %r126;
	add.s64 	%rd137, %rd2, %rd136;
	ld.global.u8 	%rs19, [%rd137];
	setp.eq.s16 	%p114, %rs19, 0;
	@%p114 bra 	$L__BB3_114;
	sub.s32 	%r601, %r7, %r1125;
	add.s32 	%r602, %r601, -2;
	abs.s32 	%r603, %r602;
	cvt.rn.f32.s32 	%f433, %r603;
	fma.rn.f32 	%f434, %f433, %f433, %f69;
	sqrt.rn.f32 	%f435, %f434;
	div.rn.f32 	%f75, %f435, %f60;
	ld.global.f32 	%f436, [%rd29];
	abs.f32 	%f437, %f436;
	setp.geu.f32 	%p115, %f75, %f437;
	mov.b32 	%r1131, 1;
	@%p115 bra 	$L__BB3_114;
	mul.f32 	%f438, %f45, %f75;
	st.global.f32 	[%rd29], %f438;
$L__BB3_114:
	add.s32 	%r605, %r126, %r6;
	cvt.s64.s32 	%rd138, %r605;
	add.s64 	%rd139, %rd2, %rd138;
	ld.global.u8 	%rs20, [%rd139];
	setp.eq.s16 	%p116, %rs20, 0;
	@%p116 bra 	$L__BB3_117;
	sub.s32 	%r607, %r7, %r1125;
	add.s32 	%r608, %r607, -3;
	abs.s32 	%r609, %r608;
	cvt.rn.f32.s32 	%f439, %r609;
	fma.rn.f32 	%f440, %f439, %f439, %f69;
	sqrt.rn.f32 	%f441, %f440;
	div.rn.f32 	%f76, %f441, %f60;
	ld.global.f32 	%f442, [%rd29];
	abs.f32 	%f443, %f442;
	setp.geu.f32 	%p117, %f76, %f443;
	mov.b32 	%r1131, 1;
	@%p117 bra 	$L__BB3_117;
	mul.f32 	%f444, %f45, %f76;
	st.global.f32 	[%rd29], %f444;
$L__BB3_117:
	add.s32 	%r1125, %r1125, 4;
	setp.ne.s32 	%p118, %r1125, %r94;
	@%p118 bra 	$L__BB3_105;
$L__BB3_118:
	add.s32 	%r1121, %r1121, 1;
	setp.eq.s32 	%p119, %r1121, %r60;
	@%p119 bra 	$L__BB3_119;
	bra.uni 	$L__BB3_91;
$L__BB3_119:
	add.s32 	%r611, %r91, 1;
	min.s32 	%r102, %r2, %r611;
	setp.ge.s32 	%p120, %r1180, %r102;
	@%p120 bra 	$L__BB3_149;
	sub.s32 	%r612, %r7, %r4;
	max.s32 	%r103, %r612, 0;
	add.s32 	%r613, %r4, %r7;
	add.s32 	%r614, %r613, 1;
	min.s32 	%r104, %r3, %r614;
	min.s32 	%r615, %r9, %r4;
	abs.s32 	%r616, %r615;
	cvt.rn.f32.s32 	%f445, %r616;
	mul.f32 	%f64, %f445, %f445;
	cvt.rn.f32.s32 	%f65, %r4;
	sub.s32 	%r617, %r104, %r103;
	and.b32  	%r105, %r617, 3;
	mul.lo.s32 	%r106, %r103, %r2;
	min.s32 	%r618, %r7, %r4;
	abs.s32 	%r619, %r618;
	cvt.rn.f32.s32 	%f446, %r619;
	mul.f32 	%f66, %f446, %f446;
	add.s32 	%r107, %r103, 1;
	sub.s32 	%r620, %r7, %r107;
	abs.s32 	%r621, %r620;
	cvt.rn.f32.s32 	%f447, %r621;
	mul.f32 	%f67, %f447, %f447;
	add.s32 	%r108, %r103, 2;
	sub.s32 	%r622, %r7, %r108;
	abs.s32 	%r623, %r622;
	cvt.rn.f32.s32 	%f448, %r623;
	mul.f32 	%f68, %f448, %f448;
	add.s32 	%r109, %r103, 3;
	sub.s32 	%r110, %r103, %r104;
	mov.u32 	%r1135, %r1180;
$L__BB3_121:
	setp.ge.s32 	%p121, %r103, %r104;
	@%p121 bra 	$L__BB3_148;
	setp.eq.s32 	%p122, %r105, 0;
	sub.s32 	%r625, %r8, %r1135;
	abs.s32 	%r626, %r625;
	cvt.rn.f32.s32 	%f449, %r626;
	fma.rn.f32 	%f77, %f449, %f449, %f64;
	mov.u32 	%r1139, %r103;
	@%p122 bra 	$L__BB3_134;
	add.s32 	%r627, %r106, %r1135;
	mad.lo.s32 	%r134, %r627, %r1, %r58;
	cvt.s64.s32 	%rd140, %r134;
	add.s64 	%rd141, %rd2, %rd140;
	ld.global.u8 	%rs21, [%rd141];
	setp.eq.s16 	%p123, %rs21, 0;
	@%p123 bra 	$L__BB3_126;
	add.f32 	%f450, %f77, %f66;
	sqrt.rn.f32 	%f451, %f450;
	div.rn.f32 	%f78, %f451, %f65;
	ld.global.f32 	%f452, [%rd29];
	abs.f32 	%f453, %f452;
	setp.geu.f32 	%p124, %f78, %f453;
	mov.b32 	%r1131, 1;
	@%p124 bra 	$L__BB3_126;
	mul.f32 	%f454, %f45, %f78;
	st.global.f32 	[%rd29], %f454;
$L__BB3_126:
	setp.eq.s32 	%p125, %r105, 1;
	mov.u32 	%r1139, %r107;
	@%p125 bra 	$L__BB3_134;
	add.s32 	%r136, %r134, %r6;
	cvt.s64.s32 	%rd142, %r136;
	add.s64 	%rd143, %rd2, %rd142;
	ld.global.u8 	%rs22, [%rd143];
	setp.eq.s16 	%p126, %rs22, 0;
	@%p126 bra 	$L__BB3_130;
	add.f32 	%f455, %f77, %f67;
	sqrt.rn.f32 	%f456, %f455;
	div.rn.f32 	%f79, %f456, %f65;
	ld.global.f32 	%f457, [%rd29];
	abs.f32 	%f458, %f457;
	setp.geu.f32 	%p127, %f79, %f458;
	mov.b32 	%r1131, 1;
	@%p127 bra 	$L__BB3_130;
	mul.f32 	%f459, %f45, %f79;
	st.global.f32 	[%rd29], %f459;
$L__BB3_130:
	setp.eq.s32 	%p128, %r105, 2;
	mov.u32 	%r1139, %r108;
	@%p128 bra 	$L__BB3_134;
	add.s32 	%r632, %r136, %r6;
	cvt.s64.s32 	%rd144, %r632;
	add.s64 	%rd145, %rd2, %rd144;
	ld.global.u8 	%rs23, [%rd145];
	setp.eq.s16 	%p129, %rs23, 0;
	mov.u32 	%r1139, %r109;
	@%p129 bra 	$L__BB3_134;
	add.f32 	%f460, %f77, %f68;
	sqrt.rn.f32 	%f461, %f460;
	div.rn.f32 	%f80, %f461, %f65;
	ld.global.f32 	%f462, [%rd29];
	abs.f32 	%f463, %f462;
	setp.geu.f32 	%p130, %f80, %f463;
	mov.b32 	%r1131, 1;
	mov.u32 	%r1139, %r109;
	@%p130 bra 	$L__BB3_134;
	mul.f32 	%f464, %f45, %f80;
	st.global.f32 	[%rd29], %f464;
	mov.u32 	%r1139, %r109;
$L__BB3_134:
	setp.gt.u32 	%p131, %r110, -4;
	@%p131 bra 	$L__BB3_148;
$L__BB3_135:
	mad.lo.s32 	%r635, %r1139, %r2, %r1135;
	mad.lo.s32 	%r143, %r635, %r1, %r58;
	cvt.s64.s32 	%rd146, %r143;
	add.s64 	%rd147, %rd2, %rd146;
	ld.global.u8 	%rs24, [%rd147];
	setp.eq.s16 	%p132, %rs24, 0;
	@%p132 bra 	$L__BB3_138;
	sub.s32 	%r637, %r7, %r1139;
	abs.s32 	%r638, %r637;
	cvt.rn.f32.s32 	%f465, %r638;
	fma.rn.f32 	%f466, %f465, %f465, %f77;
	sqrt.rn.f32 	%f467, %f466;
	div.rn.f32 	%f81, %f467, %f65;
	ld.global.f32 	%f468, [%rd29];
	abs.f32 	%f469, %f468;
	setp.geu.f32 	%p133, %f81, %f469;
	mov.b32 	%r1131, 1;
	@%p133 bra 	$L__BB3_138;
	mul.f32 	%f470, %f45, %f81;
	st.global.f32 	[%rd29], %f470;
$L__BB3_138:
	add.s32 	%r145, %r143, %r6;
	cvt.s64.s32 	%rd148, %r145;
	add.s64 	%rd149, %rd2, %rd148;
	ld.global.u8 	%rs25, [%rd149];
	setp.eq.s16 	%p134, %rs25, 0;
	@%p134 bra 	$L__BB3_141;
	not.b32 	%r641, %r1139;
	add.s32 	%r642, %r7, %r641;
	abs.s32 	%r643, %r642;
	cvt.rn.f32.s32 	%f471, %r643;
	fma.rn.f32 	%f472, %f471, %f471, %f77;
	sqrt.rn.f32 	%f473, %f472;
	div.rn.f32 	%f82, %f473, %f65;
	ld.global.f32 	%f474, [%rd29];
	abs.f32 	%f475, %f474;
	setp.geu.f32 	%p135, %f82, %f475;
	mov.b32 	%r1131, 1;
	@%p135 bra 	$L__BB3_141;
	mul.f32 	%f476, %f45, %f82;
	st.global.f32 	[%rd29], %f476;
$L__BB3_141:
	add.s32 	%r147, %r145, %r6;
	cvt.s64.s32 	%rd150, %r147;
	add.s64 	%rd151, %rd2, %rd150;
	ld.global.u8 	%rs26, [%rd151];
	setp.eq.s16 	%p136, %rs26, 0;
	@%p136 bra 	$L__BB3_144;
	sub.s32 	%r646, %r7, %r1139;
	add.s32 	%r647, %r646, -2;
	abs.s32 	%r648, %r647;
	cvt.rn.f32.s32 	%f477, %r648;
	fma.rn.f32 	%f478, %f477, %f477, %f77;
	sqrt.rn.f32 	%f479, %f478;
	div.rn.f32 	%f83, %f479, %f65;
	ld.global.f32 	%f480, [%rd29];
	abs.f32 	%f481, %f480;
	setp.geu.f32 	%p137, %f83, %f481;
	mov.b32 	%r1131, 1;
	@%p137 bra 	$L__BB3_144;
	mul.f32 	%f482, %f45, %f83;
	st.global.f32 	[%rd29], %f482;
$L__BB3_144:
	add.s32 	%r650, %r147, %r6;
	cvt.s64.s32 	%rd152, %r650;
	add.s64 	%rd153, %rd2, %rd152;
	ld.global.u8 	%rs27, [%rd153];
	setp.eq.s16 	%p138, %rs27, 0;
	@%p138 bra 	$L__BB3_147;
	sub.s32 	%r652, %r7, %r1139;
	add.s32 	%r653, %r652, -3;
	abs.s32 	%r654, %r653;
	cvt.rn.f32.s32 	%f483, %r654;
	fma.rn.f32 	%f484, %f483, %f483, %f77;
	sqrt.rn.f32 	%f485, %f484;
	div.rn.f32 	%f84, %f485, %f65;
	ld.global.f32 	%f486, [%rd29];
	abs.f32 	%f487, %f486;
	setp.geu.f32 	%p139, %f84, %f487;
	mov.b32 	%r1131, 1;
	@%p139 bra 	$L__BB3_147;
	mul.f32 	%f488, %f45, %f84;
	st.global.f32 	[%rd29], %f488;
$L__BB3_147:
	add.s32 	%r1139, %r1139, 4;
	setp.ne.s32 	%p140, %r1139, %r104;
	@%p140 bra 	$L__BB3_135;
$L__BB3_148:
	add.s32 	%r1135, %r1135, 1;
	setp.ne.s32 	%p141, %r1135, %r102;
	@%p141 bra 	$L__BB3_121;
$L__BB3_149:
	setp.ge.s32 	%p142, %r1180, %r102;
	min.s32 	%r154, %r59, %r1;
	@%p142 bra 	$L__BB3_179;
	sub.s32 	%r656, %r7, %r4;
	max.s32 	%r155, %r656, 0;
	add.s32 	%r657, %r4, %r7;
	add.s32 	%r658, %r657, 1;
	min.s32 	%r156, %r3, %r658;
	sub.s32 	%r659, %r9, %r154;
	abs.s32 	%r660, %r659;
	cvt.rn.f32.s32 	%f489, %r660;
	mul.f32 	%f85, %f489, %f489;
	cvt.rn.f32.s32 	%f86, %r4;
	sub.s32 	%r661, %r156, %r155;
	and.b32  	%r157, %r661, 3;
	mul.lo.s32 	%r158, %r155, %r2;
	min.s32 	%r662, %r7, %r4;
	abs.s32 	%r663, %r662;
	cvt.rn.f32.s32 	%f490, %r663;
	mul.f32 	%f87, %f490, %f490;
	add.s32 	%r159, %r155, 1;
	sub.s32 	%r664, %r7, %r159;
	abs.s32 	%r665, %r664;
	cvt.rn.f32.s32 	%f491, %r665;
	mul.f32 	%f88, %f491, %f491;
	add.s32 	%r160, %r155, 2;
	sub.s32 	%r666, %r7, %r160;
	abs.s32 	%r667, %r666;
	cvt.rn.f32.s32 	%f492, %r667;
	mul.f32 	%f89, %f492, %f492;
	add.s32 	%r161, %r155, 3;
	sub.s32 	%r162, %r155, %r156;
	mov.u32 	%r1150, %r1180;
$L__BB3_151:
	setp.ge.s32 	%p143, %r155, %r156;
	@%p143 bra 	$L__BB3_178;
	setp.eq.s32 	%p144, %r157, 0;
	sub.s32 	%r669, %r8, %r1150;
	abs.s32 	%r670, %r669;
	cvt.rn.f32.s32 	%f493, %r670;
	fma.rn.f32 	%f90, %f493, %f493, %f85;
	mov.u32 	%r1154, %r155;
	@%p144 bra 	$L__BB3_164;
	add.s32 	%r671, %r158, %r1150;
	mad.lo.s32 	%r165, %r671, %r1, %r154;
	cvt.s64.s32 	%rd154, %r165;
	add.s64 	%rd155, %rd2, %rd154;
	ld.global.u8 	%rs28, [%rd155];
	setp.eq.s16 	%p145, %rs28, 0;
	@%p145 bra 	$L__BB3_156;
	add.f32 	%f494, %f90, %f87;
	sqrt.rn.f32 	%f495, %f494;
	div.rn.f32 	%f91, %f495, %f86;
	ld.global.f32 	%f496, [%rd29];
	abs.f32 	%f497, %f496;
	setp.geu.f32 	%p146, %f91, %f497;
	mov.b32 	%r1131, 1;
	@%p146 bra 	$L__BB3_156;
	mul.f32 	%f498, %f45, %f91;
	st.global.f32 	[%rd29], %f498;
$L__BB3_156:
	setp.eq.s32 	%p147, %r157, 1;
	mov.u32 	%r1154, %r159;
	@%p147 bra 	$L__BB3_164;
	add.s32 	%r167, %r165, %r6;
	cvt.s64.s32 	%rd156, %r167;
	add.s64 	%rd157, %rd2, %rd156;
	ld.global.u8 	%rs29, [%rd157];
	setp.eq.s16 	%p148, %rs29, 0;
	@%p148 bra 	$L__BB3_160;
	add.f32 	%f499, %f90, %f88;
	sqrt.rn.f32 	%f500, %f499;
	div.rn.f32 	%f92, %f500, %f86;
	ld.global.f32 	%f501, [%rd29];
	abs.f32 	%f502, %f501;
	setp.geu.f32 	%p149, %f92, %f502;
	mov.b32 	%r1131, 1;
	@%p149 bra 	$L__BB3_160;
	mul.f32 	%f503, %f45, %f92;
	st.global.f32 	[%rd29], %f503;
$L__BB3_160:
	setp.eq.s32 	%p150, %r157, 2;
	mov.u32 	%r1154, %r160;
	@%p150 bra 	$L__BB3_164;
	add.s32 	%r676, %r167, %r6;
	cvt.s64.s32 	%rd158, %r676;
	add.s64 	%rd159, %rd2, %rd158;
	ld.global.u8 	%rs30, [%rd159];
	setp.eq.s16 	%p151, %rs30, 0;
	mov.u32 	%r1154, %r161;
	@%p151 bra 	$L__BB3_164;
	add.f32 	%f504, %f90, %f89;
	sqrt.rn.f32 	%f505, %f504;
	div.rn.f32 	%f93, %f505, %f86;
	ld.global.f32 	%f506, [%rd29];
	abs.f32 	%f507, %f506;
	setp.geu.f32 	%p152, %f93, %f507;
	mov.b32 	%r1131, 1;
	mov.u32 	%r1154, %r161;
	@%p152 bra 	$L__BB3_164;
	mul.f32 	%f508, %f45, %f93;
	st.global.f32 	[%rd29], %f508;
	mov.u32 	%r1154, %r161;
$L__BB3_164:
	setp.gt.u32 	%p153, %r162, -4;
	@%p153 bra 	$L__BB3_178;
$L__BB3_165:
	mad.lo.s32 	%r679, %r1154, %r2, %r1150;
	mad.lo.s32 	%r174, %r679, %r1, %r154;
	cvt.s64.s32 	%rd160, %r174;
	add.s64 	%rd161, %rd2, %rd160;
	ld.global.u8 	%rs31, [%rd161];
	setp.eq.s16 	%p154, %rs31, 0;
	@%p154 bra 	$L__BB3_168;
	sub.s32 	%r681, %r7, %r1154;
	abs.s32 	%r682, %r681;
	cvt.rn.f32.s32 	%f509, %r682;
	fma.rn.f32 	%f510, %f509, %f509, %f90;
	sqrt.rn.f32 	%f511, %f510;
	div.rn.f32 	%f94, %f511, %f86;
	ld.global.f32 	%f512, [%rd29];
	abs.f32 	%f513, %f512;
	setp.geu.f32 	%p155, %f94, %f513;
	mov.b32 	%r1131, 1;
	@%p155 bra 	$L__BB3_168;
	mul.f32 	%f514, %f45, %f94;
	st.global.f32 	[%rd29], %f514;
$L__BB3_168:
	add.s32 	%r176, %r174, %r6;
	cvt.s64.s32 	%rd162, %r176;
	add.s64 	%rd163, %rd2, %rd162;
	ld.global.u8 	%rs32, [%rd163];
	setp.eq.s16 	%p156, %rs32, 0;
	@%p156 bra 	$L__BB3_171;
	not.b32 	%r685, %r1154;
	add.s32 	%r686, %r7, %r685;
	abs.s32 	%r687, %r686;
	cvt.rn.f32.s32 	%f515, %r687;
	fma.rn.f32 	%f516, %f515, %f515, %f90;
	sqrt.rn.f32 	%f517, %f516;
	div.rn.f32 	%f95, %f517, %f86;
	ld.global.f32 	%f518, [%rd29];
	abs.f32 	%f519, %f518;
	setp.geu.f32 	%p157, %f95, %f519;
	mov.b32 	%r1131, 1;
	@%p157 bra 	$L__BB3_171;
	mul.f32 	%f520, %f45, %f95;
	st.global.f32 	[%rd29], %f520;
$L__BB3_171:
	add.s32 	%r178, %r176, %r6;
	cvt.s64.s32 	%rd164, %r178;
	add.s64 	%rd165, %rd2, %rd164;
	ld.global.u8 	%rs33, [%rd165];
	setp.eq.s16 	%p158, %rs33, 0;
	@%p158 bra 	$L__BB3_174;
	sub.s32 	%r690, %r7, %r1154;
	add.s32 	%r691, %r690, -2;
	abs.s32 	%r692, %r691;
	cvt.rn.f32.s32 	%f521, %r692;
	fma.rn.f32 	%f522, %f521, %f521, %f90;
	sqrt.rn.f32 	%f523, %f522;
	div.rn.f32 	%f96, %f523, %f86;
	ld.global.f32 	%f524, [%rd29];
	abs.f32 	%f525, %f524;
	setp.geu.f32 	%p159, %f96, %f525;
	mov.b32 	%r1131, 1;
	@%p159 bra 	$L__BB3_174;
	mul.f32 	%f526, %f45, %f96;
	st.global.f32 	[%rd29], %f526;
$L__BB3_174:
	add.s32 	%r694, %r178, %r6;
	cvt.s64.s32 	%rd166, %r694;
	add.s64 	%rd167, %rd2, %rd166;
	ld.global.u8 	%rs34, [%rd167];
	setp.eq.s16 	%p160, %rs34, 0;
	@%p160 bra 	$L__BB3_177;
	sub.s32 	%r696, %r7, %r1154;
	add.s32 	%r697, %r696, -3;
	abs.s32 	%r698, %r697;
	cvt.rn.f32.s32 	%f527, %r698;
	fma.rn.f32 	%f528, %f527, %f527, %f90;
	sqrt.rn.f32 	%f529, %f528;
	div.rn.f32 	%f97, %f529, %f86;
	ld.global.f32 	%f530, [%rd29];
	abs.f32 	%f531, %f530;
	setp.geu.f32 	%p161, %f97, %f531;
	mov.b32 	%r1131, 1;
	@%p161 bra 	$L__BB3_177;
	mul.f32 	%f532, %f45, %f97;
	st.global.f32 	[%rd29], %f532;
$L__BB3_177:
	add.s32 	%r1154, %r1154, 4;
	setp.ne.s32 	%p162, %r1154, %r156;
	@%p162 bra 	$L__BB3_165;
$L__BB3_178:
	add.s32 	%r1150, %r1150, 1;
	setp.ne.s32 	%p163, %r1150, %r102;
	@%p163 bra 	$L__BB3_151;
$L__BB3_179:
	setp.ge.s32 	%p164, %r1180, %r102;
	@%p164 bra 	$L__BB3_209;
	sub.s32 	%r700, %r7, %r4;
	max.s32 	%r701, %r700, 0;
	mul.lo.s32 	%r185, %r701, %r2;
	min.s32 	%r702, %r7, %r4;
	abs.s32 	%r703, %r702;
	cvt.rn.f32.s32 	%f533, %r703;
	mul.f32 	%f98, %f533, %f533;
	cvt.rn.f32.s32 	%f99, %r4;
	sub.s32 	%r704, %r60, %r58;
	and.b32  	%r186, %r704, 3;
	min.s32 	%r705, %r9, %r4;
	abs.s32 	%r706, %r705;
	cvt.rn.f32.s32 	%f534, %r706;
	mul.f32 	%f100, %f534, %f534;
	add.s32 	%r187, %r58, 1;
	sub.s32 	%r707, %r9, %r187;
	abs.s32 	%r708, %r707;
	cvt.rn.f32.s32 	%f535, %r708;
	mul.f32 	%f101, %f535, %f535;
	add.s32 	%r188, %r58, 2;
	sub.s32 	%r709, %r9, %r188;
	abs.s32 	%r710, %r709;
	cvt.rn.f32.s32 	%f536, %r710;
	mul.f32 	%f102, %f536, %f536;
	add.s32 	%r189, %r58, 3;
	sub.s32 	%r190, %r58, %r60;
	mov.u32 	%r1165, %r1180;
$L__BB3_181:
	setp.ge.s32 	%p165, %r58, %r60;
	@%p165 bra 	$L__BB3_208;
	setp.eq.s32 	%p166, %r186, 0;
	add.s32 	%r712, %r1165, %r185;
	mul.lo.s32 	%r193, %r712, %r1;
	sub.s32 	%r713, %r8, %r1165;
	abs.s32 	%r714, %r713;
	cvt.rn.f32.s32 	%f537, %r714;
	mul.f32 	%f103, %f537, %f537;
	mov.u32 	%r1169, %r58;
	@%p166 bra 	$L__BB3_194;
	add.s32 	%r715, %r58, %r193;
	cvt.s64.s32 	%rd168, %r715;
	add.s64 	%rd30, %rd2, %rd168;
	ld.global.u8 	%rs35, [%rd30];
	setp.eq.s16 	%p167, %rs35, 0;
	@%p167 bra 	$L__BB3_186;
	add.f32 	%f538, %f103, %f100;
	add.f32 	%f539, %f98, %f538;
	sqrt.rn.f32 	%f540, %f539;
	div.rn.f32 	%f104, %f540, %f99;
	ld.global.f32 	%f541, [%rd29];
	abs.f32 	%f542, %f541;
	setp.geu.f32 	%p168, %f104, %f542;
	mov.b32 	%r1131, 1;
	@%p168 bra 	$L__BB3_186;
	mul.f32 	%f543, %f45, %f104;
	st.global.f32 	[%rd29], %f543;
$L__BB3_186:
	setp.eq.s32 	%p169, %r186, 1;
	mov.u32 	%r1169, %r187;
	@%p169 bra 	$L__BB3_194;
	ld.global.u8 	%rs36, [%rd30+1];
	setp.eq.s16 	%p170, %rs36, 0;
	@%p170 bra 	$L__BB3_190;
	add.f32 	%f544, %f103, %f101;
	add.f32 	%f545, %f98, %f544;
	sqrt.rn.f32 	%f546, %f545;
	div.rn.f32 	%f105, %f546, %f99;
	ld.global.f32 	%f547, [%rd29];
	abs.f32 	%f548, %f547;
	setp.geu.f32 	%p171, %f105, %f548;
	mov.b32 	%r1131, 1;
	@%p171 bra 	$L__BB3_190;
	mul.f32 	%f549, %f45, %f105;
	st.global.f32 	[%rd29], %f549;
$L__BB3_190:
	setp.eq.s32 	%p172, %r186, 2;
	mov.u32 	%r1169, %r188;
	@%p172 bra 	$L__BB3_194;
	ld.global.u8 	%rs37, [%rd30+2];
	setp.eq.s16 	%p173, %rs37, 0;
	mov.u32 	%r1169, %r189;
	@%p173 bra 	$L__BB3_194;
	add.f32 	%f550, %f103, %f102;
	add.f32 	%f551, %f98, %f550;
	sqrt.rn.f32 	%f552, %f551;
	div.rn.f32 	%f106, %f552, %f99;
	ld.global.f32 	%f553, [%rd29];
	abs.f32 	%f554, %f553;
	setp.geu.f32 	%p174, %f106, %f554;
	mov.b32 	%r1131, 1;
	mov.u32 	%r1169, %r189;
	@%p174 bra 	$L__BB3_194;
	mul.f32 	%f555, %f45, %f106;
	st.global.f32 	[%rd29], %f555;
	mov.u32 	%r1169, %r189;
$L__BB3_194:
	setp.gt.u32 	%p175, %r190, -4;
	@%p175 bra 	$L__BB3_208;
$L__BB3_195:
	add.s32 	%r722, %r1169, %r193;
	cvt.s64.s32 	%rd169, %r722;
	add.s64 	%rd31, %rd2, %rd169;
	ld.global.u8 	%rs38, [%rd31];
	setp.eq.s16 	%p176, %rs38, 0;
	@%p176 bra 	$L__BB3_198;
	sub.s32 	%r724, %r9, %r1169;
	abs.s32 	%r725, %r724;
	cvt.rn.f32.s32 	%f556, %r725;
	fma.rn.f32 	%f557, %f556, %f556, %f103;
	add.f32 	%f558, %f98, %f557;
	sqrt.rn.f32 	%f559, %f558;
	div.rn.f32 	%f107, %f559, %f99;
	ld.global.f32 	%f560, [%rd29];
	abs.f32 	%f561, %f560;
	setp.geu.f32 	%p177, %f107, %f561;
	mov.b32 	%r1131, 1;
	@%p177 bra 	$L__BB3_198;
	mul.f32 	%f562, %f45, %f107;
	st.global.f32 	[%rd29], %f562;
$L__BB3_198:
	ld.global.u8 	%rs39, [%rd31+1];
	setp.eq.s16 	%p178, %rs39, 0;
	@%p178 bra 	$L__BB3_201;
	not.b32 	%r728, %r1169;
	add.s32 	%r729, %r9, %r728;
	abs.s32 	%r730, %r729;
	cvt.rn.f32.s32 	%f563, %r730;
	fma.rn.f32 	%f564, %f563, %f563, %f103;
	add.f32 	%f565, %f98, %f564;
	sqrt.rn.f32 	%f566, %f565;
	div.rn.f32 	%f108, %f566, %f99;
	ld.global.f32 	%f567, [%rd29];
	abs.f32 	%f568, %f567;
	setp.geu.f32 	%p179, %f108, %f568;
	mov.b32 	%r1131, 1;
	@%p179 bra 	$L__BB3_201;
	mul.f32 	%f569, %f45, %f108;
	st.global.f32 	[%rd29], %f569;
$L__BB3_201:
	ld.global.u8 	%rs40, [%rd31+2];
	setp.eq.s16 	%p180, %rs40, 0;
	@%p180 bra 	$L__BB3_204;
	sub.s32 	%r733, %r9, %r1169;
	add.s32 	%r734, %r733, -2;
	abs.s32 	%r735, %r734;
	cvt.rn.f32.s32 	%f570, %r735;
	fma.rn.f32 	%f571, %f570, %f570, %f103;
	add.f32 	%f572, %f98, %f571;
	sqrt.rn.f32 	%f573, %f572;
	div.rn.f32 	%f109, %f573, %f99;
	ld.global.f32 	%f574, [%rd29];
	abs.f32 	%f575, %f574;
	setp.geu.f32 	%p181, %f109, %f575;
	mov.b32 	%r1131, 1;
	@%p181 bra 	$L__BB3_204;
	mul.f32 	%f576, %f45, %f109;
	st.global.f32 	[%rd29], %f576;
$L__BB3_204:
	ld.global.u8 	%rs41, [%rd31+3];
	setp.eq.s16 	%p182, %rs41, 0;
	@%p182 bra 	$L__BB3_207;
	sub.s32 	%r738, %r9, %r1169;
	add.s32 	%r739, %r738, -3;
	abs.s32 	%r740, %r739;
	cvt.rn.f32.s32 	%f577, %r740;
	fma.rn.f32 	%f578, %f577, %f577, %f103;
	add.f32 	%f579, %f98, %f578;
	sqrt.rn.f32 	%f580, %f579;
	div.rn.f32 	%f110, %f580, %f99;
	ld.global.f32 	%f581, [%rd29];
	abs.f32 	%f582, %f581;
	setp.geu.f32 	%p183, %f110, %f582;
	mov.b32 	%r1131, 1;
	@%p183 bra 	$L__BB3_207;
	mul.f32 	%f583, %f45, %f110;
	st.global.f32 	[%rd29], %f583;
$L__BB3_207:
	add.s32 	%r1169, %r1169, 4;
	setp.ne.s32 	%p184, %r1169, %r60;
	@%p184 bra 	$L__BB3_195;
$L__BB3_208:
	add.s32 	%r1165, %r1165, 1;
	setp.ne.s32 	%p185, %r1165, %r102;
	@%p185 bra 	$L__BB3_181;
$L__BB3_209:
	setp.ge.s32 	%p186, %r1180, %r102;
	@%p186 bra 	$L__BB3_239;
	add.s32 	%r742, %r7, %r4;
	min.s32 	%r743, %r742, %r3;
	mul.lo.s32 	%r209, %r743, %r2;
	sub.s32 	%r744, %r7, %r743;
	abs.s32 	%r745, %r744;
	cvt.rn.f32.s32 	%f584, %r745;
	mul.f32 	%f111, %f584, %f584;
	cvt.rn.f32.s32 	%f112, %r4;
	sub.s32 	%r746, %r60, %r58;
	and.b32  	%r210, %r746, 3;
	min.s32 	%r747, %r9, %r4;
	abs.s32 	%r748, %r747;
	cvt.rn.f32.s32 	%f585, %r748;
	mul.f32 	%f113, %f585, %f585;
	add.s32 	%r211, %r58, 1;
	sub.s32 	%r749, %r9, %r211;
	abs.s32 	%r750, %r749;
	cvt.rn.f32.s32 	%f586, %r750;
	mul.f32 	%f114, %f586, %f586;
	add.s32 	%r212, %r58, 2;
	sub.s32 	%r751, %r9, %r212;
	abs.s32 	%r752, %r751;
	cvt.rn.f32.s32 	%f587, %r752;
	mul.f32 	%f115, %f587, %f587;
	add.s32 	%r213, %r58, 3;
	sub.s32 	%r214, %r58, %r60;
$L__BB3_211:
	setp.ge.s32 	%p187, %r58, %r60;
	@%p187 bra 	$L__BB3_238;
	setp.eq.s32 	%p188, %r210, 0;
	add.s32 	%r754, %r1180, %r209;
	mul.lo.s32 	%r217, %r754, %r1;
	sub.s32 	%r755, %r8, %r1180;
	abs.s32 	%r756, %r755;
	cvt.rn.f32.s32 	%f588, %r756;
	mul.f32 	%f116, %f588, %f588;
	mov.u32 	%r1184, %r58;
	@%p188 bra 	$L__BB3_224;
	add.s32 	%r757, %r58, %r217;
	cvt.s64.s32 	%rd170, %r757;
	add.s64 	%rd32, %rd2, %rd170;
	ld.global.u8 	%rs42, [%rd32];
	setp.eq.s16 	%p189, %rs42, 0;
	@%p189 bra 	$L__BB3_216;
	add.f32 	%f589, %f116, %f113;
	add.f32 	%f590, %f111, %f589;
	sqrt.rn.f32 	%f591, %f590;
	div.rn.f32 	%f117, %f591, %f112;
	ld.global.f32 	%f592, [%rd29];
	abs.f32 	%f593, %f592;
	setp.geu.f32 	%p190, %f117, %f593;
	mov.b32 	%r1131, 1;
	@%p190 bra 	$L__BB3_216;
	mul.f32 	%f594, %f45, %f117;
	st.global.f32 	[%rd29], %f594;
$L__BB3_216:
	setp.eq.s32 	%p191, %r210, 1;
	mov.u32 	%r1184, %r211;
	@%p191 bra 	$L__BB3_224;
	ld.global.u8 	%rs43, [%rd32+1];
	setp.eq.s16 	%p192, %rs43, 0;
	@%p192 bra 	$L__BB3_220;
	add.f32 	%f595, %f116, %f114;
	add.f32 	%f596, %f111, %f595;
	sqrt.rn.f32 	%f597, %f596;
	div.rn.f32 	%f118, %f597, %f112;
	ld.global.f32 	%f598, [%rd29];
	abs.f32 	%f599, %f598;
	setp.geu.f32 	%p193, %f118, %f599;
	mov.b32 	%r1131, 1;
	@%p193 bra 	$L__BB3_220;
	mul.f32 	%f600, %f45, %f118;
	st.global.f32 	[%rd29], %f600;
$L__BB3_220:
	setp.eq.s32 	%p194, %r210, 2;
	mov.u32 	%r1184, %r212;
	@%p194 bra 	$L__BB3_224;
	ld.global.u8 	%rs44, [%rd32+2];
	setp.eq.s16 	%p195, %rs44, 0;
	mov.u32 	%r1184, %r213;
	@%p195 bra 	$L__BB3_224;
	add.f32 	%f601, %f116, %f115;
	add.f32 	%f602, %f111, %f601;
	sqrt.rn.f32 	%f603, %f602;
	div.rn.f32 	%f119, %f603, %f112;
	ld.global.f32 	%f604, [%rd29];
	abs.f32 	%f605, %f604;
	setp.geu.f32 	%p196, %f119, %f605;
	mov.b32 	%r1131, 1;
	mov.u32 	%r1184, %r213;
	@%p196 bra 	$L__BB3_224;
	mul.f32 	%f606, %f45, %f119;
	st.global.f32 	[%rd29], %f606;
	mov.u32 	%r1184, %r213;
$L__BB3_224:
	setp.gt.u32 	%p197, %r214, -4;
	@%p197 bra 	$L__BB3_238;
$L__BB3_225:
	add.s32 	%r764, %r1184, %r217;
	cvt.s64.s32 	%rd171, %r764;
	add.s64 	%rd33, %rd2, %rd171;
	ld.global.u8 	%rs45, [%rd33];
	setp.eq.s16 	%p198, %rs45, 0;
	@%p198 bra 	$L__BB3_228;
	sub.s32 	%r766, %r9, %r1184;
	abs.s32 	%r767, %r766;
	cvt.rn.f32.s32 	%f607, %r767;
	fma.rn.f32 	%f608, %f607, %f607, %f116;
	add.f32 	%f609, %f111, %f608;
	sqrt.rn.f32 	%f610, %f609;
	div.rn.f32 	%f120, %f610, %f112;
	ld.global.f32 	%f611, [%rd29];
	abs.f32 	%f612, %f611;
	setp.geu.f32 	%p199, %f120, %f612;
	mov.b32 	%r1131, 1;
	@%p199 bra 	$L__BB3_228;
	mul.f32 	%f613, %f45, %f120;
	st.global.f32 	[%rd29], %f613;
$L__BB3_228:
	ld.global.u8 	%rs46, [%rd33+1];
	setp.eq.s16 	%p200, %rs46, 0;
	@%p200 bra 	$L__BB3_231;
	not.b32 	%r770, %r1184;
	add.s32 	%r771, %r9, %r770;
	abs.s32 	%r772, %r771;
	cvt.rn.f32.s32 	%f614, %r772;
	fma.rn.f32 	%f615, %f614, %f614, %f116;
	add.f32 	%f616, %f111, %f615;
	sqrt.rn.f32 	%f617, %f616;
	div.rn.f32 	%f121, %f617, %f112;
	ld.global.f32 	%f618, [%rd29];
	abs.f32 	%f619, %f618;
	setp.geu.f32 	%p201, %f121, %f619;
	mov.b32 	%r1131, 1;
	@%p201 bra 	$L__BB3_231;
	mul.f32 	%f620, %f45, %f121;
	st.global.f32 	[%rd29], %f620;
$L__BB3_231:
	ld.global.u8 	%rs47, [%rd33+2];
	setp.eq.s16 	%p202, %rs47, 0;
	@%p202 bra 	$L__BB3_234;
	sub.s32 	%r775, %r9, %r1184;
	add.s32 	%r776, %r775, -2;
	abs.s32 	%r777, %r776;
	cvt.rn.f32.s32 	%f621, %r777;
	fma.rn.f32 	%f622, %f621, %f621, %f116;
	add.f32 	%f623, %f111, %f622;
	sqrt.rn.f32 	%f624, %f623;
	div.rn.f32 	%f122, %f624, %f112;
	ld.global.f32 	%f625, [%rd29];
	abs.f32 	%f626, %f625;
	setp.geu.f32 	%p203, %f122, %f626;
	mov.b32 	%r1131, 1;
	@%p203 bra 	$L__BB3_234;
	mul.f32 	%f627, %f45, %f122;
	st.global.f32 	[%rd29], %f627;
$L__BB3_234:
	ld.global.u8 	%rs48, [%rd33+3];
	setp.eq.s16 	%p204, %rs48, 0;
	@%p204 bra 	$L__BB3_237;
	sub.s32 	%r780, %r9, %r1184;
	add.s32 	%r781, %r780, -3;
	abs.s32 	%r782, %r781;
	cvt.rn.f32.s32 	%f628, %r782;
	fma.rn.f32 	%f629, %f628, %f628, %f116;
	add.f32 	%f630, %f111, %f629;
	sqrt.rn.f32 	%f631, %f630;
	div.rn.f32 	%f123, %f631, %f112;
	ld.global.f32 	%f632, [%rd29];
	abs.f32 	%f633, %f632;
	setp.geu.f32 	%p205, %f123, %f633;
	mov.b32 	%r1131, 1;
	@%p205 bra 	$L__BB3_237;
	mul.f32 	%f634, %f45, %f123;
	st.global.f32 	[%rd29], %f634;
$L__BB3_237:
	add.s32 	%r1184, %r1184, 4;
	setp.ne.s32 	%p206, %r1184, %r60;
	@%p206 bra 	$L__BB3_225;
$L__BB3_238:
	add.s32 	%r1180, %r1180, 1;
	setp.ne.s32 	%p207, %r1180, %r102;
	@%p207 bra 	$L__BB3_211;
$L__BB3_239:
	setp.eq.s32 	%p208, %r1131, 0;
	@%p208 bra 	$L__BB3_427;
	setp.lt.s32 	%p209, %r4, 2;
	@%p209 bra 	$L__BB3_425;
	cvt.rn.f32.u32 	%f124, %r4;
	mov.b32 	%r1195, 1;
	mov.b32 	%r1196, 0;
	bra.uni 	$L__BB3_243;
$L__BB3_242:
	add.s32 	%r1195, %r235, 1;
	setp.eq.s32 	%p343, %r1195, %r4;
	mov.u32 	%r1196, %r235;
	@%p343 bra 	$L__BB3_425;
$L__BB3_243:
	mov.u32 	%r235, %r1195;
	add.s32 	%r787, %r9, %r1196;
	add.s32 	%r788, %r787, 2;
	min.s32 	%r236, %r1, %r788;
	not.b32 	%r789, %r1196;
	add.s32 	%r790, %r9, %r789;
	max.s32 	%r237, %r790, 0;
	add.s32 	%r791, %r7, %r1196;
	add.s32 	%r792, %r791, 2;
	min.s32 	%r238, %r3, %r792;
	add.s32 	%r793, %r7, %r789;
	max.s32 	%r239, %r793, 0;
	sub.s32 	%r794, %r8, %r235;
	max.s32 	%r1277, %r794, 0;
	sub.s32 	%r795, %r9, %r235;
	max.s32 	%r241, %r795, 0;
	add.s32 	%r796, %r235, %r9;
	add.s32 	%r797, %r796, 1;
	min.s32 	%r242, %r1, %r797;
	setp.ge.s32 	%p210, %r241, %r242;
	mov.b32 	%r1228, 0;
	@%p210 bra 	$L__BB3_274;
	sub.s32 	%r799, %r7, %r235;
	max.s32 	%r243, %r799, 0;
	add.s32 	%r800, %r7, %r235;
	add.s32 	%r801, %r800, 1;
	min.s32 	%r244, %r3, %r801;
	min.s32 	%r802, %r8, %r235;
	abs.s32 	%r803, %r802;
	cvt.rn.f32.s32 	%f635, %r803;
	mul.f32 	%f125, %f635, %f635;
	min.s32 	%r804, %r7, %r235;
	abs.s32 	%r805, %r804;
	cvt.rn.f32.s32 	%f636, %r805;
	mul.f32 	%f126, %f636, %f636;
	mov.b32 	%r1228, 0;
	mov.u32 	%r1197, %r241;
$L__BB3_245:
	setp.ge.s32 	%p211, %r243, %r244;
	@%p211 bra 	$L__BB3_273;
	sub.s32 	%r807, %r238, %r239;
	and.b32  	%r247, %r807, 3;
	setp.eq.s32 	%p212, %r247, 0;
	sub.s32 	%r808, %r9, %r1197;
	abs.s32 	%r809, %r808;
	cvt.rn.f32.s32 	%f637, %r809;
	fma.rn.f32 	%f127, %f637, %f637, %f125;
	mov.u32 	%r1201, %r243;
	@%p212 bra 	$L__BB3_258;
	mad.lo.s32 	%r810, %r243, %r2, %r1277;
	mad.lo.s32 	%r248, %r810, %r1, %r1197;
	cvt.s64.s32 	%rd172, %r248;
	add.s64 	%rd173, %rd2, %rd172;
	ld.global.u8 	%rs49, [%rd173];
	setp.eq.s16 	%p213, %rs49, 0;
	@%p213 bra 	$L__BB3_250;
	add.f32 	%f638, %f127, %f126;
	sqrt.rn.f32 	%f639, %f638;
	div.rn.f32 	%f128, %f639, %f124;
	ld.global.f32 	%f640, [%rd29];
	abs.f32 	%f641, %f640;
	setp.geu.f32 	%p214, %f128, %f641;
	mov.b32 	%r1228, 1;
	@%p214 bra 	$L__BB3_250;
	mul.f32 	%f642, %f45, %f128;
	st.global.f32 	[%rd29], %f642;
$L__BB3_250:
	add.s32 	%r1201, %r243, 1;
	setp.eq.s32 	%p215, %r247, 1;
	@%p215 bra 	$L__BB3_258;
	add.s32 	%r251, %r248, %r6;
	cvt.s64.s32 	%rd174, %r251;
	add.s64 	%rd175, %rd2, %rd174;
	ld.global.u8 	%rs50, [%rd175];
	setp.eq.s16 	%p216, %rs50, 0;
	@%p216 bra 	$L__BB3_254;
	sub.s32 	%r814, %r7, %r1201;
	abs.s32 	%r815, %r814;
	cvt.rn.f32.s32 	%f643, %r815;
	fma.rn.f32 	%f644, %f643, %f643, %f127;
	sqrt.rn.f32 	%f645, %f644;
	div.rn.f32 	%f129, %f645, %f124;
	ld.global.f32 	%f646, [%rd29];
	abs.f32 	%f647, %f646;
	setp.geu.f32 	%p217, %f129, %f647;
	mov.b32 	%r1228, 1;
	@%p217 bra 	$L__BB3_254;
	mul.f32 	%f648, %f45, %f129;
	st.global.f32 	[%rd29], %f648;
$L__BB3_254:
	add.s32 	%r253, %r243, 2;
	setp.eq.s32 	%p218, %r247, 2;
	mov.u32 	%r1201, %r253;
	@%p218 bra 	$L__BB3_258;
	add.s32 	%r1201, %r243, 3;
	add.s32 	%r817, %r251, %r6;
	cvt.s64.s32 	%rd176, %r817;
	add.s64 	%rd177, %rd2, %rd176;
	ld.global.u8 	%rs51, [%rd177];
	setp.eq.s16 	%p219, %rs51, 0;
	@%p219 bra 	$L__BB3_258;
	sub.s32 	%r819, %r7, %r253;
	abs.s32 	%r820, %r819;
	cvt.rn.f32.s32 	%f649, %r820;
	fma.rn.f32 	%f650, %f649, %f649, %f127;
	sqrt.rn.f32 	%f651, %f650;
	div.rn.f32 	%f130, %f651, %f124;
	ld.global.f32 	%f652, [%rd29];
	abs.f32 	%f653, %f652;
	setp.geu.f32 	%p220, %f130, %f653;
	mov.b32 	%r1228, 1;
	@%p220 bra 	$L__BB3_258;
	mul.f32 	%f654, %f45, %f130;
	st.global.f32 	[%rd29], %f654;
$L__BB3_258:
	sub.s32 	%r822, %r239, %r238;
	setp.gt.u32 	%p221, %r822, -4;
	@%p221 bra 	$L__BB3_273;
	sub.s32 	%r823, %r7, %r1201;
	add.s32 	%r1208, %r823, -3;
	mul.lo.s32 	%r824, %r2, %r1201;
	add.s32 	%r825, %r824, %r2;
	add.s32 	%r826, %r1277, %r825;
	mad.lo.s32 	%r1207, %r1, %r826, %r1197;
	add.s32 	%r827, %r1201, 2;
	mad.lo.s32 	%r828, %r2, %r827, %r1277;
	mad.lo.s32 	%r1206, %r1, %r828, %r1197;
	add.s32 	%r829, %r1201, 3;
	mad.lo.s32 	%r830, %r2, %r829, %r1277;
	mad.lo.s32 	%r1205, %r1, %r830, %r1197;
	add.s32 	%r831, %r1277, %r824;
	mad.lo.s32 	%r1204, %r1, %r831, %r1197;
$L__BB3_260:
	cvt.s64.s32 	%rd178, %r1204;
	add.s64 	%rd179, %rd2, %rd178;
	ld.global.u8 	%rs52, [%rd179];
	setp.eq.s16 	%p222, %rs52, 0;
	@%p222 bra 	$L__BB3_263;
	add.s32 	%r833, %r1208, 3;
	abs.s32 	%r834, %r833;
	cvt.rn.f32.s32 	%f655, %r834;
	fma.rn.f32 	%f656, %f655, %f655, %f127;
	sqrt.rn.f32 	%f657, %f656;
	div.rn.f32 	%f131, %f657, %f124;
	ld.global.f32 	%f658, [%rd29];
	abs.f32 	%f659, %f658;
	setp.geu.f32 	%p223, %f131, %f659;
	mov.b32 	%r1228, 1;
	@%p223 bra 	$L__BB3_263;
	mul.f32 	%f660, %f45, %f131;
	st.global.f32 	[%rd29], %f660;
$L__BB3_263:
	cvt.s64.s32 	%rd180, %r1207;
	add.s64 	%rd181, %rd2, %rd180;
	ld.global.u8 	%rs53, [%rd181];
	setp.eq.s16 	%p224, %rs53, 0;
	@%p224 bra 	$L__BB3_266;
	add.s32 	%r837, %r1208, 2;
	abs.s32 	%r838, %r837;
	cvt.rn.f32.s32 	%f661, %r838;
	fma.rn.f32 	%f662, %f661, %f661, %f127;
	sqrt.rn.f32 	%f663, %f662;
	div.rn.f32 	%f132, %f663, %f124;
	ld.global.f32 	%f664, [%rd29];
	abs.f32 	%f665, %f664;
	setp.geu.f32 	%p225, %f132, %f665;
	mov.b32 	%r1228, 1;
	@%p225 bra 	$L__BB3_266;
	mul.f32 	%f666, %f45, %f132;
	st.global.f32 	[%rd29], %f666;
$L__BB3_266:
	cvt.s64.s32 	%rd182, %r1206;
	add.s64 	%rd183, %rd2, %rd182;
	ld.global.u8 	%rs54, [%rd183];
	setp.eq.s16 	%p226, %rs54, 0;
	@%p226 bra 	$L__BB3_269;
	add.s32 	%r841, %r1208, 1;
	abs.s32 	%r842, %r841;
	cvt.rn.f32.s32 	%f667, %r842;
	fma.rn.f32 	%f668, %f667, %f667, %f127;
	sqrt.rn.f32 	%f669, %f668;
	div.rn.f32 	%f133, %f669, %f124;
	ld.global.f32 	%f670, [%rd29];
	abs.f32 	%f671, %f670;
	setp.geu.f32 	%p227, %f133, %f671;
	mov.b32 	%r1228, 1;
	@%p227 bra 	$L__BB3_269;
	mul.f32 	%f672, %f45, %f133;
	st.global.f32 	[%rd29], %f672;
$L__BB3_269:
	cvt.s64.s32 	%rd184, %r1205;
	add.s64 	%rd185, %rd2, %rd184;
	ld.global.u8 	%rs55, [%rd185];
	setp.eq.s16 	%p228, %rs55, 0;
	@%p228 bra 	$L__BB3_272;
	abs.s32 	%r845, %r1208;
	cvt.rn.f32.s32 	%f673, %r845;
	fma.rn.f32 	%f674, %f673, %f673, %f127;
	sqrt.rn.f32 	%f675, %f674;
	div.rn.f32 	%f134, %f675, %f124;
	ld.global.f32 	%f676, [%rd29];
	abs.f32 	%f677, %f676;
	setp.geu.f32 	%p229, %f134, %f677;
	mov.b32 	%r1228, 1;
	@%p229 bra 	$L__BB3_272;
	mul.f32 	%f678, %f45, %f134;
	st.global.f32 	[%rd29], %f678;
$L__BB3_272:
	add.s32 	%r1201, %r1201, 4;
	add.s32 	%r1208, %r1208, -4;
	shl.b32 	%r847, %r6, 2;
	add.s32 	%r1207, %r1207, %r847;
	add.s32 	%r1206, %r1206, %r847;
	add.s32 	%r1205, %r1205, %r847;
	add.s32 	%r1204, %r1204, %r847;
	setp.lt.s32 	%p230, %r1201, %r244;
	@%p230 bra 	$L__BB3_260;
$L__BB3_273:
	add.s32 	%r1197, %r1197, 1;
	setp.lt.s32 	%p231, %r1197, %r242;
	@%p231 bra 	$L__BB3_245;
$L__BB3_274:
	setp.ge.s32 	%p232, %r241, %r242;
	add.s32 	%r848, %r235, %r8;
	min.s32 	%r283, %r848, %r2;
	@%p232 bra 	$L__BB3_304;
	sub.s32 	%r849, %r7, %r235;
	max.s32 	%r284, %r849, 0;
	add.s32 	%r850, %r7, %r235;
	add.s32 	%r851, %r850, 1;
	min.s32 	%r285, %r3, %r851;
	min.s32 	%r852, %r7, %r235;
	abs.s32 	%r853, %r852;
	cvt.rn.f32.s32 	%f679, %r853;
	mul.f32 	%f135, %f679, %f679;
	add.s32 	%r286, %r284, 1;
	add.s32 	%r287, %r284, 2;
	mov.u32 	%r1218, %r241;
$L__BB3_276:
	setp.ge.s32 	%p233, %r284, %r285;
	@%p233 bra 	$L__BB3_303;
	sub.s32 	%r855, %r238, %r239;
	and.b32  	%r856, %r855, 3;
	setp.eq.s32 	%p234, %r856, 0;
	sub.s32 	%r857, %r9, %r1218;
	abs.s32 	%r858, %r857;
	cvt.rn.f32.s32 	%f680, %r858;
	mul.f32 	%f681, %f680, %f680;
	sub.s32 	%r859, %r8, %r283;
	abs.s32 	%r860, %r859;
	cvt.rn.f32.s32 	%f682, %r860;
	fma.rn.f32 	%f138, %f682, %f682, %f681;
	mov.u32 	%r1222, %r284;
	@%p234 bra 	$L__BB3_289;
	mad.lo.s32 	%r861, %r284, %r2, %r283;
	mad.lo.s32 	%r295, %r861, %r1, %r1218;
	cvt.s64.s32 	%rd186, %r295;
	add.s64 	%rd187, %rd2, %rd186;
	ld.global.u8 	%rs56, [%rd187];
	setp.eq.s16 	%p235, %rs56, 0;
	@%p235 bra 	$L__BB3_281;
	add.f32 	%f683, %f138, %f135;
	sqrt.rn.f32 	%f684, %f683;
	div.rn.f32 	%f139, %f684, %f124;
	ld.global.f32 	%f685, [%rd29];
	abs.f32 	%f686, %f685;
	setp.geu.f32 	%p236, %f139, %f686;
	mov.b32 	%r1228, 1;
	@%p236 bra 	$L__BB3_281;
	mul.f32 	%f687, %f45, %f139;
	st.global.f32 	[%rd29], %f687;
$L__BB3_281:
	setp.eq.s32 	%p237, %r856, 1;
	mov.u32 	%r1222, %r286;
	@%p237 bra 	$L__BB3_289;
	add.s32 	%r297, %r295, %r6;
	cvt.s64.s32 	%rd188, %r297;
	add.s64 	%rd189, %rd2, %rd188;
	ld.global.u8 	%rs57, [%rd189];
	setp.eq.s16 	%p238, %rs57, 0;
	@%p238 bra 	$L__BB3_285;
	sub.s32 	%r867, %r7, %r286;
	abs.s32 	%r868, %r867;
	cvt.rn.f32.s32 	%f688, %r868;
	fma.rn.f32 	%f689, %f688, %f688, %f138;
	sqrt.rn.f32 	%f690, %f689;
	div.rn.f32 	%f140, %f690, %f124;
	ld.global.f32 	%f691, [%rd29];
	abs.f32 	%f692, %f691;
	setp.geu.f32 	%p239, %f140, %f692;
	mov.b32 	%r1228, 1;
	@%p239 bra 	$L__BB3_285;
	mul.f32 	%f693, %f45, %f140;
	st.global.f32 	[%rd29], %f693;
$L__BB3_285:
	sub.s32 	%r870, %r238, %r239;
	and.b32  	%r871, %r870, 3;
	setp.eq.s32 	%p240, %r871, 2;
	mov.u32 	%r1222, %r287;
	@%p240 bra 	$L__BB3_289;
	add.s32 	%r1222, %r284, 3;
	add.s32 	%r872, %r297, %r6;
	cvt.s64.s32 	%rd190, %r872;
	add.s64 	%rd191, %rd2, %rd190;
	ld.global.u8 	%rs58, [%rd191];
	setp.eq.s16 	%p241, %rs58, 0;
	@%p241 bra 	$L__BB3_289;
	sub.s32 	%r874, %r7, %r287;
	abs.s32 	%r875, %r874;
	cvt.rn.f32.s32 	%f694, %r875;
	fma.rn.f32 	%f695, %f694, %f694, %f138;
	sqrt.rn.f32 	%f696, %f695;
	div.rn.f32 	%f141, %f696, %f124;
	ld.global.f32 	%f697, [%rd29];
	abs.f32 	%f698, %f697;
	setp.geu.f32 	%p242, %f141, %f698;
	mov.b32 	%r1228, 1;
	@%p242 bra 	$L__BB3_289;
	mul.f32 	%f699, %f45, %f141;
	st.global.f32 	[%rd29], %f699;
$L__BB3_289:
	sub.s32 	%r877, %r239, %r238;
	setp.gt.u32 	%p243, %r877, -4;
	@%p243 bra 	$L__BB3_303;
$L__BB3_290:
	mad.lo.s32 	%r878, %r1222, %r2, %r283;
	mad.lo.s32 	%r305, %r878, %r1, %r1218;
	cvt.s64.s32 	%rd192, %r305;
	add.s64 	%rd193, %rd2, %rd192;
	ld.global.u8 	%rs59, [%rd193];
	setp.eq.s16 	%p244, %rs59, 0;
	@%p244 bra 	$L__BB3_293;
	sub.s32 	%r880, %r7, %r1222;
	abs.s32 	%r881, %r880;
	cvt.rn.f32.s32 	%f700, %r881;
	fma.rn.f32 	%f701, %f700, %f700, %f138;
	sqrt.rn.f32 	%f702, %f701;
	div.rn.f32 	%f142, %f702, %f124;
	ld.global.f32 	%f703, [%rd29];
	abs.f32 	%f704, %f703;
	setp.geu.f32 	%p245, %f142, %f704;
	mov.b32 	%r1228, 1;
	@%p245 bra 	$L__BB3_293;
	mul.f32 	%f705, %f45, %f142;
	st.global.f32 	[%rd29], %f705;
$L__BB3_293:
	add.s32 	%r307, %r305, %r6;
	cvt.s64.s32 	%rd194, %r307;
	add.s64 	%rd195, %rd2, %rd194;
	ld.global.u8 	%rs60, [%rd195];
	setp.eq.s16 	%p246, %rs60, 0;
	@%p246 bra 	$L__BB3_296;
	not.b32 	%r884, %r1222;
	add.s32 	%r885, %r7, %r884;
	abs.s32 	%r886, %r885;
	cvt.rn.f32.s32 	%f706, %r886;
	fma.rn.f32 	%f707, %f706, %f706, %f138;
	sqrt.rn.f32 	%f708, %f707;
	div.rn.f32 	%f143, %f708, %f124;
	ld.global.f32 	%f709, [%rd29];
	abs.f32 	%f710, %f709;
	setp.geu.f32 	%p247, %f143, %f710;
	mov.b32 	%r1228, 1;
	@%p247 bra 	$L__BB3_296;
	mul.f32 	%f711, %f45, %f143;
	st.global.f32 	[%rd29], %f711;
$L__BB3_296:
	add.s32 	%r309, %r307, %r6;
	cvt.s64.s32 	%rd196, %r309;
	add.s64 	%rd197, %rd2, %rd196;
	ld.global.u8 	%rs61, [%rd197];
	setp.eq.s16 	%p248, %rs61, 0;
	@%p248 bra 	$L__BB3_299;
	sub.s32 	%r889, %r7, %r1222;
	add.s32 	%r890, %r889, -2;
	abs.s32 	%r891, %r890;
	cvt.rn.f32.s32 	%f712, %r891;
	fma.rn.f32 	%f713, %f712, %f712, %f138;
	sqrt.rn.f32 	%f714, %f713;
	div.rn.f32 	%f144, %f714, %f124;
	ld.global.f32 	%f715, [%rd29];
	abs.f32 	%f716, %f715;
	setp.geu.f32 	%p249, %f144, %f716;
	mov.b32 	%r1228, 1;
	@%p249 bra 	$L__BB3_299;
	mul.f32 	%f717, %f45, %f144;
	st.global.f32 	[%rd29], %f717;
$L__BB3_299:
	add.s32 	%r893, %r309, %r6;
	cvt.s64.s32 	%rd198, %r893;
	add.s64 	%rd199, %rd2, %rd198;
	ld.global.u8 	%rs62, [%rd199];
	setp.eq.s16 	%p250, %rs62, 0;
	@%p250 bra 	$L__BB3_302;
	sub.s32 	%r895, %r7, %r1222;
	add.s32 	%r896, %r895, -3;
	abs.s32 	%r897, %r896;
	cvt.rn.f32.s32 	%f718, %r897;
	fma.rn.f32 	%f719, %f718, %f718, %f138;
	sqrt.rn.f32 	%f720, %f719;
	div.rn.f32 	%f145, %f720, %f124;
	ld.global.f32 	%f721, [%rd29];
	abs.f32 	%f722, %f721;
	setp.geu.f32 	%p251, %f145, %f722;
	mov.b32 	%r1228, 1;
	@%p251 bra 	$L__BB3_302;
	mul.f32 	%f723, %f45, %f145;
	st.global.f32 	[%rd29], %f723;
$L__BB3_302:
	add.s32 	%r1222, %r1222, 4;
	setp.lt.s32 	%p252, %r1222, %r285;
	@%p252 bra 	$L__BB3_290;
$L__BB3_303:
	add.s32 	%r1218, %r1218, 1;
	setp.lt.s32 	%p253, %r1218, %r242;
	@%p253 bra 	$L__BB3_276;
$L__BB3_304:
	add.s32 	%r900, %r848, 1;
	min.s32 	%r289, %r2, %r900;
	setp.ge.s32 	%p254, %r1277, %r289;
	@%p254 bra 	$L__BB3_334;
	sub.s32 	%r901, %r7, %r235;
	max.s32 	%r290, %r901, 0;
	add.s32 	%r902, %r7, %r235;
	add.s32 	%r903, %r902, 1;
	min.s32 	%r291, %r3, %r903;
	min.s32 	%r904, %r9, %r235;
	abs.s32 	%r905, %r904;
	cvt.rn.f32.s32 	%f724, %r905;
	mul.f32 	%f136, %f724, %f724;
	min.s32 	%r906, %r7, %r235;
	abs.s32 	%r907, %r906;
	cvt.rn.f32.s32 	%f725, %r907;
	mul.f32 	%f137, %f725, %f725;
	add.s32 	%r292, %r290, 2;
	mov.u32 	%r1232, %r1277;
$L__BB3_306:
	setp.ge.s32 	%p255, %r290, %r291;
	@%p255 bra 	$L__BB3_333;
	sub.s32 	%r909, %r238, %r239;
	and.b32  	%r910, %r909, 3;
	setp.eq.s32 	%p256, %r910, 0;
	sub.s32 	%r911, %r8, %r1232;
	abs.s32 	%r912, %r911;
	cvt.rn.f32.s32 	%f726, %r912;
	fma.rn.f32 	%f146, %f726, %f726, %f136;
	mov.u32 	%r1236, %r290;
	@%p256 bra 	$L__BB3_319;
	mad.lo.s32 	%r913, %r290, %r2, %r1232;
	mad.lo.s32 	%r317, %r913, %r1, %r241;
	cvt.s64.s32 	%rd200, %r317;
	add.s64 	%rd201, %rd2, %rd200;
	ld.global.u8 	%rs63, [%rd201];
	setp.eq.s16 	%p257, %rs63, 0;
	@%p257 bra 	$L__BB3_311;
	add.f32 	%f727, %f146, %f137;
	sqrt.rn.f32 	%f728, %f727;
	div.rn.f32 	%f147, %f728, %f124;
	ld.global.f32 	%f729, [%rd29];
	abs.f32 	%f730, %f729;
	setp.geu.f32 	%p258, %f147, %f730;
	mov.b32 	%r1228, 1;
	@%p258 bra 	$L__BB3_311;
	mul.f32 	%f731, %f45, %f147;
	st.global.f32 	[%rd29], %f731;
$L__BB3_311:
	add.s32 	%r1236, %r290, 1;
	setp.eq.s32 	%p259, %r910, 1;
	@%p259 bra 	$L__BB3_319;
	add.s32 	%r320, %r317, %r6;
	cvt.s64.s32 	%rd202, %r320;
	add.s64 	%rd203, %rd2, %rd202;
	ld.global.u8 	%rs64, [%rd203];
	setp.eq.s16 	%p260, %rs64, 0;
	@%p260 bra 	$L__BB3_315;
	sub.s32 	%r919, %r7, %r1236;
	abs.s32 	%r920, %r919;
	cvt.rn.f32.s32 	%f732, %r920;
	fma.rn.f32 	%f733, %f732, %f732, %f146;
	sqrt.rn.f32 	%f734, %f733;
	div.rn.f32 	%f148, %f734, %f124;
	ld.global.f32 	%f735, [%rd29];
	abs.f32 	%f736, %f735;
	setp.geu.f32 	%p261, %f148, %f736;
	mov.b32 	%r1228, 1;
	@%p261 bra 	$L__BB3_315;
	mul.f32 	%f737, %f45, %f148;
	st.global.f32 	[%rd29], %f737;
$L__BB3_315:
	setp.eq.s32 	%p262, %r910, 2;
	mov.u32 	%r1236, %r292;
	@%p262 bra 	$L__BB3_319;
	add.s32 	%r1236, %r290, 3;
	add.s32 	%r924, %r320, %r6;
	cvt.s64.s32 	%rd204, %r924;
	add.s64 	%rd205, %rd2, %rd204;
	ld.global.u8 	%rs65, [%rd205];
	setp.eq.s16 	%p263, %rs65, 0;
	@%p263 bra 	$L__BB3_319;
	sub.s32 	%r926, %r7, %r292;
	abs.s32 	%r927, %r926;
	cvt.rn.f32.s32 	%f738, %r927;
	fma.rn.f32 	%f739, %f738, %f738, %f146;
	sqrt.rn.f32 	%f740, %f739;
	div.rn.f32 	%f149, %f740, %f124;
	ld.global.f32 	%f741, [%rd29];
	abs.f32 	%f742, %f741;
	setp.geu.f32 	%p264, %f149, %f742;
	mov.b32 	%r1228, 1;
	@%p264 bra 	$L__BB3_319;
	mul.f32 	%f743, %f45, %f149;
	st.global.f32 	[%rd29], %f743;
$L__BB3_319:
	sub.s32 	%r929, %r239, %r238;
	setp.gt.u32 	%p265, %r929, -4;
	@%p265 bra 	$L__BB3_333;
$L__BB3_320:
	mad.lo.s32 	%r930, %r1236, %r2, %r1232;
	mad.lo.s32 	%r328, %r930, %r1, %r241;
	cvt.s64.s32 	%rd206, %r328;
	add.s64 	%rd207, %rd2, %rd206;
	ld.global.u8 	%rs66, [%rd207];
	setp.eq.s16 	%p266, %rs66, 0;
	@%p266 bra 	$L__BB3_323;
	sub.s32 	%r932, %r7, %r1236;
	abs.s32 	%r933, %r932;
	cvt.rn.f32.s32 	%f744, %r933;
	fma.rn.f32 	%f745, %f744, %f744, %f146;
	sqrt.rn.f32 	%f746, %f745;
	div.rn.f32 	%f150, %f746, %f124;
	ld.global.f32 	%f747, [%rd29];
	abs.f32 	%f748, %f747;
	setp.geu.f32 	%p267, %f150, %f748;
	mov.b32 	%r1228, 1;
	@%p267 bra 	$L__BB3_323;
	mul.f32 	%f749, %f45, %f150;
	st.global.f32 	[%rd29], %f749;
$L__BB3_323:
	add.s32 	%r330, %r328, %r6;
	cvt.s64.s32 	%rd208, %r330;
	add.s64 	%rd209, %rd2, %rd208;
	ld.global.u8 	%rs67, [%rd209];
	setp.eq.s16 	%p268, %rs67, 0;
	@%p268 bra 	$L__BB3_326;
	not.b32 	%r936, %r1236;
	add.s32 	%r937, %r7, %r936;
	abs.s32 	%r938, %r937;
	cvt.rn.f32.s32 	%f750, %r938;
	fma.rn.f32 	%f751, %f750, %f750, %f146;
	sqrt.rn.f32 	%f752, %f751;
	div.rn.f32 	%f151, %f752, %f124;
	ld.global.f32 	%f753, [%rd29];
	abs.f32 	%f754, %f753;
	setp.geu.f32 	%p269, %f151, %f754;
	mov.b32 	%r1228, 1;
	@%p269 bra 	$L__BB3_326;
	mul.f32 	%f755, %f45, %f151;
	st.global.f32 	[%rd29], %f755;
$L__BB3_326:
	add.s32 	%r332, %r330, %r6;
	cvt.s64.s32 	%rd210, %r332;
	add.s64 	%rd211, %rd2, %rd210;
	ld.global.u8 	%rs68, [%rd211];
	setp.eq.s16 	%p270, %rs68, 0;
	@%p270 bra 	$L__BB3_329;
	sub.s32 	%r941, %r7, %r1236;
	add.s32 	%r942, %r941, -2;
	abs.s32 	%r943, %r942;
	cvt.rn.f32.s32 	%f756, %r943;
	fma.rn.f32 	%f757, %f756, %f756, %f146;
	sqrt.rn.f32 	%f758, %f757;
	div.rn.f32 	%f152, %f758, %f124;
	ld.global.f32 	%f759, [%rd29];
	abs.f32 	%f760, %f759;
	setp.geu.f32 	%p271, %f152, %f760;
	mov.b32 	%r1228, 1;
	@%p271 bra 	$L__BB3_329;
	mul.f32 	%f761, %f45, %f152;
	st.global.f32 	[%rd29], %f761;
$L__BB3_329:
	add.s32 	%r945, %r332, %r6;
	cvt.s64.s32 	%rd212, %r945;
	add.s64 	%rd213, %rd2, %rd212;
	ld.global.u8 	%rs69, [%rd213];
	setp.eq.s16 	%p272, %rs69, 0;
	@%p272 bra 	$L__BB3_332;
	sub.s32 	%r947, %r7, %r1236;
	add.s32 	%r948, %r947, -3;
	abs.s32 	%r949, %r948;
	cvt.rn.f32.s32 	%f762, %r949;
	fma.rn.f32 	%f763, %f762, %f762, %f146;
	sqrt.rn.f32 	%f764, %f763;
	div.rn.f32 	%f153, %f764, %f124;
	ld.global.f32 	%f765, [%rd29];
	abs.f32 	%f766, %f765;
	setp.geu.f32 	%p273, %f153, %f766;
	mov.b32 	%r1228, 1;
	@%p273 bra 	$L__BB3_332;
	mul.f32 	%f767, %f45, %f153;
	st.global.f32 	[%rd29], %f767;
$L__BB3_332:
	add.s32 	%r1236, %r1236, 4;
	setp.lt.s32 	%p274, %r1236, %r291;
	@%p274 bra 	$L__BB3_320;
$L__BB3_333:
	add.s32 	%r1232, %r1232, 1;
	setp.lt.s32 	%p275, %r1232, %r289;
	@%p275 bra 	$L__BB3_306;
$L__BB3_334:
	setp.ge.s32 	%p276, %r1277, %r289;
	add.s32 	%r951, %r235, %r9;
	min.s32 	%r339, %r951, %r1;
	@%p276 bra 	$L__BB3_364;
	sub.s32 	%r952, %r7, %r235;
	max.s32 	%r340, %r952, 0;
	add.s32 	%r953, %r7, %r235;
	add.s32 	%r954, %r953, 1;
	min.s32 	%r341, %r3, %r954;
	sub.s32 	%r955, %r238, %r239;
	and.b32  	%r342, %r955, 3;
	min.s32 	%r956, %r7, %r235;
	abs.s32 	%r957, %r956;
	cvt.rn.f32.s32 	%f768, %r957;
	mul.f32 	%f154, %f768, %f768;
	add.s32 	%r343, %r340, 1;
	sub.s32 	%r344, %r239, %r238;
	mov.u32 	%r1247, %r1277;
$L__BB3_336:
	setp.ge.s32 	%p277, %r340, %r341;
	@%p277 bra 	$L__BB3_363;
	setp.eq.s32 	%p278, %r342, 0;
	sub.s32 	%r959, %r8, %r1247;
	abs.s32 	%r960, %r959;
	cvt.rn.f32.s32 	%f769, %r960;
	mul.f32 	%f770, %f769, %f769;
	sub.s32 	%r961, %r9, %r339;
	abs.s32 	%r962, %r961;
	cvt.rn.f32.s32 	%f771, %r962;
	fma.rn.f32 	%f155, %f771, %f771, %f770;
	mov.u32 	%r1251, %r340;
	@%p278 bra 	$L__BB3_349;
	mad.lo.s32 	%r963, %r340, %r2, %r1247;
	mad.lo.s32 	%r347, %r963, %r1, %r339;
	cvt.s64.s32 	%rd214, %r347;
	add.s64 	%rd215, %rd2, %rd214;
	ld.global.u8 	%rs70, [%rd215];
	setp.eq.s16 	%p279, %rs70, 0;
	@%p279 bra 	$L__BB3_341;
	add.f32 	%f772, %f155, %f154;
	sqrt.rn.f32 	%f773, %f772;
	div.rn.f32 	%f156, %f773, %f124;
	ld.global.f32 	%f774, [%rd29];
	abs.f32 	%f775, %f774;
	setp.geu.f32 	%p280, %f156, %f775;
	mov.b32 	%r1228, 1;
	@%p280 bra 	$L__BB3_341;
	mul.f32 	%f776, %f45, %f156;
	st.global.f32 	[%rd29], %f776;
$L__BB3_341:
	setp.eq.s32 	%p281, %r342, 1;
	mov.u32 	%r1251, %r343;
	@%p281 bra 	$L__BB3_349;
	add.s32 	%r349, %r347, %r6;
	cvt.s64.s32 	%rd216, %r349;
	add.s64 	%rd217, %rd2, %rd216;
	ld.global.u8 	%rs71, [%rd217];
	setp.eq.s16 	%p282, %rs71, 0;
	@%p282 bra 	$L__BB3_345;
	sub.s32 	%r967, %r7, %r343;
	abs.s32 	%r968, %r967;
	cvt.rn.f32.s32 	%f777, %r968;
	fma.rn.f32 	%f778, %f777, %f777, %f155;
	sqrt.rn.f32 	%f779, %f778;
	div.rn.f32 	%f157, %f779, %f124;
	ld.global.f32 	%f780, [%rd29];
	abs.f32 	%f781, %f780;
	setp.geu.f32 	%p283, %f157, %f781;
	mov.b32 	%r1228, 1;
	@%p283 bra 	$L__BB3_345;
	mul.f32 	%f782, %f45, %f157;
	st.global.f32 	[%rd29], %f782;
$L__BB3_345:
	add.s32 	%r351, %r340, 2;
	setp.eq.s32 	%p284, %r342, 2;
	mov.u32 	%r1251, %r351;
	@%p284 bra 	$L__BB3_349;
	add.s32 	%r1251, %r340, 3;
	add.s32 	%r970, %r349, %r6;
	cvt.s64.s32 	%rd218, %r970;
	add.s64 	%rd219, %rd2, %rd218;
	ld.global.u8 	%rs72, [%rd219];
	setp.eq.s16 	%p285, %rs72, 0;
	@%p285 bra 	$L__BB3_349;
	sub.s32 	%r972, %r7, %r351;
	abs.s32 	%r973, %r972;
	cvt.rn.f32.s32 	%f783, %r973;
	fma.rn.f32 	%f784, %f783, %f783, %f155;
	sqrt.rn.f32 	%f785, %f784;
	div.rn.f32 	%f158, %f785, %f124;
	ld.global.f32 	%f786, [%rd29];
	abs.f32 	%f787, %f786;
	setp.geu.f32 	%p286, %f158, %f787;
	mov.b32 	%r1228, 1;
	@%p286 bra 	$L__BB3_349;
	mul.f32 	%f788, %f45, %f158;
	st.global.f32 	[%rd29], %f788;
$L__BB3_349:
	setp.gt.u32 	%p287, %r344, -4;
	@%p287 bra 	$L__BB3_363;
$L__BB3_350:
	mad.lo.s32 	%r975, %r1251, %r2, %r1247;
	mad.lo.s32 	%r358, %r975, %r1, %r339;
	cvt.s64.s32 	%rd220, %r358;
	add.s64 	%rd221, %rd2, %rd220;
	ld.global.u8 	%rs73, [%rd221];
	setp.eq.s16 	%p288, %rs73, 0;
	@%p288 bra 	$L__BB3_353;
	sub.s32 	%r977, %r7, %r1251;
	abs.s32 	%r978, %r977;
	cvt.rn.f32.s32 	%f789, %r978;
	fma.rn.f32 	%f790, %f789, %f789, %f155;
	sqrt.rn.f32 	%f791, %f790;
	div.rn.f32 	%f159, %f791, %f124;
	ld.global.f32 	%f792, [%rd29];
	abs.f32 	%f793, %f792;
	setp.geu.f32 	%p289, %f159, %f793;
	mov.b32 	%r1228, 1;
	@%p289 bra 	$L__BB3_353;
	mul.f32 	%f794, %f45, %f159;
	st.global.f32 	[%rd29], %f794;
$L__BB3_353:
	add.s32 	%r360, %r358, %r6;
	cvt.s64.s32 	%rd222, %r360;
	add.s64 	%rd223, %rd2, %rd222;
	ld.global.u8 	%rs74, [%rd223];
	setp.eq.s16 	%p290, %rs74, 0;
	@%p290 bra 	$L__BB3_356;
	not.b32 	%r981, %r1251;
	add.s32 	%r982, %r7, %r981;
	abs.s32 	%r983, %r982;
	cvt.rn.f32.s32 	%f795, %r983;
	fma.rn.f32 	%f796, %f795, %f795, %f155;
	sqrt.rn.f32 	%f797, %f796;
	div.rn.f32 	%f160, %f797, %f124;
	ld.global.f32 	%f798, [%rd29];
	abs.f32 	%f799, %f798;
	setp.geu.f32 	%p291, %f160, %f799;
	mov.b32 	%r1228, 1;
	@%p291 bra 	$L__BB3_356;
	mul.f32 	%f800, %f45, %f160;
	st.global.f32 	[%rd29], %f800;
$L__BB3_356:
	add.s32 	%r362, %r360, %r6;
	cvt.s64.s32 	%rd224, %r362;
	add.s64 	%rd225, %rd2, %rd224;
	ld.global.u8 	%rs75, [%rd225];
	setp.eq.s16 	%p292, %rs75, 0;
	@%p292 bra 	$L__BB3_359;
	sub.s32 	%r986, %r7, %r1251;
	add.s32 	%r987, %r986, -2;
	abs.s32 	%r988, %r987;
	cvt.rn.f32.s32 	%f801, %r988;
	fma.rn.f32 	%f802, %f801, %f801, %f155;
	sqrt.rn.f32 	%f803, %f802;
	div.rn.f32 	%f161, %f803, %f124;
	ld.global.f32 	%f804, [%rd29];
	abs.f32 	%f805, %f804;
	setp.geu.f32 	%p293, %f161, %f805;
	mov.b32 	%r1228, 1;
	@%p293 bra 	$L__BB3_359;
	mul.f32 	%f806, %f45, %f161;
	st.global.f32 	[%rd29], %f806;
$L__BB3_359:
	add.s32 	%r990, %r362, %r6;
	cvt.s64.s32 	%rd226, %r990;
	add.s64 	%rd227, %rd2, %rd226;
	ld.global.u8 	%rs76, [%rd227];
	setp.eq.s16 	%p294, %rs76, 0;
	@%p294 bra 	$L__BB3_362;
	sub.s32 	%r992, %r7, %r1251;
	add.s32 	%r993, %r992, -3;
	abs.s32 	%r994, %r993;
	cvt.rn.f32.s32 	%f807, %r994;
	fma.rn.f32 	%f808, %f807, %f807, %f155;
	sqrt.rn.f32 	%f809, %f808;
	div.rn.f32 	%f162, %f809, %f124;
	ld.global.f32 	%f810, [%rd29];
	abs.f32 	%f811, %f810;
	setp.geu.f32 	%p295, %f162, %f811;
	mov.b32 	%r1228, 1;
	@%p295 bra 	$L__BB3_362;
	mul.f32 	%f812, %f45, %f162;
	st.global.f32 	[%rd29], %f812;
$L__BB3_362:
	add.s32 	%r1251, %r1251, 4;
	setp.lt.s32 	%p296, %r1251, %r341;
	@%p296 bra 	$L__BB3_350;
$L__BB3_363:
	add.s32 	%r1247, %r1247, 1;
	setp.lt.s32 	%p297, %r1247, %r289;
	@%p297 bra 	$L__BB3_336;
$L__BB3_364:
	setp.ge.s32 	%p298, %r1277, %r289;
	@%p298 bra 	$L__BB3_394;
	sub.s32 	%r996, %r7, %r235;
	max.s32 	%r997, %r996, 0;
	mul.lo.s32 	%r369, %r997, %r2;
	min.s32 	%r998, %r7, %r235;
	abs.s32 	%r999, %r998;
	cvt.rn.f32.s32 	%f813, %r999;
	mul.f32 	%f163, %f813, %f813;
	sub.s32 	%r1000, %r236, %r237;
	and.b32  	%r370, %r1000, 3;
	min.s32 	%r1001, %r9, %r235;
	abs.s32 	%r1002, %r1001;
	cvt.rn.f32.s32 	%f814, %r1002;
	mul.f32 	%f164, %f814, %f814;
	add.s32 	%r371, %r241, 1;
	add.s32 	%r372, %r241, 2;
	add.s32 	%r373, %r241, 3;
	mov.u32 	%r1262, %r1277;
$L__BB3_366:
	setp.ge.s32 	%p299, %r241, %r242;
	@%p299 bra 	$L__BB3_393;
	setp.eq.s32 	%p300, %r370, 0;
	add.s32 	%r1004, %r1262, %r369;
	mul.lo.s32 	%r376, %r1004, %r1;
	sub.s32 	%r1005, %r8, %r1262;
	abs.s32 	%r1006, %r1005;
	cvt.rn.f32.s32 	%f815, %r1006;
	mul.f32 	%f165, %f815, %f815;
	mov.u32 	%r1266, %r241;
	@%p300 bra 	$L__BB3_379;
	add.s32 	%r1007, %r241, %r376;
	cvt.s64.s32 	%rd228, %r1007;
	add.s64 	%rd34, %rd2, %rd228;
	ld.global.u8 	%rs77, [%rd34];
	setp.eq.s16 	%p301, %rs77, 0;
	@%p301 bra 	$L__BB3_371;
	add.f32 	%f816, %f165, %f164;
	add.f32 	%f817, %f163, %f816;
	sqrt.rn.f32 	%f818, %f817;
	div.rn.f32 	%f166, %f818, %f124;
	ld.global.f32 	%f819, [%rd29];
	abs.f32 	%f820, %f819;
	setp.geu.f32 	%p302, %f166, %f820;
	mov.b32 	%r1228, 1;
	@%p302 bra 	$L__BB3_371;
	mul.f32 	%f821, %f45, %f166;
	st.global.f32 	[%rd29], %f821;
$L__BB3_371:
	setp.eq.s32 	%p303, %r370, 1;
	mov.u32 	%r1266, %r371;
	@%p303 bra 	$L__BB3_379;
	ld.global.u8 	%rs78, [%rd34+1];
	setp.eq.s16 	%p304, %rs78, 0;
	@%p304 bra 	$L__BB3_375;
	sub.s32 	%r1011, %r9, %r371;
	abs.s32 	%r1012, %r1011;
	cvt.rn.f32.s32 	%f822, %r1012;
	fma.rn.f32 	%f823, %f822, %f822, %f165;
	add.f32 	%f824, %f163, %f823;
	sqrt.rn.f32 	%f825, %f824;
	div.rn.f32 	%f167, %f825, %f124;
	ld.global.f32 	%f826, [%rd29];
	abs.f32 	%f827, %f826;
	setp.geu.f32 	%p305, %f167, %f827;
	mov.b32 	%r1228, 1;
	@%p305 bra 	$L__BB3_375;
	mul.f32 	%f828, %f45, %f167;
	st.global.f32 	[%rd29], %f828;
$L__BB3_375:
	setp.eq.s32 	%p306, %r370, 2;
	mov.u32 	%r1266, %r372;
	@%p306 bra 	$L__BB3_379;
	ld.global.u8 	%rs79, [%rd34+2];
	setp.eq.s16 	%p307, %rs79, 0;
	mov.u32 	%r1266, %r373;
	@%p307 bra 	$L__BB3_379;
	sub.s32 	%r1015, %r9, %r372;
	abs.s32 	%r1016, %r1015;
	cvt.rn.f32.s32 	%f829, %r1016;
	fma.rn.f32 	%f830, %f829, %f829, %f165;
	add.f32 	%f831, %f163, %f830;
	sqrt.rn.f32 	%f832, %f831;
	div.rn.f32 	%f168, %f832, %f124;
	ld.global.f32 	%f833, [%rd29];
	abs.f32 	%f834, %f833;
	setp.geu.f32 	%p308, %f168, %f834;
	mov.b32 	%r1228, 1;
	mov.u32 	%r1266, %r373;
	@%p308 bra 	$L__BB3_379;
	mul.f32 	%f835, %f45, %f168;
	st.global.f32 	[%rd29], %f835;
	mov.u32 	%r1266, %r373;
$L__BB3_379:
	sub.s32 	%r1018, %r237, %r236;
	setp.gt.u32 	%p309, %r1018, -4;
	@%p309 bra 	$L__BB3_393;
$L__BB3_380:
	mad.lo.s32 	%r1020, %r1004, %r1, %r1266;
	cvt.s64.s32 	%rd229, %r1020;
	add.s64 	%rd35, %rd2, %rd229;
	ld.global.u8 	%rs80, [%rd35];
	setp.eq.s16 	%p310, %rs80, 0;
	@%p310 bra 	$L__BB3_383;
	sub.s32 	%r1022, %r9, %r1266;
	abs.s32 	%r1023, %r1022;
	cvt.rn.f32.s32 	%f836, %r1023;
	fma.rn.f32 	%f837, %f836, %f836, %f165;
	add.f32 	%f838, %f163, %f837;
	sqrt.rn.f32 	%f839, %f838;
	div.rn.f32 	%f169, %f839, %f124;
	ld.global.f32 	%f840, [%rd29];
	abs.f32 	%f841, %f840;
	setp.geu.f32 	%p311, %f169, %f841;
	mov.b32 	%r1228, 1;
	@%p311 bra 	$L__BB3_383;
	mul.f32 	%f842, %f45, %f169;
	st.global.f32 	[%rd29], %f842;
$L__BB3_383:
	ld.global.u8 	%rs81, [%rd35+1];
	setp.eq.s16 	%p312, %rs81, 0;
	@%p312 bra 	$L__BB3_386;
	not.b32 	%r1026, %r1266;
	add.s32 	%r1027, %r9, %r1026;
	abs.s32 	%r1028, %r1027;
	cvt.rn.f32.s32 	%f843, %r1028;
	fma.rn.f32 	%f844, %f843, %f843, %f165;
	add.f32 	%f845, %f163, %f844;
	sqrt.rn.f32 	%f846, %f845;
	div.rn.f32 	%f170, %f846, %f124;
	ld.global.f32 	%f847, [%rd29];
	abs.f32 	%f848, %f847;
	setp.geu.f32 	%p313, %f170, %f848;
	mov.b32 	%r1228, 1;
	@%p313 bra 	$L__BB3_386;
	mul.f32 	%f849, %f45, %f170;
	st.global.f32 	[%rd29], %f849;
$L__BB3_386:
	ld.global.u8 	%rs82, [%rd35+2];
	setp.eq.s16 	%p314, %rs82, 0;
	@%p314 bra 	$L__BB3_389;
	sub.s32 	%r1031, %r9, %r1266;
	add.s32 	%r1032, %r1031, -2;
	abs.s32 	%r1033, %r1032;
	cvt.rn.f32.s32 	%f850, %r1033;
	fma.rn.f32 	%f851, %f850, %f850, %f165;
	add.f32 	%f852, %f163, %f851;
	sqrt.rn.f32 	%f853, %f852;
	div.rn.f32 	%f171, %f853, %f124;
	ld.global.f32 	%f854, [%rd29];
	abs.f32 	%f855, %f854;
	setp.geu.f32 	%p315, %f171, %f855;
	mov.b32 	%r1228, 1;
	@%p315 bra 	$L__BB3_389;
	mul.f32 	%f856, %f45, %f171;
	st.global.f32 	[%rd29], %f856;
$L__BB3_389:
	ld.global.u8 	%rs83, [%rd35+3];
	setp.eq.s16 	%p316, %rs83, 0;
	@%p316 bra 	$L__BB3_392;
	sub.s32 	%r1036, %r9, %r1266;
	add.s32 	%r1037, %r1036, -3;
	abs.s32 	%r1038, %r1037;
	cvt.rn.f32.s32 	%f857, %r1038;
	fma.rn.f32 	%f858, %f857, %f857, %f165;
	add.f32 	%f859, %f163, %f858;
	sqrt.rn.f32 	%f860, %f859;
	div.rn.f32 	%f172, %f860, %f124;
	ld.global.f32 	%f861, [%rd29];
	abs.f32 	%f862, %f861;
	setp.geu.f32 	%p317, %f172, %f862;
	mov.b32 	%r1228, 1;
	@%p317 bra 	$L__BB3_392;
	mul.f32 	%f863, %f45, %f172;
	st.global.f32 	[%rd29], %f863;
$L__BB3_392:
	add.s32 	%r1266, %r1266, 4;
	setp.lt.s32 	%p318, %r1266, %r242;
	@%p318 bra 	$L__BB3_380;
$L__BB3_393:
	add.s32 	%r1262, %r1262, 1;
	setp.lt.s32 	%p319, %r1262, %r289;
	@%p319 bra 	$L__BB3_366;
$L__BB3_394:
	setp.ge.s32 	%p320, %r1277, %r289;
	add.s32 	%r1040, %r7, %r1196;
	add.s32 	%r392, %r1040, 1;
	@%p320 bra 	$L__BB3_424;
	min.s32 	%r1041, %r392, %r3;
	mul.lo.s32 	%r393, %r1041, %r2;
	sub.s32 	%r1042, %r7, %r1041;
	abs.s32 	%r1043, %r1042;
	cvt.rn.f32.s32 	%f864, %r1043;
	mul.f32 	%f173, %f864, %f864;
	sub.s32 	%r1044, %r236, %r237;
	and.b32  	%r394, %r1044, 3;
	min.s32 	%r1045, %r9, %r235;
	abs.s32 	%r1046, %r1045;
	cvt.rn.f32.s32 	%f865, %r1046;
	mul.f32 	%f174, %f865, %f865;
	add.s32 	%r395, %r241, 1;
	sub.s32 	%r1047, %r9, %r395;
	abs.s32 	%r1048, %r1047;
	cvt.rn.f32.s32 	%f866, %r1048;
	mul.f32 	%f175, %f866, %f866;
	add.s32 	%r396, %r241, 2;
	sub.s32 	%r1049, %r9, %r396;
	abs.s32 	%r1050, %r1049;
	cvt.rn.f32.s32 	%f867, %r1050;
	mul.f32 	%f176, %f867, %f867;
	add.s32 	%r397, %r241, 3;
	sub.s32 	%r398, %r237, %r236;
$L__BB3_396:
	setp.ge.s32 	%p321, %r241, %r242;
	@%p321 bra 	$L__BB3_423;
	setp.eq.s32 	%p322, %r394, 0;
	add.s32 	%r1052, %r1277, %r393;
	mul.lo.s32 	%r401, %r1052, %r1;
	sub.s32 	%r1053, %r8, %r1277;
	abs.s32 	%r1054, %r1053;
	cvt.rn.f32.s32 	%f868, %r1054;
	mul.f32 	%f177, %f868, %f868;
	mov.u32 	%r1281, %r241;
	@%p322 bra 	$L__BB3_409;
	add.s32 	%r1055, %r241, %r401;
	cvt.s64.s32 	%rd230, %r1055;
	add.s64 	%rd36, %rd2, %rd230;
	ld.global.u8 	%rs84, [%rd36];
	setp.eq.s16 	%p323, %rs84, 0;
	@%p323 bra 	$L__BB3_401;
	add.f32 	%f869, %f177, %f174;
	add.f32 	%f870, %f173, %f869;
	sqrt.rn.f32 	%f871, %f870;
	div.rn.f32 	%f178, %f871, %f124;
	ld.global.f32 	%f872, [%rd29];
	abs.f32 	%f873, %f872;
	setp.geu.f32 	%p324, %f178, %f873;
	mov.b32 	%r1228, 1;
	@%p324 bra 	$L__BB3_401;
	mul.f32 	%f874, %f45, %f178;
	st.global.f32 	[%rd29], %f874;
$L__BB3_401:
	setp.eq.s32 	%p325, %r394, 1;
	mov.u32 	%r1281, %r395;
	@%p325 bra 	$L__BB3_409;
	ld.global.u8 	%rs85, [%rd36+1];
	setp.eq.s16 	%p326, %rs85, 0;
	@%p326 bra 	$L__BB3_405;
	add.f32 	%f875, %f177, %f175;
	add.f32 	%f876, %f173, %f875;
	sqrt.rn.f32 	%f877, %f876;
	div.rn.f32 	%f179, %f877, %f124;
	ld.global.f32 	%f878, [%rd29];
	abs.f32 	%f879, %f878;
	setp.geu.f32 	%p327, %f179, %f879;
	mov.b32 	%r1228, 1;
	@%p327 bra 	$L__BB3_405;
	mul.f32 	%f880, %f45, %f179;
	st.global.f32 	[%rd29], %f880;
$L__BB3_405:
	setp.eq.s32 	%p328, %r394, 2;
	mov.u32 	%r1281, %r396;
	@%p328 bra 	$L__BB3_409;
	ld.global.u8 	%rs86, [%rd36+2];
	setp.eq.s16 	%p329, %rs86, 0;
	mov.u32 	%r1281, %r397;
	@%p329 bra 	$L__BB3_409;
	add.f32 	%f881, %f177, %f176;
	add.f32 	%f882, %f173, %f881;
	sqrt.rn.f32 	%f883, %f882;
	div.rn.f32 	%f180, %f883, %f124;
	ld.global.f32 	%f884, [%rd29];
	abs.f32 	%f885, %f884;
	setp.geu.f32 	%p330, %f180, %f885;
	mov.b32 	%r1228, 1;
	mov.u32 	%r1281, %r397;
	@%p330 bra 	$L__BB3_409;
	mul.f32 	%f886, %f45, %f180;
	st.global.f32 	[%rd29], %f886;
	mov.u32 	%r1281, %r397;
$L__BB3_409:
	setp.gt.u32 	%p331, %r398, -4;
	@%p331 bra 	$L__BB3_423;
$L__BB3_410:
	add.s32 	%r1062, %r1281, %r401;
	cvt.s64.s32 	%rd231, %r1062;
	add.s64 	%rd37, %rd2, %rd231;
	ld.global.u8 	%rs87, [%rd37];
	setp.eq.s16 	%p332, %rs87, 0;
	@%p332 bra 	$L__BB3_413;
	sub.s32 	%r1064, %r9, %r1281;
	abs.s32 	%r1065, %r1064;
	cvt.rn.f32.s32 	%f887, %r1065;
	fma.rn.f32 	%f888, %f887, %f887, %f177;
	add.f32 	%f889, %f173, %f888;
	sqrt.rn.f32 	%f890, %f889;
	div.rn.f32 	%f181, %f890, %f124;
	ld.global.f32 	%f891, [%rd29];
	abs.f32 	%f892, %f891;
	setp.geu.f32 	%p333, %f181, %f892;
	mov.b32 	%r1228, 1;
	@%p333 bra 	$L__BB3_413;
	mul.f32 	%f893, %f45, %f181;
	st.global.f32 	[%rd29], %f893;
$L__BB3_413:
	ld.global.u8 	%rs88, [%rd37+1];
	setp.eq.s16 	%p334, %rs88, 0;
	@%p334 bra 	$L__BB3_416;
	not.b32 	%r1068, %r1281;
	add.s32 	%r1069, %r9, %r1068;
	abs.s32 	%r1070, %r1069;
	cvt.rn.f32.s32 	%f894, %r1070;
	fma.rn.f32 	%f895, %f894, %f894, %f177;
	add.f32 	%f896, %f173, %f895;
	sqrt.rn.f32 	%f897, %f896;
	div.rn.f32 	%f182, %f897, %f124;
	ld.global.f32 	%f898, [%rd29];
	abs.f32 	%f899, %f898;
	setp.geu.f32 	%p335, %f182, %f899;
	mov.b32 	%r1228, 1;
	@%p335 bra 	$L__BB3_416;
	mul.f32 	%f900, %f45, %f182;
	st.global.f32 	[%rd29], %f900;
$L__BB3_416:
	ld.global.u8 	%rs89, [%rd37+2];
	setp.eq.s16 	%p336, %rs89, 0;
	@%p336 bra 	$L__BB3_419;
	sub.s32 	%r1073, %r9, %r1281;
	add.s32 	%r1074, %r1073, -2;
	abs.s32 	%r1075, %r1074;
	cvt.rn.f32.s32 	%f901, %r1075;
	fma.rn.f32 	%f902, %f901, %f901, %f177;
	add.f32 	%f903, %f173, %f902;
	sqrt.rn.f32 	%f904, %f903;
	div.rn.f32 	%f183, %f904, %f124;
	ld.global.f32 	%f905, [%rd29];
	abs.f32 	%f906, %f905;
	setp.geu.f32 	%p337, %f183, %f906;
	mov.b32 	%r1228, 1;
	@%p337 bra 	$L__BB3_419;
	mul.f32 	%f907, %f45, %f183;
	st.global.f32 	[%rd29], %f907;
$L__BB3_419:
	ld.global.u8 	%rs90, [%rd37+3];
	setp.eq.s16 	%p338, %rs90, 0;
	@%p338 bra 	$L__BB3_422;
	sub.s32 	%r1078, %r9, %r1281;
	add.s32 	%r1079, %r1078, -3;
	abs.s32 	%r1080, %r1079;
	cvt.rn.f32.s32 	%f908, %r1080;
	fma.rn.f32 	%f909, %f908, %f908, %f177;
	add.f32 	%f910, %f173, %f909;
	sqrt.rn.f32 	%f911, %f910;
	div.rn.f32 	%f184, %f911, %f124;
	ld.global.f32 	%f912, [%rd29];
	abs.f32 	%f913, %f912;
	setp.geu.f32 	%p339, %f184, %f913;
	mov.b32 	%r1228, 1;
	@%p339 bra 	$L__BB3_422;
	mul.f32 	%f914, %f45, %f184;
	st.global.f32 	[%rd29], %f914;
$L__BB3_422:
	add.s32 	%r1281, %r1281, 4;
	setp.lt.s32 	%p340, %r1281, %r242;
	@%p340 bra 	$L__BB3_410;
$L__BB3_423:
	add.s32 	%r1277, %r1277, 1;
	setp.lt.s32 	%p341, %r1277, %r289;
	@%p341 bra 	$L__BB3_396;
$L__BB3_424:
	setp.eq.s32 	%p342, %r1228, 1;
	@%p342 bra 	$L__BB3_427;
	bra.uni 	$L__BB3_242;
$L__BB3_425:
	setp.ne.s32 	%p344, %r5, 17400;
	@%p344 bra 	$L__BB3_427;
	ld.param.u64 	%rd257, [_Z24SquaredDistanceTransformPhS_PfS_S0_PiS1_S0_S1_S0__param_2];
	cvta.to.global.u64 	%rd232, %rd257;
	ld.global.f32 	%f915, [%rd232+69600];
	cvt.f64.f32 	%fd36, %f915;
	add.u64 	%rd233, %SP, 32;
	add.u64 	%rd234, %SPL, 32;
	st.local.f64 	[%rd234], %fd36;
	mov.u64 	%rd235, $str$10;
	cvta.global.u64 	%rd236, %rd235;
	{ // callseq 9, 0
	.param .b64 param0;
	st.param.b64 	[param0], %rd236;
	.param .b64 param1;
	st.param.b64 	[param1], %rd233;
	.param .b32 retval0;
	call.uni (retval0), 
	vprintf, 
	(
	param0, 
	param1
	);
	ld.param.b32 	%r1082, [retval0];
	} // callseq 9
$L__BB3_427:
	ret;

}


// ===== COMPILED SASS (sm_100) =====

	.target	sm_100

	.elftype	@"ET_EXEC"


//--------------------- .note.nv.tkinfo           --------------------------
	.section	.note.nv.tkinfo,"",@"SHT_NOTE"
	.sectionflags	@"SHF_NOTE_NV_TKINFO"
	.tkinfo
        /*0018*/ 	.word	0x00000002
        /*0030*/ 	.string	""
        /*0030*/ 	.string	"ptxas"
        /*0030*/ 	.string	"Cuda compilation tools, release 13.0, V13.0.88"
        /*0030*/ 	.string	"Build cuda_13.0.r13.0/compiler.36424714_0"
        /*0030*/ 	.string	"-arch sm_100 -m 64 "



//--------------------- .note.nv.cuinfo           --------------------------
	.section	.note.nv.cuinfo,"",@"SHT_NOTE"
	.sectionflags	@"SHF_NOTE_NV_CUINFO"
        /*0018*/ 	.short	0x0002
        /*001a*/ 	.short	0x0064
        /*001c*/ 	.short	0x0082
	.zero		2


//--------------------- .nv.info                  --------------------------
	.section	.nv.info,"",@"SHT_CUDA_INFO"
	.align	4


	//----- nvinfo : EIATTR_REGCOUNT
	.align		4
        /*0000*/ 	.byte	0x04, 0x2f
        /*0002*/ 	.short	(.L_13 - .L_12)
	.align		4
.L_12:
        /*0004*/ 	.word	index@(_Z18point_cloud_kernelPfPhS_PiS1_)
        /*0008*/ 	.word	0x0000001c


	//----- nvinfo : EIATTR_FRAME_SIZE
	.align		4
.L_13:
        /*000c*/ 	.byte	0x04, 0x11
        /*000e*/ 	.short	(.L_15 - .L_14)
	.align		4
.L_14:
        /*0010*/ 	.word	index@($__internal_7_$__cuda_sm3x_div_rn_noftz_f32_slowpath)
        /*0014*/ 	.word	0x00000020


	//----- nvinfo : EIATTR_FRAME_SIZE
	.align		4
.L_15:
        /*0018*/ 	.byte	0x04, 0x11
        /*001a*/ 	.short	(.L_17 - .L_16)
	.align		4
.L_16:
        /*001c*/ 	.word	index@($__internal_6_$__cuda_sm20_div_rn_f64_full)
        /*0020*/ 	.word	0x00000020


	//----- nvinfo : EIATTR_FRAME_SIZE
	.align		4
.L_17:
        /*0024*/ 	.byte	0x04, 0x11
        /*0026*/ 	.short	(.L_19 - .L_18)
	.align		4
.L_18:
        /*0028*/ 	.word	index@($__internal_5_$__cuda_sm20_dblrcp_rn_slowpath_v3)
        /*002c*/ 	.word	0x00000020


	//----- nvinfo : EIATTR_FRAME_SIZE
	.align		4
.L_19:
        /*0030*/ 	.byte	0x04, 0x11
        /*0032*/ 	.short	(.L_21 - .L_20)
	.align		4
.L_20:
        /*0034*/ 	.word	index@(_Z18point_cloud_kernelPfPhS_PiS1_)
        /*0038*/ 	.word	0x00000020


	//----- nvinfo : EIATTR_REGCOUNT
	.align		4
.L_21:
        /*003c*/ 	.byte	0x04, 0x2f
        /*003e*/ 	.short	(.L_23 - .L_22)
	.align		4
.L_22:
        /*0040*/ 	.word	index@(_Z17get_voxels_kernelPfPiS_S0_PhS_)
        /*0044*/ 	.word	0x0000001b


	//----- nvinfo : EIATTR_FRAME_SIZE
	.align		4
.L_23:
        /*0048*/ 	.byte	0x04, 0x11
        /*004a*/ 	.short	(.L_25 - .L_24)
	.align		4
.L_24:
        /*004c*/ 	.word	index@($__internal_4_$__cuda_sm3x_div_rn_noftz_f32_slowpath)
        /*0050*/ 	.word	0x00000030


	//----- nvinfo : EIATTR_FRAME_SIZE
	.align		4
.L_25:
        /*0054*/ 	.byte	0x04, 0x11
        /*0056*/ 	.short	(.L_27 - .L_26)
	.align		4
.L_26:
        /*0058*/ 	.word	index@(_Z17get_voxels_kernelPfPiS_S0_PhS_)
        /*005c*/ 	.word	0x00000030


	//----- nvinfo : EIATTR_REGCOUNT
	.align		4
.L_27:
        /*0060*/ 	.byte	0x04, 0x2f
        /*0062*/ 	.short	(.L_29 - .L_28)
	.align		4
.L_28:
        /*0064*/ 	.word	index@(_Z22downsample_grid_kernelPhS_Pf)
        /*0068*/ 	.word	0x0000001a


	//----- nvinfo : EIATTR_FRAME_SIZE
	.align		4
.L_29:
        /*006c*/ 	.byte	0x04, 0x11
        /*006e*/ 	.short	(.L_31 - .L_30)
	.align		4
.L_30:
        /*0070*/ 	.word	index@(_Z22downsample_grid_kernelPhS_Pf)
        /*0074*/ 	.word	0x00000000


	//----- nvinfo : EIATTR_REGCOUNT
	.align		4
.L_31:
        /*0078*/ 	.byte	0x04, 0x2f
        /*007a*/ 	.short	(.L_33 - .L_32)
	.align		4
.L_32:
        /*007c*/ 	.word	index@(_Z24SquaredDistanceTransformPhS_PfS_S0_PiS1_S0_S1_S0_)
        /*0080*/ 	.word	0x0000002c


	//----- nvinfo : EIATTR_FRAME_SIZE
	.align		4
.L_33:
        /*0084*/ 	.byte	0x04, 0x11
        /*0086*/ 	.short	(.L_35 - .L_34)
	.align		4
.L_34:
        /*0088*/ 	.word	index@($__internal_3_$__cuda_sm3x_div_rn_noftz_f32_slowpath)
        /*008c*/ 	.word	0x00000080


	//----- nvinfo : EIATTR_FRAME_SIZE
	.align		4
.L_35:
        /*0090*/ 	.byte	0x04, 0x11
        /*0092*/ 	.short	(.L_37 - .L_36)
	.align		4
.L_36:
        /*0094*/ 	.word	index@($__internal_2_$__cuda_sm20_sqrt_rn_f32_slowpath)
        /*0098*/ 	.word	0x00000080


	//----- nvinfo : EIATTR_FRAME_SIZE
	.align		4
.L_37:
        /*009c*/ 	.byte	0x04, 0x11
        /*009e*/ 	.short	(.L_39 - .L_38)
	.align		4
.L_38:
        /*00a0*/ 	.word	index@($__internal_1_$__cuda_sm20_div_rn_f64_full)
        /*00a4*/ 	.word	0x00000080


	//----- nvinfo : EIATTR_FRAME_SIZE
	.align		4
.L_39:
        /*00a8*/ 	.byte	0x04, 0x11
        /*00aa*/ 	.short	(.L_41 - .L_40)
	.align		4
.L_40:
        /*00ac*/ 	.word	index@($__internal_0_$__cuda_sm20_dblrcp_rn_slowpath_v3)
        /*00b0*/ 	.word	0x00000080


	//----- nvinfo : EIATTR_FRAME_SIZE
	.align		4
.L_41:
        /*00b4*/ 	.byte	0x04, 0x11
        /*00b6*/ 	.short	(.L_43 - .L_42)
	.align		4
.L_42:
        /*00b8*/ 	.word	index@(_Z24SquaredDistanceTransformPhS_PfS_S0_PiS1_S0_S1_S0_)
        /*00bc*/ 	.word	0x00000080


	//----- nvinfo : EIATTR_MIN_STACK_SIZE
	.align		4
.L_43:
        /*00c0*/ 	.byte	0x04, 0x12
        /*00c2*/ 	.short	(.L_45 - .L_44)
	.align		4
.L_44:
        /*00c4*/ 	.word	index@(_Z24SquaredDistanceTransformPhS_PfS_S0_PiS1_S0_S1_S0_)
        /*00c8*/ 	.word	0x00000080


	//----- nvinfo : EIATTR_MIN_STACK_SIZE
	.align		4
.L_45:
        /*00cc*/ 	.byte	0x04, 0x12
        /*00ce*/ 	.short	(.L_47 - .L_46)
	.align		4
.L_46:
        /*00d0*/ 	.word	index@(_Z22downsample_grid_kernelPhS_Pf)
        /*00d4*/ 	.word	0x00000000


	//----- nvinfo : EIATTR_MIN_STACK_SIZE
	.align		4
.L_47:
        /*00d8*/ 	.byte	0x04, 0x12
        /*00da*/ 	.short	(.L_49 - .L_48)
	.align		4
.L_48:
        /*00dc*/ 	.word	index@(_Z17get_voxels_kernelPfPiS_S0_PhS_)
        /*00e0*/ 	.word	0x00000030


	//----- nvinfo : EIATTR_MIN_STACK_SIZE
	.align		4
.L_49:
        /*00e4*/ 	.byte	0x04, 0x12
        /*00e6*/ 	.short	(.L_51 - .L_50)
	.align		4
.L_50:
        /*00e8*/ 	.word	index@(_Z18point_cloud_kernelPfPhS_PiS1_)
        /*00ec*/ 	.word	0x00000020
.L_51:


//--------------------- .nv.compat                --------------------------
	.section	.nv.compat,"",@"SHT_CUDA_COMPAT_INFO"
	.align	4
        /*0000*/ 	.byte	0x02, 0x09, 0x00, 0x00, 0x02, 0x02, 0x01, 0x00, 0x02, 0x05, 0x05, 0x00, 0x03, 0x07, 0x01, 0x01
        /*0010*/ 	.byte	0x02, 0x03, 0x00, 0x00, 0x02, 0x06, 0x01, 0x00, 0x04, 0x0b, 0x08, 0x00, 0x01, 0x00, 0x00, 0x00
        /*0020*/ 	.byte	0x00, 0x00, 0x00, 0x00


//--------------------- .nv.info._Z24SquaredDistanceTransformPhS_PfS_S0_PiS1_S0_S1_S0_ --------------------------
	.section	.nv.info._Z24SquaredDistanceTransformPhS_PfS_S0_PiS1_S0_S1_S0_,"",@"SHT_CUDA_INFO"
	.sectionflags	@""
	.align	4


	//----- nvinfo : EIATTR_CUDA_API_VERSION
	.align		4
        /*0000*/ 	.byte	0x04, 0x37
        /*0002*/ 	.short	(.L_53 - .L_52)
.L_52:
        /*0004*/ 	.word	0x00000082


	//----- nvinfo : EIATTR_KPARAM_INFO
	.align		4
.L_53:
        /*0008*/ 	.byte	0x04, 0x17
        /*000a*/ 	.short	(.L_55 - .L_54)
.L_54:
        /*000c*/ 	.word	0x00000000
        /*0010*/ 	.short	0x0009
        /*0012*/ 	.short	0x0048
        /*0014*/ 	.byte	0x00, 0xf5, 0x21, 0x00


	//----- nvinfo : EIATTR_KPARAM_INFO
	.align		4
.L_55:
        /*0018*/ 	.byte	0x04, 0x17
        /*001a*/ 	.short	(.L_57 - .L_56)
.L_56:
        /*001c*/ 	.word	0x00000000
        /*0020*/ 	.short	0x0008
        /*0022*/ 	.short	0x0040
        /*0024*/ 	.byte	0x00, 0xf5, 0x21, 0x00


	//----- nvinfo : EIATTR_KPARAM_INFO
	.align		4
.L_57:
        /*0028*/ 	.byte	0x04, 0x17
        /*002a*/ 	.short	(.L_59 - .L_58)
.L_58:
        /*002c*/ 	.word	0x00000000
        /*0030*/ 	.short	0x0007
        /*0032*/ 	.short	0x0038
        /*0034*/ 	.byte	0x00, 0xf5, 0x21, 0x00


	//----- nvinfo : EIATTR_KPARAM_INFO
	.align		4
.L_59:
        /*0038*/ 	.byte	0x04, 0x17
        /*003a*/ 	.short	(.L_61 - .L_60)
.L_60:
        /*003c*/ 	.word	0x00000000
        /*0040*/ 	.short	0x0006
        /*0042*/ 	.short	0x0030
        /*0044*/ 	.byte	0x00, 0xf5, 0x21, 0x00


	//----- nvinfo : EIATTR_KPARAM_INFO
	.align		4
.L_61:
        /*0048*/ 	.byte	0x04, 0x17
        /*004a*/ 	.short	(.L_63 - .L_62)
.L_62:
        /*004c*/ 	.word	0x00000000
        /*0050*/ 	.short	0x0005
        /*0052*/ 	.short	0x0028
        /*0054*/ 	.byte	0x00, 0xf5, 0x21, 0x00


	//----- nvinfo : EIATTR_KPARAM_INFO
	.align		4
.L_63:
        /*0058*/ 	.byte	0x04, 0x17
        /*005a*/ 	.short	(.L_65 - .L_64)
.L_64:
        /*005c*/ 	.word	0x00000000
        /*0060*/ 	.short	0x0004
        /*0062*/ 	.short	0x0020
        /*0064*/ 	.byte	0x00, 0xf5, 0x21, 0x00


	//----- nvinfo : EIATTR_KPARAM_INFO
	.align		4
.L_65:
        /*0068*/ 	.byte	0x04, 0x17
        /*006a*/ 	.short	(.L_67 - .L_66)
.L_66:
        /*006c*/ 	.word	0x00000000
        /*0070*/ 	.short	0x0003
        /*0072*/ 	.short	0x0018
        /*0074*/ 	.byte	0x00, 0xf5, 0x21, 0x00


	//----- nvinfo : EIATTR_KPARAM_INFO
	.align		4
.L_67:
        /*0078*/ 	.byte	0x04, 0x17
        /*007a*/ 	.short	(.L_69 - .L_68)
.L_68:
        /*007c*/ 	.word	0x00000000
        /*0080*/ 	.short	0x0002
        /*0082*/ 	.short	0x0010
        /*0084*/ 	.byte	0x00, 0xf5, 0x21, 0x00


	//----- nvinfo : EIATTR_KPARAM_INFO
	.align		4
.L_69:
        /*0088*/ 	.byte	0x04, 0x17
        /*008a*/ 	.short	(.L_71 - .L_70)
.L_70:
        /*008c*/ 	.word	0x00000000
        /*0090*/ 	.short	0x0001
        /*0092*/ 	.short	0x0008
        /*0094*/ 	.byte	0x00, 0xf5, 0x21, 0x00


	//----- nvinfo : EIATTR_KPARAM_INFO
	.align		4
.L_71:
        /*0098*/ 	.byte	0x04, 0x17
        /*009a*/ 	.short	(.L_73 - .L_72)
.L_72:
        /*009c*/ 	.word	0x00000000
        /*00a0*/ 	.short	0x0000
        /*00a2*/ 	.short	0x0000
        /*00a4*/ 	.byte	0x00, 0xf5, 0x21, 0x00


	//----- nvinfo : EIATTR_SPARSE_MMA_MASK
	.align		4
.L_73:
        /*00a8*/ 	.byte	0x03, 0x50
        /*00aa*/ 	.short	0x0000


	//----- nvinfo : EIATTR_MAXREG_COUNT
	.align		4
        /*00ac*/ 	.byte	0x03, 0x1b
        /*00ae*/ 	.short	0x00ff


	//----- nvinfo : EIATTR_EXTERNS
	.align		4
        /*00b0*/ 	.byte	0x04, 0x0f
        /*00b2*/ 	.short	(.L_75 - .L_74)


	//   ....[0]....
	.align		4
.L_74:
        /*00b4*/ 	.word	index@(vprintf)


	//----- nvinfo : EIATTR_MERCURY_ISA_VERSION
	.align		4
.L_75:
        /*00b8*/ 	.byte	0x03, 0x5f
        /*00ba*/ 	.short	0x0101


	//----- nvinfo : EIATTR_VRC_CTA_INIT_COUNT
	.align		4
        /*00bc*/ 	.byte	0x02, 0x4a
	.zero		1
	.zero		1


	//----- nvinfo : EIATTR_SYSCALL_OFFSETS
	.align		4
        /*00c0*/ 	.byte	0x04, 0x46
        /*00c2*/ 	.short	(.L_77 - .L_76)


	//   ....[0]....
.L_76:
        /*00c4*/ 	.word	0x00000c10


	//   ....[1]....
        /*00c8*/ 	.word	0x00000e50


	//   ....[2]....
        /*00cc*/ 	.word	0x00001120


	//   ....[3]....
        /*00d0*/ 	.word	0x00001580


	//   ....[4]....
        /*00d4*/ 	.word	0x00001eb0


	//   ....[5]....
        /*00d8*/ 	.word	0x000023d0


	//   ....[6]....
        /*00dc*/ 	.word	0x00003b90


	//   ....[7]....
        /*00e0*/ 	.word	0x00003c50


	//   ....[8]....
        /*00e4*/ 	.word	0x00004300


	//   ....[9]....
        /*00e8*/ 	.word	0x000157b0


	//----- nvinfo : EIATTR_EXIT_INSTR_OFFSETS
	.align		4
.L_77:
        /*00ec*/ 	.byte	0x04, 0x1c
        /*00ee*/ 	.short	(.L_79 - .L_78)


	//   ....[0]....
.L_78:
        /*00f0*/ 	.word	0x00000280


	//   ....[1]....
        /*00f4*/ 	.word	0x00000b60


	//   ....[2]....
        /*00f8*/ 	.word	0x00000d40


	//   ....[3]....
        /*00fc*/ 	.word	0x00000e60


	//   ....[4]....
        /*0100*/ 	.word	0x00001200


	//   ....[5]....
        /*0104*/ 	.word	0x000024b0


	//   ....[6]....
        /*0108*/ 	.word	0x00003d00


	//   ....[7]....
        /*010c*/ 	.word	0x0000cd10


	//   ....[8]....
        /*0110*/ 	.word	0x00015650


	//   ....[9]....
        /*0114*/ 	.word	0x000156c0


	//   ....[10]....
        /*0118*/ 	.word	0x000157c0


	//----- nvinfo : EIATTR_CRS_STACK_SIZE
	.align		4
.L_79:
        /*011c*/ 	.byte	0x04, 0x1e
        /*011e*/ 	.short	(.L_81 - .L_80)
.L_80:
        /*0120*/ 	.word	0x00000000


	//----- nvinfo : EIATTR_CBANK_PARAM_SIZE
	.align		4
.L_81:
        /*0124*/ 	.byte	0x03, 0x19
        /*0126*/ 	.short	0x0050


	//----- nvinfo : EIATTR_PARAM_CBANK
	.align		4
        /*0128*/ 	.byte	0x04, 0x0a
        /*012a*/ 	.short	(.L_83 - .L_82)
	.align		4
.L_82:
        /*012c*/ 	.word	index@(.nv.constant0._Z24SquaredDistanceTransformPhS_PfS_S0_PiS1_S0_S1_S0_)
        /*0130*/ 	.short	0x0380
        /*0132*/ 	.short	0x0050


	//----- nvinfo : EIATTR_SW_WAR
	.align		4
.L_83:
        /*0134*/ 	.byte	0x04, 0x36
        /*0136*/ 	.short	(.L_85 - .L_84)
.L_84:
        /*0138*/ 	.word	0x00000008
.L_85:


//--------------------- .nv.info._Z22downsample_grid_kernelPhS_Pf --------------------------
	.section	.nv.info._Z22downsample_grid_kernelPhS_Pf,"",@"SHT_CUDA_INFO"
	.sectionflags	@""
	.align	4


	//----- nvinfo : EIATTR_CUDA_API_VERSION
	.align		4
        /*0000*/ 	.byte	0x04, 0x37
        /*0002*/ 	.short	(.L_87 - .L_86)
.L_86:
        /*0004*/ 	.word	0x00000082


	//----- nvinfo : EIATTR_KPARAM_INFO
	.align		4
.L_87:
        /*0008*/ 	.byte	0x04, 0x17
        /*000a*/ 	.short	(.L_89 - .L_88)
.L_88:
        /*000c*/ 	.word	0x00000000
        /*0010*/ 	.short	0x0002
        /*0012*/ 	.short	0x0010
        /*0014*/ 	.byte	0x00, 0xf5, 0x21, 0x00


	//----- nvinfo : EIATTR_KPARAM_INFO
	.align		4
.L_89:
        /*0018*/ 	.byte	0x04, 0x17
        /*001a*/ 	.short	(.L_91 - .L_90)
.L_90:
        /*001c*/ 	.word	0x00000000
        /*0020*/ 	.short	0x0001
        /*0022*/ 	.short	0x0008
        /*0024*/ 	.byte	0x00, 0xf5, 0x21, 0x00


	//----- nvinfo : EIATTR_KPARAM_INFO
	.align		4
.L_91:
        /*0028*/ 	.byte	0x04, 0x17
        /*002a*/ 	.short	(.L_93 - .L_92)
.L_92:
        /*002c*/ 	.word	0x00000000
        /*0030*/ 	.short	0x0000
        /*0032*/ 	.short	0x0000
        /*0034*/ 	.byte	0x00, 0xf5, 0x21, 0x00


	//----- nvinfo : EIATTR_SPARSE_MMA_MASK
	.align		4
.L_93:
        /*0038*/ 	.byte	0x03, 0x50
        /*003a*/ 	.short	0x0000


	//----- nvinfo : EIATTR_MAXREG_COUNT
	.align		4
        /*003c*/ 	.byte	0x03, 0x1b
        /*003e*/ 	.short	0x00ff


	//----- nvinfo : EIATTR_MERCURY_ISA_VERSION
	.align		4
        /*0040*/ 	.byte	0x03, 0x5f
        /*0042*/ 	.short	0x0101


	//----- nvinfo : EIATTR_VRC_CTA_INIT_COUNT
	.align		4
        /*0044*/ 	.byte	0x02, 0x4a
	.zero		1
	.zero		1


	//----- nvinfo : EIATTR_EXIT_INSTR_OFFSETS
	.align		4
        /*0048*/ 	.byte	0x04, 0x1c
        /*004a*/ 	.short	(.L_95 - .L_94)


	//   ....[0]....
.L_94:
        /*004c*/ 	.word	0x00000190


	//   ....[1]....
        /*0050*/ 	.word	0x00000eb0


	//   ....[2]....
        /*0054*/ 	.word	0x00000ee0


	//----- nvinfo : EIATTR_CRS_STACK_SIZE
	.align		4
.L_95:
        /*0058*/ 	.byte	0x04, 0x1e
        /*005a*/ 	.short	(.L_97 - .L_96)
.L_96:
        /*005c*/ 	.word	0x00000000


	//----- nvinfo : EIATTR_CBANK_PARAM_SIZE
	.align		4
.L_97:
        /*0060*/ 	.byte	0x03, 0x19
        /*0062*/ 	.short	0x0018


	//----- nvinfo : EIATTR_PARAM_CBANK
	.align		4
        /*0064*/ 	.byte	0x04, 0x0a
        /*0066*/ 	.short	(.L_99 - .L_98)
	.align		4
.L_98:
        /*0068*/ 	.word	index@(.nv.constant0._Z22downsample_grid_kernelPhS_Pf)
        /*006c*/ 	.short	0x0380
        /*006e*/ 	.short	0x0018


	//----- nvinfo : EIATTR_SW_WAR
	.align		4
.L_99:
        /*0070*/ 	.byte	0x04, 0x36
        /*0072*/ 	.short	(.L_101 - .L_100)
.L_100:
        /*0074*/ 	.word	0x00000008
.L_101:


//--------------------- .nv.info._Z17get_voxels_kernelPfPiS_S0_PhS_ --------------------------
	.section	.nv.info._Z17get_voxels_kernelPfPiS_S0_PhS_,"",@"SHT_CUDA_INFO"
	.sectionflags	@""
	.align	4


	//----- nvinfo : EIATTR_CUDA_API_VERSION
	.align		4
        /*0000*/ 	.byte	0x04, 0x37
        /*0002*/ 	.short	(.L_103 - .L_102)
.L_102:
        /*0004*/ 	.word	0x00000082


	//----- nvinfo : EIATTR_KPARAM_INFO
	.align		4
.L_103:
        /*0008*/ 	.byte	0x04, 0x17
        /*000a*/ 	.short	(.L_105 - .L_104)
.L_104:
        /*000c*/ 	.word	0x00000000
        /*0010*/ 	.short	0x0005
        /*0012*/ 	.short	0x0028
        /*0014*/ 	.byte	0x00, 0xf5, 0x21, 0x00


	//----- nvinfo : EIATTR_KPARAM_INFO
	.align		4
.L_105:
        /*0018*/ 	.byte	0x04, 0x17
        /*001a*/ 	.short	(.L_107 - .L_106)
.L_106:
        /*001c*/ 	.word	0x00000000
        /*0020*/ 	.short	0x0004
        /*0022*/ 	.short	0x0020
        /*0024*/ 	.byte	0x00, 0xf5, 0x21, 0x00


	//----- nvinfo : EIATTR_KPARAM_INFO
	.align		4
.L_107:
        /*0028*/ 	.byte	0x04, 0x17
        /*002a*/ 	.short	(.L_109 - .L_108)
.L_108:
        /*002c*/ 	.word	0x00000000
        /*0030*/ 	.short	0x0003
        /*0032*/ 	.short	0x0018
        /*0034*/ 	.byte	0x00, 0xf5, 0x21, 0x00


	//----- nvinfo : EIATTR_KPARAM_INFO
	.align		4
.L_109:
        /*0038*/ 	.byte	0x04, 0x17
        /*003a*/ 	.short	(.L_111 - .L_110)
.L_110:
        /*003c*/ 	.word	0x00000000
        /*0040*/ 	.short	0x0002
        /*0042*/ 	.short	0x0010
        /*0044*/ 	.byte	0x00, 0xf5, 0x21, 0x00


	//----- nvinfo : EIATTR_KPARAM_INFO
	.align		4
.L_111:
        /*0048*/ 	.byte	0x04, 0x17
        /*004a*/ 	.short	(.L_113 - .L_112)
.L_112:
        /*004c*/ 	.word	0x00000000
        /*0050*/ 	.short	0x0001
        /*0052*/ 	.short	0x0008
        /*0054*/ 	.byte	0x00, 0xf5, 0x21, 0x00


	//----- nvinfo : EIATTR_KPARAM_INFO
	.align		4
.L_113:
        /*0058*/ 	.byte	0x04, 0x17
        /*005a*/ 	.short	(.L_115 - .L_114)
.L_114:
        /*005c*/ 	.word	0x00000000
        /*0060*/ 	.short	0x0000
        /*0062*/ 	.short	0x0000
        /*0064*/ 	.byte	0x00, 0xf5, 0x21, 0x00


	//----- nvinfo : EIATTR_SPARSE_MMA_MASK
	.align		4
.L_115:
        /*0068*/ 	.byte	0x03, 0x50
        /*006a*/ 	.short	0x0000


	//----- nvinfo : EIATTR_MAXREG_COUNT
	.align		4
        /*006c*/ 	.byte	0x03, 0x1b
        /*006e*/ 	.short	0x00ff


	//----- nvinfo : EIATTR_EXTERNS
	.align		4
        /*0070*/ 	.byte	0x04, 0x0f
        /*0072*/ 	.short	(.L_117 - .L_116)


	//   ....[0]....
	.align		4
.L_116:
        /*0074*/ 	.word	index@(vprintf)


	//----- nvinfo : EIATTR_MERCURY_ISA_VERSION
	.align		4
.L_117:
        /*0078*/ 	.byte	0x03, 0x5f
        /*007a*/ 	.short	0x0101


	//----- nvinfo : EIATTR_VRC_CTA_INIT_COUNT
	.align		4
        /*007c*/ 	.byte	0x02, 0x4a
	.zero		1
	.zero		1


	//----- nvinfo : EIATTR_SYSCALL_OFFSETS
	.align		4
        /*0080*/ 	.byte	0x04, 0x46
        /*0082*/ 	.short	(.L_119 - .L_118)


	//   ....[0]....
.L_118:
        /*0084*/ 	.word	0x00000ab0


	//----- nvinfo : EIATTR_EXIT_INSTR_OFFSETS
	.align		4
.L_119:
        /*0088*/ 	.byte	0x04, 0x1c
        /*008a*/ 	.short	(.L_121 - .L_120)


	//   ....[0]....
.L_120:
        /*008c*/ 	.word	0x000000e0


	//   ....[1]....
        /*0090*/ 	.word	0x000001b0


	//   ....[2]....
        /*0094*/ 	.word	0x00000290


	//   ....[3]....
        /*0098*/ 	.word	0x00000540


	//   ....[4]....
        /*009c*/ 	.word	0x000009b0


	//   ....[5]....
        /*00a0*/ 	.word	0x00000ac0


	//----- nvinfo : EIATTR_CRS_STACK_SIZE
	.align		4
.L_121:
        /*00a4*/ 	.byte	0x04, 0x1e
        /*00a6*/ 	.short	(.L_123 - .L_122)
.L_122:
        /*00a8*/ 	.word	0x00000000


	//----- nvinfo : EIATTR_CBANK_PARAM_SIZE
	.align		4
.L_123:
        /*00ac*/ 	.byte	0x03, 0x19
        /*00ae*/ 	.short	0x0030


	//----- nvinfo : EIATTR_PARAM_CBANK
	.align		4
        /*00b0*/ 	.byte	0x04, 0x0a
        /*00b2*/ 	.short	(.L_125 - .L_124)
	.align		4
.L_124:
        /*00b4*/ 	.word	index@(.nv.constant0._Z17get_voxels_kernelPfPiS_S0_PhS_)
        /*00b8*/ 	.short	0x0380
        /*00ba*/ 	.short	0x0030


	//----- nvinfo : EIATTR_SW_WAR
	.align		4
.L_125:
        /*00bc*/ 	.byte	0x04, 0x36
        /*00be*/ 	.short	(.L_127 - .L_126)
.L_126:
        /*00c0*/ 	.word	0x00000008
.L_127:


//--------------------- .nv.info._Z18point_cloud_kernelPfPhS_PiS1_ --------------------------
	.section	.nv.info._Z18point_cloud_kernelPfPhS_PiS1_,"",@"SHT_CUDA_INFO"
	.sectionflags	@""
	.align	4


	//----- nvinfo : EIATTR_CUDA_API_VERSION
	.align		4
        /*0000*/ 	.byte	0x04, 0x37
        /*0002*/ 	.short	(.L_129 - .L_128)
.L_128:
        /*0004*/ 	.word	0x00000082


	//----- nvinfo : EIATTR_KPARAM_INFO
	.align		4
.L_129:
        /*0008*/ 	.byte	0x04, 0x17
        /*000a*/ 	.short	(.L_131 - .L_130)
.L_130:
        /*000c*/ 	.word	0x00000000
        /*0010*/ 	.short	0x0004
        /*0012*/ 	.short	0x0020
        /*0014*/ 	.byte	0x00, 0xf5, 0x21, 0x00


	//----- nvinfo : EIATTR_KPARAM_INFO
	.align		4
.L_131:
        /*0018*/ 	.byte	0x04, 0x17
        /*001a*/ 	.short	(.L_133 - .L_132)
.L_132:
        /*001c*/ 	.word	0x00000000
        /*0020*/ 	.short	0x0003
        /*0022*/ 	.short	0x0018
        /*0024*/ 	.byte	0x00, 0xf5, 0x21, 0x00


	//----- nvinfo : EIATTR_KPARAM_INFO
	.align		4
.L_133:
        /*0028*/ 	.byte	0x04, 0x17
        /*002a*/ 	.short	(.L_135 - .L_134)
.L_134:
        /*002c*/ 	.word	0x00000000
        /*0030*/ 	.short	0x0002
        /*0032*/ 	.short	0x0010
        /*0034*/ 	.byte	0x00, 0xf5, 0x21, 0x00


	//----- nvinfo : EIATTR_KPARAM_INFO
	.align		4
.L_135:
        /*0038*/ 	.byte	0x04, 0x17
        /*003a*/ 	.short	(.L_137 - .L_136)
.L_136:
        /*003c*/ 	.word	0x00000000
        /*0040*/ 	.short	0x0001
        /*0042*/ 	.short	0x0008
        /*0044*/ 	.byte	0x00, 0xf5, 0x21, 0x00


	//----- nvinfo : EIATTR_KPARAM_INFO
	.align		4
.L_137:
        /*0048*/ 	.byte	0x04, 0x17
        /*004a*/ 	.short	(.L_139 - .L_138)
.L_138:
        /*004c*/ 	.word	0x00000000
        /*0050*/ 	.short	0x0000
        /*0052*/ 	.short	0x0000
        /*0054*/ 	.byte	0x00, 0xf5, 0x21, 0x00


	//----- nvinfo : EIATTR_SPARSE_MMA_MASK
	.align		4
.L_139:
        /*0058*/ 	.byte	0x03, 0x50
        /*005a*/ 	.short	0x0000


	//----- nvinfo : EIATTR_MAXREG_COUNT
	.align		4
        /*005c*/ 	.byte	0x03, 0x1b
        /*005e*/ 	.short	0x00ff


	//----- nvinfo : EIATTR_MERCURY_ISA_VERSION
	.align		4
        /*0060*/ 	.byte	0x03, 0x5f
        /*0062*/ 	.short	0x0101


	//----- nvinfo : EIATTR_VRC_CTA_INIT_COUNT
	.align		4
        /*0064*/ 	.byte	0x02, 0x4a
	.zero		1
	.zero		1


	//----- nvinfo : EIATTR_EXIT_INSTR_OFFSETS
	.align		4
        /*0068*/ 	.byte	0x04, 0x1c
        /*006a*/ 	.short	(.L_141 - .L_140)


	//   ....[0]....
.L_140:
        /*006c*/ 	.word	0x000000d0


	//   ....[1]....
        /*0070*/ 	.word	0x00000320


	//   ....[2]....
        /*0074*/ 	.word	0x00003100


	//----- nvinfo : EIATTR_CRS_STACK_SIZE
	.align		4
.L_141:
        /*0078*/ 	.byte	0x04, 0x1e
        /*007a*/ 	.short	(.L_143 - .L_142)
.L_142:
        /*007c*/ 	.word	0x00000000


	//----- nvinfo : EIATTR_CBANK_PARAM_SIZE
	.align		4
.L_143:
        /*0080*/ 	.byte	0x03, 0x19
        /*0082*/ 	.short	0x0028


	//----- nvinfo : EIATTR_PARAM_CBANK
	.align		4
        /*0084*/ 	.byte	0x04, 0x0a
        /*0086*/ 	.short	(.L_145 - .L_144)
	.align		4
.L_144:
        /*0088*/ 	.word	index@(.nv.constant0._Z18point_cloud_kernelPfPhS_PiS1_)
        /*008c*/ 	.short	0x0380
        /*008e*/ 	.short	0x0028


	//----- nvinfo : EIATTR_SW_WAR
	.align		4
.L_145:
        /*0090*/ 	.byte	0x04, 0x36
        /*0092*/ 	.short	(.L_147 - .L_146)
.L_146:
        /*0094*/ 	.word	0x00000008
.L_147:


//--------------------- .nv.callgraph             --------------------------
	.section	.nv.callgraph,"",@"SHT_CUDA_CALLGRAPH"
	.align	4
	.sectionentsize	8
	.align		4
        /*0000*/ 	.word	0x00000000
	.align		4
        /*0004*/ 	.word	0xffffffff
	.align		4
        /*0008*/ 	.word	index@(_Z24SquaredDistanceTransformPhS_PfS_S0_PiS1_S0_S1_S0_)
	.align		4
        /*000c*/ 	.word	index@(vprintf)
	.align		4
        /*0010*/ 	.word	index@(_Z17get_voxels_kernelPfPiS_S0_PhS_)
	.align		4
        /*0014*/ 	.word	index@(vprintf)
	.align		4
        /*0018*/ 	.word	0x00000000
	.align		4
        /*001c*/ 	.word	0xfffffffe
	.align		4
        /*0020*/ 	.word	0x00000000
	.align		4
        /*0024*/ 	.word	0xfffffffd
	.align		4
        /*0028*/ 	.word	0x00000000
	.align		4
        /*002c*/ 	.word	0xfffffffc


//--------------------- .nv.constant4             --------------------------
	.section	.nv.constant4,"a",@progbits
	.align	8
	.align		8
.nv.constant4:
        /*0000*/ 	.dword	vprintf
	.align		8
        /*0008*/ 	.dword	$str
	.align		8
        /*0010*/ 	.dword	$str$1
	.align		8
        /*0018*/ 	.dword	$str$2
	.align		8
        /*0020*/ 	.dword	$str$3
	.align		8
        /*0028*/ 	.dword	$str$4
	.align		8
        /*0030*/ 	.dword	$str$5
	.align		8
        /*0038*/ 	.dword	$str$6
	.align		8
        /*0040*/ 	.dword	$str$7
	.align		8
        /*0048*/ 	.dword	$str$8
	.align		8
        /*0050*/ 	.dword	$str$9
	.align		8
        /*0058*/ 	.dword	$str$10
	.align		8
        /*0060*/ 	.dword	__cudart_i2opi_f


//--------------------- .text._Z24SquaredDistanceTransformPhS_PfS_S0_PiS1_S0_S1_S0_ --------------------------
	.section	.text._Z24SquaredDistanceTransformPhS_PfS_S0_PiS1_S0_S1_S0_,"ax",@progbits
	.align	128
        .global         _Z24SquaredDistanceTransformPhS_PfS_S0_PiS1_S0_S1_S0_
        .type           _Z24SquaredDistanceTransformPhS_PfS_S0_PiS1_S0_S1_S0_,@function
        .size           _Z24SquaredDistanceTransformPhS_PfS_S0_PiS1_S0_S1_S0_,(.L_x_850 - _Z24SquaredDistanceTransformPhS_PfS_S0_PiS1_S0_S1_S0_)
        .other          _Z24SquaredDistanceTransformPhS_PfS_S0_PiS1_S0_S1_S0_,@"STO_CUDA_ENTRY STV_DEFAULT"
_Z24SquaredDistanceTransformPhS_PfS_S0_PiS1_S0_S1_S0_:
.text._Z24SquaredDistanceTransformPhS_PfS_S0_PiS1_S0_S1_S0_:
[----:B------:R-:W0:Y:S08]  /*0000*/  LDC R1, c[0x0][0x37c] ;  /* 0x0000df00ff017b82 */ /* 0x000e300000000800 */
[----:B------:R-:W1:Y:S01]  /*0010*/  LDC.64 R2, c[0x0][0x3c8] ;  /* 0x0000f200ff027b82 */ /* 0x000e620000000a00 */
[----:B------:R-:W1:Y:S01]  /*0020*/  LDCU.64 UR36, c[0x0][0x358] ;  /* 0x00006b00ff2477ac */ /* 0x000e620008000a00 */
[----:B0-----:R-:W-:Y:S01]  /*0030*/  VIADD R1, R1, 0xffffff80 ;  /* 0xffffff8001017836 */ /* 0x001fe20000000000 */
[----:B-1----:R-:W2:Y:S04]  /*0040*/  LDG.E R18, desc[UR36][R2.64] ;  /* 0x0000002402127981 */ /* 0x002ea8000c1e1900 */
[----:B------:R-:W3:Y:S04]  /*0050*/  LDG.E R4, desc[UR36][R2.64+0x8] ;  /* 0x0000082402047981 */ /* 0x000ee8000c1e1900 */
[----:B------:R-:W4:Y:S04]  /*0060*/  LDG.E R5, desc[UR36][R2.64+0xc] ;  /* 0x00000c2402057981 */ /* 0x000f28000c1e1900 */
[----:B------:R-:W4:Y:S04]  /*0070*/  LDG.E R6, desc[UR36][R2.64+0x10] ;  /* 0x0000102402067981 */ /* 0x000f28000c1e1900 */
[----:B------:R-:W4:Y:S04]  /*0080*/  LDG.E R0, desc[UR36][R2.64+0x4] ;  /* 0x0000042402007981 */ /* 0x000f28000c1e1900 */
[----:B------:R2:W5:Y:S01]  /*0090*/  LDG.E R16, desc[UR36][R2.64+0x18] ;  /* 0x0000182402107981 */ /* 0x000562000c1e1900 */
[----:B------:R-:W0:Y:S01]  /*00a0*/  LDCU UR38, c[0x0][0x2f8] ;  /* 0x00005f00ff2677ac */ /* 0x000e220008000800 */
[----:B------:R-:W-:Y:S01]  /*00b0*/  R2UR UR6, R1 ;  /* 0x00000000010672ca */ /* 0x000fe200000e0000 */
[----:B------:R-:W1:-:S12]  /*00c0*/  LDCU UR39, c[0x0][0x2fc] ;  /* 0x00005f80ff2777ac */ /* 0x000e580008000800 */
[----:B0-----:R-:W-:-:S04]  /*00d0*/  UIADD3 UR38, UP0, UPT, UR6, UR38, URZ ;  /* 0x0000002606267290 */ /* 0x001fc8000ff1e0ff */
[----:B-1----:R-:W-:Y:S01]  /*00e0*/  UIADD3.X UR39, UPT, UPT, URZ, UR39, URZ, UP0, !UPT ;  /* 0x00000027ff277290 */ /* 0x002fe200087fe4ff */
[----:B--2---:R-:W0:Y:S08]  /*00f0*/  MUFU.RCP R2, R18 ;  /* 0x0000001200027308 */ /* 0x004e300000001000 */
[----:B---3--:R-:W1:Y:S08]  /*0100*/  F2I.TRUNC.NTZ R4, R4 ;  /* 0x0000000400047305 */ /* 0x008e70000020f100 */
[----:B----4-:R-:W2:Y:S01]  /*0110*/  F2I.TRUNC.NTZ R5, R5 ;  /* 0x0000000500057305 */ /* 0x010ea2000020f100 */
[----:B0-----:R-:W-:-:S07]  /*0120*/  FFMA R3, -R18, R2, 1 ;  /* 0x3f80000012037423 */ /* 0x001fce0000000102 */
[----:B------:R-:W0:Y:S01]  /*0130*/  F2I.TRUNC.NTZ R6, R6 ;  /* 0x0000000600067305 */ /* 0x000e22000020f100 */
[----:B------:R-:W-:-:S07]  /*0140*/  FFMA R3, R2, R3, R2 ;  /* 0x0000000302037223 */ /* 0x000fce0000000002 */
[----:B------:R-:W3:Y:S01]  /*0150*/  FCHK P0, R0, R18 ;  /* 0x0000001200007302 */ /* 0x000ee20000000000 */
[----:B------:R-:W-:Y:S01]  /*0160*/  FFMA R2, R0, R3, RZ ;  /* 0x0000000300027223 */ /* 0x000fe200000000ff */
[----:B-1----:R-:W-:Y:S02]  /*0170*/  R2UR UR40, R4 ;  /* 0x00000000042872ca */ /* 0x002fe400000e0000 */
[----:B--2---:R-:W-:Y:S01]  /*0180*/  R2UR UR41, R5 ;  /* 0x00000000052972ca */ /* 0x004fe200000e0000 */
[----:B------:R-:W-:Y:S01]  /*0190*/  FFMA R4, -R18, R2, R0 ;  /* 0x0000000212047223 */ /* 0x000fe20000000100 */
[----:B0-----:R-:W-:-:S03]  /*01a0*/  R2UR UR42, R6 ;  /* 0x00000000062a72ca */ /* 0x001fc600000e0000 */
[----:B------:R-:W-:Y:S01]  /*01b0*/  FFMA R6, R3, R4, R2 ;  /* 0x0000000403067223 */ /* 0x000fe20000000002 */
[----:B---3--:R-:W-:Y:S11]  /*01c0*/  @!P0 BRA `(.L_x_0) ;  /* 0x0000000000108947 */ /* 0x008ff60003800000 */
[----:B------:R-:W-:Y:S01]  /*01d0*/  IMAD.MOV.U32 R3, RZ, RZ, R18 ;  /* 0x000000ffff037224 */ /* 0x000fe200078e0012 */
[----:B------:R-:W-:-:S07]  /*01e0*/  MOV R6, 0x200 ;  /* 0x0000020000067802 */ /* 0x000fce0000000f00 */
[----:B-----5:R-:W-:Y:S05]  /*01f0*/  CALL.REL.NOINC `($__internal_3_$__cuda_sm3x_div_rn_noftz_f32_slowpath) ;  /* 0x0000015c00b47944 */ /* 0x020fea0003c00000 */
[----:B------:R-:W-:-:S07]  /*0200*/  MOV R6, R0 ;  /* 0x0000000000067202 */ /* 0x000fce0000000f00 */
.L_x_0:
[----:B------:R-:W0:Y:S01]  /*0210*/  S2R R29, SR_TID.X ;  /* 0x00000000001d7919 */ /* 0x000e220000002100 */
[----:B------:R-:W0:Y:S01]  /*0220*/  S2UR UR5, SR_CTAID.X ;  /* 0x00000000000579c3 */ /* 0x000e220000002500 */
[----:B------:R-:W-:-:S04]  /*0230*/  UIMAD UR43, UR40, UR41, URZ ;  /* 0x00000029282b72a4 */ /* 0x000fc8000f8e02ff */
[----:B------:R-:W-:-:S03]  /*0240*/  UIMAD UR4, UR42, UR43, URZ ;  /* 0x0000002b2a0472a4 */ /* 0x000fc6000f8e02ff */
[----:B------:R-:W0:Y:S02]  /*0250*/  LDC R0, c[0x0][0x360] ;  /* 0x0000d800ff007b82 */ /* 0x000e240000000800 */
[----:B0-----:R-:W-:-:S05]  /*0260*/  IMAD R29, R0, UR5, R29 ;  /* 0x00000005001d7c24 */ /* 0x001fca000f8e021d */
[----:B------:R-:W-:-:S13]  /*0270*/  ISETP.GE.AND P0, PT, R29, UR4, PT ;  /* 0x000000041d007c0c */ /* 0x000fda000bf06270 */
[----:B------:R-:W-:Y:S05]  /*0280*/  @P0 EXIT ;  /* 0x000000000000094d */ /* 0x000fea0003800000 */
[----:B------:R-:W0:Y:S01]  /*0290*/  LDC.64 R2, c[0x0][0x3b8] ;  /* 0x0000ee00ff027b82 */ /* 0x000e220000000a00 */
[----:B------:R-:W-:Y:S02]  /*02a0*/  IABS R12, UR40 ;  /* 0x00000028000c7c13 */ /* 0x000fe40008000000 */
[----:B------:R-:W-:-:S04]  /*02b0*/  IABS R9, UR43 ;  /* 0x0000002b00097c13 */ /* 0x000fc80008000000 */
[----:B------:R-:W1:Y:S01]  /*02c0*/  I2F.RP R0, R9 ;  /* 0x0000000900007306 */ /* 0x000e620000209400 */
[----:B------:R-:W2:Y:S01]  /*02d0*/  LDC.64 R4, c[0x0][0x3c8] ;  /* 0x0000f200ff047b82 */ /* 0x000ea20000000a00 */
[----:B0-----:R-:W5:Y:S04]  /*02e0*/  LDG.E R23, desc[UR36][R2.64] ;  /* 0x0000002402177981 */ /* 0x001f68000c1e1900 */
[----:B------:R-:W5:Y:S04]  /*02f0*/  LDG.E R24, desc[UR36][R2.64+0x4] ;  /* 0x0000042402187981 */ /* 0x000f68000c1e1900 */
[----:B------:R-:W5:Y:S04]  /*0300*/  LDG.E R25, desc[UR36][R2.64+0x8] ;  /* 0x0000082402197981 */ /* 0x000f68000c1e1900 */
[----:B------:R-:W5:Y:S04]  /*0310*/  LDG.E R30, desc[UR36][R2.64+0xc] ;  /* 0x00000c24021e7981 */ /* 0x000f68000c1e1900 */
[----:B------:R-:W5:Y:S04]  /*0320*/  LDG.E R32, desc[UR36][R2.64+0x10] ;  /* 0x0000102402207981 */ /* 0x000f68000c1e1900 */
[----:B------:R0:W5:Y:S01]  /*0330*/  LDG.E R33, desc[UR36][R2.64+0x14] ;  /* 0x0000142402217981 */ /* 0x000162000c1e1900 */
[----:B-1----:R-:W-:Y:S03]  /*0340*/  MUFU.RCP R0, R0 ;  /* 0x0000000000007308 */ /* 0x002fe60000001000 */
[----:B--2---:R-:W5:Y:S04]  /*0350*/  LDG.E R17, desc[UR36][R4.64+0x1c] ;  /* 0x00001c2404117981 */ /* 0x004f68000c1e1900 */
[----:B------:R1:W5:Y:S01]  /*0360*/  LDG.E R22, desc[UR36][R4.64+0x14] ;  /* 0x0000142404167981 */ /* 0x000362000c1e1900 */
[----:B0-----:R-:W0:Y:S08]  /*0370*/  I2F.RP R2, R12 ;  /* 0x0000000c00027306 */ /* 0x001e300000209400 */
[----:B0-----:R-:W0:Y:S01]  /*0380*/  MUFU.RCP R2, R2 ;  /* 0x0000000200027308 */ /* 0x001e220000001000 */
[----:B------:R-:W-:-:S02]  /*0390*/  VIADD R0, R0, 0xffffffe ;  /* 0x0ffffffe00007836 */ /* 0x000fc40000000000 */
[----:B0-----:R-:W-:-:S05]  /*03a0*/  VIADD R2, R2, 0xffffffe ;  /* 0x0ffffffe02027836 */ /* 0x001fca0000000000 */
[----:B-1----:R-:W0:Y:S01]  /*03b0*/  F2I.FTZ.U32.TRUNC.NTZ R5, R2 ;  /* 0x0000000200057305 */ /* 0x002e22000021f000 */
[----:B------:R-:W-:-:S07]  /*03c0*/  IABS R13, UR41 ;  /* 0x00000029000d7c13 */ /* 0x000fce0008000000 */
[----:B------:R-:W1:Y:S01]  /*03d0*/  F2I.FTZ.U32.TRUNC.NTZ R3, R0 ;  /* 0x0000000000037305 */ /* 0x000e62000021f000 */
[----:B------:R-:W-:Y:S01]  /*03e0*/  IMAD.MOV.U32 R4, RZ, RZ, RZ ;  /* 0x000000ffff047224 */ /* 0x000fe200078e00ff */
[----:B0-----:R-:W-:-:S06]  /*03f0*/  IADD3 R2, PT, PT, RZ, -R5, RZ ;  /* 0x80000005ff027210 */ /* 0x001fcc0007ffe0ff */
[----:B------:R-:W0:Y:S01]  /*0400*/  I2F.RP R0, R13 ;  /* 0x0000000d00007306 */ /* 0x000e220000209400 */
[----:B------:R-:W-:-:S04]  /*0410*/  IMAD R2, R2, R12, RZ ;  /* 0x0000000c02027224 */ /* 0x000fc800078e02ff */
[----:B------:R-:W-:Y:S01]  /*0420*/  IMAD.HI.U32 R4, R5, R2, R4 ;  /* 0x0000000205047227 */ /* 0x000fe200078e0004 */
[----:B------:R-:W-:-:S03]  /*0430*/  IABS R2, UR40 ;  /* 0x0000002800027c13 */ /* 0x000fc60008000000 */
[--C-:B-1----:R-:W-:Y:S01]  /*0440*/  IMAD.MOV R8, RZ, RZ, -R3.reuse ;  /* 0x000000ffff087224 */ /* 0x102fe200078e0a03 */
[----:B------:R-:W-:Y:S02]  /*0450*/  IABS R11, UR42 ;  /* 0x0000002a000b7c13 */ /* 0x000fe40008000000 */
[----:B------:R-:W-:Y:S01]  /*0460*/  IADD3 R15, PT, PT, RZ, -R2, RZ ;  /* 0x80000002ff0f7210 */ /* 0x000fe20007ffe0ff */
[----:B------:R-:W-:Y:S01]  /*0470*/  IMAD R8, R8, R9, RZ ;  /* 0x0000000908087224 */ /* 0x000fe200078e02ff */
[----:B------:R-:W-:Y:S01]  /*0480*/  IABS R10, R29 ;  /* 0x0000001d000a7213 */ /* 0x000fe20000000000 */
[----:B------:R-:W-:Y:S01]  /*0490*/  IMAD.MOV.U32 R2, RZ, RZ, RZ ;  /* 0x000000ffff027224 */ /* 0x000fe200078e00ff */
[----:B0-----:R0:W-:Y:S01]  /*04a0*/  MUFU.RCP R5, R0 ;  /* 0x0000000000057308 */ /* 0x0011e20000001000 */
[----:B------:R-:W-:Y:S02]  /*04b0*/  IABS R14, UR43 ;  /* 0x0000002b000e7c13 */ /* 0x000fe40008000000 */
[----:B------:R-:W-:Y:S01]  /*04c0*/  IMAD.HI.U32 R2, R3, R8, R2 ;  /* 0x0000000803027227 */ /* 0x000fe200078e0002 */
[----:B------:R-:W-:-:S04]  /*04d0*/  MOV R3, R15 ;  /* 0x0000000f00037202 */ /* 0x000fc80000000f00 */
[----:B------:R-:W1:Y:S01]  /*04e0*/  I2F.RP R7, R11 ;  /* 0x0000000b00077306 */ /* 0x000e620000209400 */
[----:B------:R-:W-:-:S04]  /*04f0*/  IMAD.HI.U32 R8, R4, R10, RZ ;  /* 0x0000000a04087227 */ /* 0x000fc800078e00ff */
[----:B------:R-:W-:Y:S02]  /*0500*/  IMAD R3, R8, R3, R10 ;  /* 0x0000000308037224 */ /* 0x000fe400078e020a */
[----:B0-----:R-:W-:Y:S02]  /*0510*/  IMAD.MOV R0, RZ, RZ, -R14 ;  /* 0x000000ffff007224 */ /* 0x001fe400078e0a0e */
[----:B------:R-:W-:Y:S01]  /*0520*/  IMAD.HI.U32 R2, R2, R10, RZ ;  /* 0x0000000a02027227 */ /* 0x000fe200078e00ff */
[----:B------:R-:W-:-:S03]  /*0530*/  ISETP.GT.U32.AND P3, PT, R12, R3, PT ;  /* 0x000000030c00720c */ /* 0x000fc60003f64070 */
[----:B------:R-:W-:Y:S01]  /*0540*/  IMAD R0, R2, R0, R10 ;  /* 0x0000000002007224 */ /* 0x000fe200078e020a */
[----:B-1----:R-:W0:Y:S01]  /*0550*/  MUFU.RCP R7, R7 ;  /* 0x0000000700077308 */ /* 0x002e220000001000 */
[----:B------:R-:W-:-:S03]  /*0560*/  VIADD R5, R5, 0xffffffe ;  /* 0x0ffffffe05057836 */ /* 0x000fc60000000000 */
[----:B------:R-:W-:-:S04]  /*0570*/  ISETP.GT.U32.AND P4, PT, R9, R0, PT ;  /* 0x000000000900720c */ /* 0x000fc80003f84070 */
[----:B------:R-:W1:Y:S01]  /*0580*/  F2I.FTZ.U32.TRUNC.NTZ R5, R5 ;  /* 0x0000000500057305 */ /* 0x000e62000021f000 */
[----:B------:R-:W-:Y:S01]  /*0590*/  @!P3 IMAD.IADD R3, R3, 0x1, -R12 ;  /* 0x000000010303b824 */ /* 0x000fe200078e0a0c */
[----:B------:R-:W-:-:S04]  /*05a0*/  LOP3.LUT R4, R29, UR40, RZ, 0x3c, !PT ;  /* 0x000000281d047c12 */ /* 0x000fc8000f8e3cff */
[----:B------:R-:W-:-:S03]  /*05b0*/  ISETP.GE.U32.AND P2, PT, R3, R12, PT ;  /* 0x0000000c0300720c */ /* 0x000fc60003f46070 */
[----:B------:R-:W-:Y:S01]  /*05c0*/  @!P4 IADD3 R0, PT, PT, R0, -R9, RZ ;  /* 0x800000090000c210 */ /* 0x000fe20007ffe0ff */
[----:B0-----:R-:W-:-:S03]  /*05d0*/  VIADD R7, R7, 0xffffffe ;  /* 0x0ffffffe07077836 */ /* 0x001fc60000000000 */
[----:B------:R-:W-:Y:S01]  /*05e0*/  ISETP.GE.U32.AND P0, PT, R0, R9, PT ;  /* 0x000000090000720c */ /* 0x000fe20003f06070 */
[----:B------:R0:W2:Y:S01]  /*05f0*/  F2I.FTZ.U32.TRUNC.NTZ R3, R7 ;  /* 0x0000000700037305 */ /* 0x0000a2000021f000 */
[----:B-1----:R-:W-:Y:S01]  /*0600*/  IMAD.MOV R9, RZ, RZ, -R5 ;  /* 0x000000ffff097224 */ /* 0x002fe200078e0a05 */
[----:B------:R-:W-:Y:S01]  /*0610*/  ISETP.GE.AND P1, PT, R4, RZ, PT ;  /* 0x000000ff0400720c */ /* 0x000fe20003f26270 */
[----:B------:R-:W-:Y:S01]  /*0620*/  @!P3 VIADD R8, R8, 0x1 ;  /* 0x000000010808b836 */ /* 0x000fe20000000000 */
[----:B------:R-:W-:Y:S01]  /*0630*/  LOP3.LUT R0, R29, UR43, RZ, 0x3c, !PT ;  /* 0x0000002b1d007c12 */ /* 0x000fe2000f8e3cff */
[----:B------:R-:W-:Y:S01]  /*0640*/  HFMA2 R4, -RZ, RZ, 0, 0 ;  /* 0x00000000ff047431 */ /* 0x000fe200000001ff */
[----:B------:R-:W-:Y:S02]  /*0650*/  ISETP.NE.AND P3, PT, RZ, UR40, PT ;  /* 0x00000028ff007c0c */ /* 0x000fe4000bf65270 */
[----:B0-----:R-:W-:Y:S01]  /*0660*/  MOV R7, R9 ;  /* 0x0000000900077202 */ /* 0x001fe20000000f00 */
[----:B------:R-:W-:Y:S01]  /*0670*/  @P2 VIADD R8, R8, 0x1 ;  /* 0x0000000108082836 */ /* 0x000fe20000000000 */
[----:B------:R-:W-:Y:S01]  /*0680*/  ISETP.GE.AND P5, PT, R0, RZ, PT ;  /* 0x000000ff0000720c */ /* 0x000fe20003fa6270 */
[----:B------:R-:W-:Y:S01]  /*0690*/  @!P4 VIADD R2, R2, 0x1 ;  /* 0x000000010202c836 */ /* 0x000fe20000000000 */
[----:B------:R-:W-:Y:S01]  /*06a0*/  ISETP.NE.AND P2, PT, RZ, UR43, PT ;  /* 0x0000002bff007c0c */ /* 0x000fe2000bf45270 */
[----:B------:R-:W-:-:S02]  /*06b0*/  IMAD R0, R7, R13, RZ ;  /* 0x0000000d07007224 */ /* 0x000fc400078e02ff */
[----:B------:R-:W-:Y:S01]  /*06c0*/  @P0 VIADD R2, R2, 0x1 ;  /* 0x0000000102020836 */ /* 0x000fe20000000000 */
[----:B------:R-:W-:Y:S01]  /*06d0*/  IABS R7, UR41 ;  /* 0x0000002900077c13 */ /* 0x000fe20008000000 */
[----:B------:R-:W-:Y:S01]  /*06e0*/  IMAD.HI.U32 R4, R5, R0, R4 ;  /* 0x0000000005047227 */ /* 0x000fe200078e0004 */
[----:B--2---:R-:W-:-:S03]  /*06f0*/  IADD3 R5, PT, PT, RZ, -R3, RZ ;  /* 0x80000003ff057210 */ /* 0x004fc60007ffe0ff */
[----:B------:R-:W-:Y:S01]  /*0700*/  @!P1 IMAD.MOV R8, RZ, RZ, -R8 ;  /* 0x000000ffff089224 */ /* 0x000fe200078e0a08 */
[----:B------:R-:W-:Y:S01]  /*0710*/  @!P3 LOP3.LUT R8, RZ, UR40, RZ, 0x33, !PT ;  /* 0x00000028ff08bc12 */ /* 0x000fe2000f8e33ff */
[----:B------:R-:W-:Y:S02]  /*0720*/  IMAD.MOV.U32 R0, RZ, RZ, R2 ;  /* 0x000000ffff007224 */ /* 0x000fe400078e0002 */
[----:B------:R-:W-:Y:S01]  /*0730*/  IMAD.MOV R10, RZ, RZ, -R7 ;  /* 0x000000ffff0a7224 */ /* 0x000fe200078e0a07 */
[----:B------:R-:W-:Y:S01]  /*0740*/  IABS R7, R8 ;  /* 0x0000000800077213 */ /* 0x000fe20000000000 */
[----:B------:R-:W-:Y:S01]  /*0750*/  IMAD R5, R5, R11, RZ ;  /* 0x0000000b05057224 */ /* 0x000fe200078e02ff */
[----:B------:R-:W-:Y:S01]  /*0760*/  @!P5 IADD3 R0, PT, PT, -R0, RZ, RZ ;  /* 0x000000ff0000d210 */ /* 0x000fe20007ffe1ff */
[----:B------:R-:W-:Y:S01]  /*0770*/  IMAD.MOV.U32 R2, RZ, RZ, RZ ;  /* 0x000000ffff027224 */ /* 0x000fe200078e00ff */
[----:B------:R-:W-:Y:S02]  /*0780*/  IABS R9, UR42 ;  /* 0x0000002a00097c13 */ /* 0x000fe40008000000 */
[----:B------:R-:W-:Y:S01]  /*0790*/  @!P2 LOP3.LUT R0, RZ, UR43, RZ, 0x33, !PT ;  /* 0x0000002bff00ac12 */ /* 0x000fe2000f8e33ff */
[----:B------:R-:W-:Y:S01]  /*07a0*/  IMAD.HI.U32 R2, R3, R5, R2 ;  /* 0x0000000503027227 */ /* 0x000fe200078e0002 */
[----:B------:R-:W-:-:S02]  /*07b0*/  IADD3 R9, PT, PT, RZ, -R9, RZ ;  /* 0x80000009ff097210 */ /* 0x000fc40007ffe0ff */
[----:B------:R-:W-:Y:S01]  /*07c0*/  IABS R27, R0 ;  /* 0x00000000001b7213 */ /* 0x000fe20000000000 */
[----:B------:R-:W-:Y:S02]  /*07d0*/  IMAD.MOV.U32 R3, RZ, RZ, R10 ;  /* 0x000000ffff037224 */ /* 0x000fe400078e000a */
[----:B------:R-:W-:-:S04]  /*07e0*/  IMAD.HI.U32 R4, R4, R7, RZ ;  /* 0x0000000704047227 */ /* 0x000fc800078e00ff */
[----:B------:R-:W-:Y:S02]  /*07f0*/  IMAD R4, R4, R3, R7 ;  /* 0x0000000304047224 */ /* 0x000fe400078e0207 */
[----:B------:R-:W-:Y:S02]  /*0800*/  IMAD.MOV.U32 R3, RZ, RZ, R9 ;  /* 0x000000ffff037224 */ /* 0x000fe400078e0009 */
[----:B------:R-:W-:Y:S01]  /*0810*/  IMAD.HI.U32 R2, R2, R27, RZ ;  /* 0x0000001b02027227 */ /* 0x000fe200078e00ff */
[----:B------:R-:W-:-:S03]  /*0820*/  ISETP.GT.U32.AND P1, PT, R13, R4, PT ;  /* 0x000000040d00720c */ /* 0x000fc60003f24070 */
[----:B------:R-:W-:-:S05]  /*0830*/  IMAD R27, R2, R3, R27 ;  /* 0x00000003021b7224 */ /* 0x000fca00078e021b */
[----:B------:R-:W-:-:S05]  /*0840*/  ISETP.GT.U32.AND P0, PT, R11, R27, PT ;  /* 0x0000001b0b00720c */ /* 0x000fca0003f04070 */
[----:B------:R-:W-:-:S04]  /*0850*/  @!P1 IADD3 R4, PT, PT, R4, -R13, RZ ;  /* 0x8000000d04049210 */ /* 0x000fc80007ffe0ff */
[----:B------:R-:W-:-:S04]  /*0860*/  ISETP.GT.U32.AND P3, PT, R13, R4, PT ;  /* 0x000000040d00720c */ /* 0x000fc80003f64070 */
[----:B------:R-:W-:Y:S01]  /*0870*/  @!P0 IMAD.IADD R27, R27, 0x1, -R11 ;  /* 0x000000011b1b8824 */ /* 0x000fe200078e0a0b */
[----:B------:R-:W-:-:S04]  /*0880*/  ULEA.HI UR5, UR41, UR41, URZ, 0x1 ;  /* 0x0000002929057291 */ /* 0x000fc8000f8f08ff */
[----:B------:R-:W-:Y:S02]  /*0890*/  ISETP.GT.U32.AND P0, PT, R11, R27, PT ;  /* 0x0000001b0b00720c */ /* 0x000fe40003f04070 */
[----:B------:R-:W-:Y:S02]  /*08a0*/  ISETP.GE.AND P4, PT, R8, RZ, PT ;  /* 0x000000ff0800720c */ /* 0x000fe40003f86270 */
[----:B------:R-:W-:Y:S01]  /*08b0*/  ISETP.NE.AND P1, PT, RZ, UR41, PT ;  /* 0x00000029ff007c0c */ /* 0x000fe2000bf25270 */
[----:B------:R-:W-:Y:S01]  /*08c0*/  ULEA.HI UR4, UR40, UR40, URZ, 0x1 ;  /* 0x0000002828047291 */ /* 0x000fe2000f8f08ff */
[----:B------:R-:W-:Y:S01]  /*08d0*/  ISETP.GE.AND P2, PT, R0, RZ, PT ;  /* 0x000000ff0000720c */ /* 0x000fe20003f46270 */
[----:B------:R-:W-:Y:S01]  /*08e0*/  @!P3 IMAD.IADD R4, R4, 0x1, -R13 ;  /* 0x000000010404b824 */ /* 0x000fe200078e0a0d */
[----:B------:R-:W-:Y:S01]  /*08f0*/  MOV R0, UR5 ;  /* 0x0000000500007c02 */ /* 0x000fe20008000f00 */
[----:B------:R-:W-:Y:S01]  /*0900*/  IMAD.MOV R2, RZ, RZ, -R8 ;  /* 0x000000ffff027224 */ /* 0x000fe200078e0a08 */
[----:B------:R-:W-:Y:S01]  /*0910*/  USHF.R.S32.HI UR4, URZ, 0x1, UR4 ;  /* 0x00000001ff047899 */ /* 0x000fe20008011404 */
[----:B------:R-:W-:Y:S01]  /*0920*/  IMAD.MOV.U32 R28, RZ, RZ, R4 ;  /* 0x000000ffff1c7224 */ /* 0x000fe200078e0004 */
[----:B------:R-:W-:Y:S01]  /*0930*/  SHF.R.S32.HI R0, RZ, 0x1, R0 ;  /* 0x00000001ff007819 */ /* 0x000fe20000011400 */
[----:B------:R-:W-:Y:S01]  /*0940*/  IMAD R2, R2, UR40, R29 ;  /* 0x0000002802027c24 */ /* 0x000fe2000f8e021d */
[----:B------:R-:W-:-:S02]  /*0950*/  @!P0 IADD3 R27, PT, PT, R27, -R11, RZ ;  /* 0x8000000b1b1b8210 */ /* 0x000fc40007ffe0ff */
[----:B------:R-:W-:Y:S01]  /*0960*/  ISETP.NE.AND P0, PT, RZ, UR42, PT ;  /* 0x0000002aff007c0c */ /* 0x000fe2000bf05270 */
[----:B------:R-:W-:Y:S01]  /*0970*/  @!P4 IMAD.MOV R28, RZ, RZ, -R28 ;  /* 0x000000ffff1cc224 */ /* 0x000fe200078e0a1c */
[----:B------:R-:W-:Y:S02]  /*0980*/  I2FP.F32.S32 R5, R0 ;  /* 0x0000000000057245 */ /* 0x000fe40000201400 */
[----:B------:R-:W-:Y:S02]  /*0990*/  I2FP.F32.S32 R3, UR4 ;  /* 0x0000000400037c45 */ /* 0x000fe40008201400 */
[----:B------:R-:W-:Y:S02]  /*09a0*/  @!P1 LOP3.LUT R28, RZ, UR41, RZ, 0x33, !PT ;  /* 0x00000029ff1c9c12 */ /* 0x000fe4000f8e33ff */
[----:B------:R-:W-:Y:S02]  /*09b0*/  I2FP.F32.S32 R0, R2 ;  /* 0x0000000200007245 */ /* 0x000fe40000201400 */
[----:B------:R-:W-:Y:S01]  /*09c0*/  I2FP.F32.S32 R4, R28 ;  /* 0x0000001c00047245 */ /* 0x000fe20000201400 */
[----:B------:R-:W-:-:S02]  /*09d0*/  @!P2 IMAD.MOV R27, RZ, RZ, -R27 ;  /* 0x000000ffff1ba224 */ /* 0x000fc400078e0a1b */
[----:B------:R-:W-:Y:S01]  /*09e0*/  FADD R0, R0, -R3 ;  /* 0x8000000300007221 */ /* 0x000fe20000000000 */
[----:B------:R-:W-:Y:S01]  /*09f0*/  MOV R3, 0x3f000000 ;  /* 0x3f00000000037802 */ /* 0x000fe20000000f00 */
[----:B------:R-:W-:Y:S01]  /*0a00*/  FADD R4, R4, -R5 ;  /* 0x8000000504047221 */ /* 0x000fe20000000000 */
[----:B------:R-:W-:Y:S01]  /*0a10*/  @!P0 LOP3.LUT R27, RZ, UR42, RZ, 0x33, !PT ;  /* 0x0000002aff1b8c12 */ /* 0x000fe2000f8e33ff */
[C---:B------:R-:W-:Y:S01]  /*0a20*/  FMUL R31, R18.reuse, R0 ;  /* 0x00000000121f7220 */ /* 0x040fe20000400000 */
[----:B------:R-:W-:Y:S01]  /*0a30*/  LOP3.LUT R0, R3, 0x80000000, R6, 0xb8, !PT ;  /* 0x8000000003007812 */ /* 0x000fe200078eb806 */
[----:B------:R-:W-:Y:S01]  /*0a40*/  FMUL R19, R18, R4 ;  /* 0x0000000412137220 */ /* 0x000fe20000400000 */
[----:B------:R-:W-:Y:S02]  /*0a50*/  I2FP.F32.S32 R3, R27 ;  /* 0x0000001b00037245 */ /* 0x000fe40000201400 */
[----:B------:R-:W-:-:S03]  /*0a60*/  FSETP.NEU.AND P0, PT, R31, RZ, PT ;  /* 0x000000ff1f00720b */ /* 0x000fc60003f0d000 */
[----:B------:R-:W-:Y:S01]  /*0a70*/  FMUL R18, R18, R3 ;  /* 0x0000000312127220 */ /* 0x000fe20000400000 */
[----:B------:R-:W-:Y:S01]  /*0a80*/  FSETP.NEU.OR P0, PT, R19, RZ, P0 ;  /* 0x000000ff1300720b */ /* 0x000fe2000070d400 */
[----:B------:R-:W-:-:S03]  /*0a90*/  FADD.RZ R0, R0, R6 ;  /* 0x0000000600007221 */ /* 0x000fc6000000c000 */
[----:B------:R-:W-:Y:S01]  /*0aa0*/  FSETP.NEU.OR P0, PT, R18, RZ, P0 ;  /* 0x000000ff1200720b */ /* 0x000fe2000070d400 */
[----:B------:R0:W1:-:S12]  /*0ab0*/  F2I.TRUNC.NTZ R26, R0 ;  /* 0x00000000001a7305 */ /* 0x000058000020f100 */
[----:B0-----:R-:W-:Y:S05]  /*0ac0*/  @P0 BRA `(.L_x_1) ;  /* 0x0000000000280947 */ /* 0x001fea0003800000 */
[----:B------:R-:W0:Y:S01]  /*0ad0*/  LDC.64 R2, c[0x0][0x390] ;  /* 0x0000e400ff027b82 */ /* 0x000e220000000a00 */
[----:B------:R-:W2:Y:S01]  /*0ae0*/  LDCU.64 UR4, c[0x0][0x398] ;  /* 0x00007300ff0477ac */ /* 0x000ea20008000a00 */
[----:B------:R-:W-:Y:S02]  /*0af0*/  IMAD.MOV.U32 R0, RZ, RZ, 0x44fa0000 ;  /* 0x44fa0000ff007424 */ /* 0x000fe400078e00ff */
[----:B------:R-:W-:Y:S01]  /*0b00*/  IMAD.MOV.U32 R6, RZ, RZ, 0x3 ;  /* 0x00000003ff067424 */ /* 0x000fe200078e00ff */
[----:B--2---:R-:W-:-:S04]  /*0b10*/  IADD3 R4, P0, PT, R29, UR4, RZ ;  /* 0x000000041d047c10 */ /* 0x004fc8000ff1e0ff */
[C---:B------:R-:W-:Y:S01]  /*0b20*/  LEA.HI.X.SX32 R5, R29.reuse, UR5, 0x1, P0 ;  /* 0x000000051d057c11 */ /* 0x040fe200080f0eff */
[----:B0-----:R-:W-:-:S05]  /*0b30*/  IMAD.WIDE R2, R29, 0x4, R2 ;  /* 0x000000041d027825 */ /* 0x001fca00078e0202 */
[----:B------:R-:W-:Y:S04]  /*0b40*/  STG.E desc[UR36][R2.64], R0 ;  /* 0x0000000002007986 */ /* 0x000fe8000c101924 */
[----:B------:R-:W-:Y:S01]  /*0b50*/  STG.E.U8 desc[UR36][R4.64], R6 ;  /* 0x0000000604007986 */ /* 0x000fe2000c101124 */
[----:B------:R-:W-:Y:S05]  /*0b60*/  EXIT ;  /* 0x000000000000794d */ /* 0x000fea0003800000 */
.L_x_1:
[----:B------:R-:W-:Y:S01]  /*0b70*/  ISETP.NE.AND P0, PT, R29, 0x43f8, PT ;  /* 0x000043f81d00780c */ /* 0x000fe20003f05270 */
[----:B------:R-:W-:-:S12]  /*0b80*/  BSSY.RECONVERGENT B6, `(.L_x_2) ;  /* 0x000000a000067945 */ /* 0x000fd80003800200 */
[----:B------:R-:W-:Y:S05]  /*0b90*/  @P0 BRA `(.L_x_3) ;  /* 0x0000000000200947 */ /* 0x000fea0003800000 */
[----:B------:R-:W-:Y:S01]  /*0ba0*/  MOV R0, 0x0 ;  /* 0x0000000000007802 */ /* 0x000fe20000000f00 */
[----:B------:R-:W0:Y:S01]  /*0bb0*/  LDCU.64 UR4, c[0x4][0x10] ;  /* 0x01000200ff0477ac */ /* 0x000e220008000a00 */
[----:B------:R-:W-:Y:S02]  /*0bc0*/  CS2R R6, SRZ ;  /* 0x0000000000067805 */ /* 0x000fe4000001ff00 */
[----:B------:R2:W3:Y:S01]  /*0bd0*/  LDC.64 R8, c[0x4][R0] ;  /* 0x0100000000087b82 */ /* 0x0004e20000000a00 */
[----:B0-----:R-:W-:Y:S01]  /*0be0*/  MOV R4, UR4 ;  /* 0x0000000400047c02 */ /* 0x001fe20008000f00 */
[----:B--2---:R-:W-:-:S07]  /*0bf0*/  IMAD.U32 R5, RZ, RZ, UR5 ;  /* 0x00000005ff057e24 */ /* 0x004fce000f8e00ff */
[----:B------:R-:W-:-:S07]  /*0c00*/  LEPC R20, `(.L_x_3) ;  /* 0x000000001014794e */ /* 0x000fce0000000000 */
[----:B-1-3-5:R-:W-:Y:S05]  /*0c10*/  CALL.ABS.NOINC R8 ;  /* 0x0000000008007343 */ /* 0x02afea0003c00000 */
.L_x_3:
[----:B------:R-:W-:Y:S05]  /*0c20*/  BSYNC.RECONVERGENT B6 ;  /* 0x0000000000067941 */ /* 0x000fea0003800200 */
.L_x_2:
[----:B-----5:R-:W-:Y:S02]  /*0c30*/  FSETP.GEU.AND P0, PT, R19, R25, PT ;  /* 0x000000191300720b */ /* 0x020fe40003f0e000 */
[----:B------:R-:W-:Y:S02]  /*0c40*/  FSETP.LEU.AND P1, PT, R18, R33, PT ;  /* 0x000000211200720b */ /* 0x000fe40003f2b000 */
[----:B------:R-:W-:-:S04]  /*0c50*/  FSETP.GEU.AND P0, PT, R31, R23, P0 ;  /* 0x000000171f00720b */ /* 0x000fc8000070e000 */
[----:B------:R-:W-:-:S04]  /*0c60*/  FSETP.LEU.AND P0, PT, R31, R24, P0 ;  /* 0x000000181f00720b */ /* 0x000fc8000070b000 */
[----:B------:R-:W-:-:S04]  /*0c70*/  FSETP.LEU.AND P0, PT, R19, R30, P0 ;  /* 0x0000001e1300720b */ /* 0x000fc8000070b000 */
[----:B------:R-:W-:-:S13]  /*0c80*/  FSETP.GEU.AND P0, PT, R18, R32, P0 ;  /* 0x000000201200720b */ /* 0x000fda000070e000 */
[----:B------:R-:W-:Y:S05]  /*0c90*/  @P0 BRA P1, `(.L_x_4) ;  /* 0x0000000000740947 */ /* 0x000fea0000800000 */
[----:B------:R-:W0:Y:S01]  /*0ca0*/  LDCU.64 UR4, c[0x0][0x398] ;  /* 0x00007300ff0477ac */ /* 0x000e220008000a00 */
[----:B------:R-:W2:Y:S01]  /*0cb0*/  LDC.64 R2, c[0x0][0x390] ;  /* 0x0000e400ff027b82 */ /* 0x000ea20000000a00 */
[----:B------:R-:W-:Y:S02]  /*0cc0*/  HFMA2 R6, -RZ, RZ, 4.9765625, 0 ;  /* 0x44fa0000ff067431 */ /* 0x000fe400000001ff */
[----:B------:R-:W-:Y:S01]  /*0cd0*/  IMAD.MOV.U32 R0, RZ, RZ, 0x2 ;  /* 0x00000002ff007424 */ /* 0x000fe200078e00ff */
[----:B0-----:R-:W-:-:S04]  /*0ce0*/  IADD3 R4, P0, PT, R29, UR4, RZ ;  /* 0x000000041d047c10 */ /* 0x001fc8000ff1e0ff */
[C---:B------:R-:W-:Y:S02]  /*0cf0*/  LEA.HI.X.SX32 R5, R29.reuse, UR5, 0x1, P0 ;  /* 0x000000051d057c11 */ /* 0x040fe400080f0eff */
[C---:B------:R-:W-:Y:S01]  /*0d00*/  ISETP.NE.AND P0, PT, R29.reuse, 0x43f8, PT ;  /* 0x000043f81d00780c */ /* 0x040fe20003f05270 */
[----:B--2---:R-:W-:-:S05]  /*0d10*/  IMAD.WIDE R2, R29, 0x4, R2 ;  /* 0x000000041d027825 */ /* 0x004fca00078e0202 */
[----:B------:R0:W-:Y:S04]  /*0d20*/  STG.E desc[UR36][R2.64], R6 ;  /* 0x0000000602007986 */ /* 0x0001e8000c101924 */
[----:B------:R0:W-:Y:S03]  /*0d30*/  STG.E.U8 desc[UR36][R4.64], R0 ;  /* 0x0000000004007986 */ /* 0x0001e6000c101124 */
[----:B------:R-:W-:Y:S05]  /*0d40*/  @P0 EXIT ;  /* 0x000000000000094d */ /* 0x000fea0003800000 */
[----:B0-----:R-:W0:Y:S01]  /*0d50*/  LDC.64 R2, c[0x0][0x390] ;  /* 0x0000e400ff027b82 */ /* 0x001e220000000a00 */
[----:B------:R-:W2:Y:S01]  /*0d60*/  LDCU.64 UR6, c[0x4][0x18] ;  /* 0x01000300ff0677ac */ /* 0x000ea20008000a00 */
[----:B0-----:R-:W3:Y:S01]  /*0d70*/  LDG.E R0, desc[UR36][R2.64+0x10fe0] ;  /* 0x010fe02402007981 */ /* 0x001ee2000c1e1900 */
[----:B------:R-:W-:Y:S01]  /*0d80*/  UIADD3 UR4, UP0, UPT, UR38, 0x20, URZ ;  /* 0x0000002026047890 */ /* 0x000fe2000ff1e0ff */
[----:B------:R-:W-:Y:S02]  /*0d90*/  MOV R4, 0x0 ;  /* 0x0000000000047802 */ /* 0x000fe40000000f00 */
[----:B--2---:R-:W-:Y:S01]  /*0da0*/  MOV R5, UR7 ;  /* 0x0000000700057c02 */ /* 0x004fe20008000f00 */
[----:B------:R-:W-:Y:S02]  /*0db0*/  UIADD3.X UR5, UPT, UPT, URZ, UR39, URZ, UP0, !UPT ;  /* 0x00000027ff057290 */ /* 0x000fe400087fe4ff */
[----:B------:R-:W-:-:S04]  /*0dc0*/  IMAD.U32 R6, RZ, RZ, UR4 ;  /* 0x00000004ff067e24 */ /* 0x000fc8000f8e00ff */
[----:B------:R-:W-:Y:S01]  /*0dd0*/  IMAD.U32 R7, RZ, RZ, UR5 ;  /* 0x00000005ff077e24 */ /* 0x000fe2000f8e00ff */
[----:B---3--:R0:W2:Y:S02]  /*0de0*/  F2F.F64.F32 R2, R0 ;  /* 0x0000000000027310 */ /* 0x0080a40000201800 */
[----:B0-----:R-:W-:-:S05]  /*0df0*/  IMAD.MOV.U32 R0, RZ, RZ, 0x43f8 ;  /* 0x000043f8ff007424 */ /* 0x001fca00078e00ff */
[----:B------:R-:W-:Y:S04]  /*0e00*/  STL [R1+0x28], R0 ;  /* 0x0000280001007387 */ /* 0x000fe80000100800 */
[----:B--2---:R0:W-:Y:S02]  /*0e10*/  STL.64 [R1+0x20], R2 ;  /* 0x0000200201007387 */ /* 0x0041e40000100a00 */
[----:B0-----:R0:W2:Y:S02]  /*0e20*/  LDC.64 R2, c[0x4][R4] ;  /* 0x0100000004027b82 */ /* 0x0010a40000000a00 */
[----:B0-----:R-:W-:-:S07]  /*0e30*/  IMAD.U32 R4, RZ, RZ, UR6 ;  /* 0x00000006ff047e24 */ /* 0x001fce000f8e00ff */
[----:B------:R-:W-:-:S07]  /*0e40*/  LEPC R20, `(.L_x_5) ;  /* 0x000000001014794e */ /* 0x000fce0000000000 */
[----:B-12---:R-:W-:Y:S05]  /*0e50*/  CALL.ABS.NOINC R2 ;  /* 0x0000000002007343 */ /* 0x006fea0003c00000 */
.L_x_5:
[----:B------:R-:W-:Y:S05]  /*0e60*/  EXIT ;  /* 0x000000000000794d */ /* 0x000fea0003800000 */
.L_x_4:
[----:B------:R-:W0:Y:S01]  /*0e70*/  MUFU.RCP R3, R22 ;  /* 0x0000001600037308 */ /* 0x000e220000001000 */
[----:B------:R-:W-:Y:S01]  /*0e80*/  FMUL R0, R16, 0.5 ;  /* 0x3f00000010007820 */ /* 0x000fe20000400000 */
[----:B------:R-:W-:Y:S01]  /*0e90*/  BSSY.RECONVERGENT B2, `(.L_x_6) ;  /* 0x000000e000027945 */ /* 0x000fe20003800200 */
[----:B------:R-:W-:Y:S02]  /*0ea0*/  ISETP.NE.AND P2, PT, R29, 0x43f8, PT ;  /* 0x000043f81d00780c */ /* 0x000fe40003f45270 */
[----:B------:R-:W-:-:S04]  /*0eb0*/  FMUL R0, R18, R0 ;  /* 0x0000000012007220 */ /* 0x000fc80000400000 */
[----:B------:R-:W2:Y:S01]  /*0ec0*/  FCHK P0, R0, R22 ;  /* 0x0000001600007302 */ /* 0x000ea20000000000 */
[----:B0-----:R-:W-:-:S04]  /*0ed0*/  FFMA R4, -R22, R3, 1 ;  /* 0x3f80000016047423 */ /* 0x001fc80000000103 */
[----:B------:R-:W-:-:S04]  /*0ee0*/  FFMA R4, R3, R4, R3 ;  /* 0x0000000403047223 */ /* 0x000fc80000000003 */
[----:B------:R-:W-:-:S04]  /*0ef0*/  FFMA R3, R0, R4, RZ ;  /* 0x0000000400037223 */ /* 0x000fc800000000ff */
[----:B------:R-:W-:-:S04]  /*0f00*/  FFMA R5, -R22, R3, R0 ;  /* 0x0000000316057223 */ /* 0x000fc80000000100 */
[----:B------:R-:W-:Y:S01]  /*0f10*/  FFMA R16, R4, R5, R3 ;  /* 0x0000000504107223 */ /* 0x000fe20000000003 */
[----:B--2---:R-:W-:Y:S06]  /*0f20*/  @!P0 BRA `(.L_x_7) ;  /* 0x0000000000108947 */ /* 0x004fec0003800000 */
[----:B------:R-:W-:Y:S02]  /*0f30*/  MOV R3, R22 ;  /* 0x0000001600037202 */ /* 0x000fe40000000f00 */
[----:B------:R-:W-:-:S07]  /*0f40*/  MOV R6, 0xf60 ;  /* 0x00000f6000067802 */ /* 0x000fce0000000f00 */
[----:B-1----:R-:W-:Y:S05]  /*0f50*/  CALL.REL.NOINC `($__internal_3_$__cuda_sm3x_div_rn_noftz_f32_slowpath) ;  /* 0x00000150005c7944 */ /* 0x002fea0003c00000 */
[----:B------:R-:W-:-:S07]  /*0f60*/  IMAD.MOV.U32 R16, RZ, RZ, R0 ;  /* 0x000000ffff107224 */ /* 0x000fce00078e0000 */
.L_x_7:
[----:B------:R-:W-:Y:S05]  /*0f70*/  BSYNC.RECONVERGENT B2 ;  /* 0x0000000000027941 */ /* 0x000fea0003800200 */
.L_x_6:
[----:B------:R-:W0:Y:S01]  /*0f80*/  MUFU.RCP R0, R22 ;  /* 0x0000001600007308 */ /* 0x000e220000001000 */
[----:B------:R-:W-:Y:S01]  /*0f90*/  FMUL R17, R17, 0.5 ;  /* 0x3f00000011117820 */ /* 0x000fe20000400000 */
[----:B------:R-:W-:Y:S03]  /*0fa0*/  BSSY.RECONVERGENT B2, `(.L_x_8) ;  /* 0x000000e000027945 */ /* 0x000fe60003800200 */
        /* <DEDUP_REMOVED lines=8> */
[----:B------:R-:W-:Y:S01]  /*1030*/  IMAD.MOV.U32 R0, RZ, RZ, R5 ;  /* 0x000000ffff007224 */ /* 0x000fe200078e0005 */
[----:B------:R-:W-:Y:S02]  /*1040*/  MOV R3, R22 ;  /* 0x0000001600037202 */ /* 0x000fe40000000f00 */
[----:B------:R-:W-:-:S07]  /*1050*/  MOV R6, 0x1070 ;  /* 0x0000107000067802 */ /* 0x000fce0000000f00 */
[----:B-1----:R-:W-:Y:S05]  /*1060*/  CALL.REL.NOINC `($__internal_3_$__cuda_sm3x_div_rn_noftz_f32_slowpath) ;  /* 0x0000015000187944 */ /* 0x002fea0003c00000 */
[----:B------:R-:W-:-:S07]  /*1070*/  IMAD.MOV.U32 R17, RZ, RZ, R0 ;  /* 0x000000ffff117224 */ /* 0x000fce00078e0000 */
.L_x_9:
[----:B------:R-:W-:Y:S05]  /*1080*/  BSYNC.RECONVERGENT B2 ;  /* 0x0000000000027941 */ /* 0x000fea0003800200 */
.L_x_8:
[----:B------:R-:W-:Y:S04]  /*1090*/  BSSY.RECONVERGENT B6, `(.L_x_10) ;  /* 0x000000a000067945 */ /* 0x000fe80003800200 */
[----:B------:R-:W-:Y:S05]  /*10a0*/  @P2 BRA `(.L_x_11) ;  /* 0x0000000000202947 */ /* 0x000fea0003800000 */
[----:B------:R-:W-:Y:S01]  /*10b0*/  MOV R0, 0x0 ;  /* 0x0000000000007802 */ /* 0x000fe20000000f00 */
[----:B------:R-:W0:Y:S01]  /*10c0*/  LDCU.64 UR4, c[0x4][0x20] ;  /* 0x01000400ff0477ac */ /* 0x000e220008000a00 */
[----:B------:R-:W-:Y:S02]  /*10d0*/  CS2R R6, SRZ ;  /* 0x0000000000067805 */ /* 0x000fe4000001ff00 */
[----:B------:R2:W3:Y:S01]  /*10e0*/  LDC.64 R8, c[0x4][R0] ;  /* 0x0100000000087b82 */ /* 0x0004e20000000a00 */
[----:B0-----:R-:W-:Y:S01]  /*10f0*/  IMAD.U32 R4, RZ, RZ, UR4 ;  /* 0x00000004ff047e24 */ /* 0x001fe2000f8e00ff */
[----:B--2---:R-:W-:-:S07]  /*1100*/  MOV R5, UR5 ;  /* 0x0000000500057c02 */ /* 0x004fce0008000f00 */
[----:B------:R-:W-:-:S07]  /*1110*/  LEPC R20, `(.L_x_11) ;  /* 0x000000001014794e */ /* 0x000fce0000000000 */
[----:B-1-3--:R-:W-:Y:S05]  /*1120*/  CALL.ABS.NOINC R8 ;  /* 0x0000000008007343 */ /* 0x00afea0003c00000 */
.L_x_11:
[----:B------:R-:W-:Y:S05]  /*1130*/  BSYNC.RECONVERGENT B6 ;  /* 0x0000000000067941 */ /* 0x000fea0003800200 */
.L_x_10:
[----:B------:R-:W-:Y:S02]  /*1140*/  FSETP.GT.AND P0, PT, |R19|, R17, PT ;  /* 0x000000111300720b */ /* 0x000fe40003f04200 */
[----:B------:R-:W-:-:S13]  /*1150*/  FSETP.LEU.AND P1, PT, |R31|, R16, PT ;  /* 0x000000101f00720b */ /* 0x000fda0003f2b200 */
[----:B------:R-:W-:Y:S05]  /*1160*/  @!P0 BRA P1, `(.L_x_12) ;  /* 0x0000000000288947 */ /* 0x000fea0000800000 */
        /* <DEDUP_REMOVED lines=10> */
.L_x_12:
[----:B------:R-:W-:Y:S01]  /*1210*/  FMUL R0, R31, R31 ;  /* 0x0000001f1f007220 */ /* 0x000fe20000400000 */
[----:B------:R-:W-:Y:S01]  /*1220*/  BSSY.RECONVERGENT B0, `(.L_x_13) ;  /* 0x000000f000007945 */ /* 0x000fe20003800200 */
[----:B------:R-:W-:Y:S02]  /*1230*/  ISETP.NE.AND P1, PT, R29, 0x43f8, PT ;  /* 0x000043f81d00780c */ /* 0x000fe40003f25270 */
[----:B------:R-:W-:-:S04]  /*1240*/  FFMA R0, R18, R18, R0 ;  /* 0x0000001212007223 */ /* 0x000fc80000000000 */
[----:B------:R0:W2:Y:S01]  /*1250*/  MUFU.RSQ R3, R0 ;  /* 0x0000000000037308 */ /* 0x0000a20000001400 */
[----:B------:R-:W-:-:S04]  /*1260*/  IADD3 R4, PT, PT, R0, -0xd000000, RZ ;  /* 0xf300000000047810 */ /* 0x000fc80007ffe0ff */
[----:B------:R-:W-:-:S13]  /*1270*/  ISETP.GT.U32.AND P0, PT, R4, 0x727fffff, PT ;  /* 0x727fffff0400780c */ /* 0x000fda0003f04070 */
[----:B0-2---:R-:W-:Y:S05]  /*1280*/  @!P0 BRA `(.L_x_14) ;  /* 0x0000000000108947 */ /* 0x005fea0003800000 */
[----:B------:R-:W-:-:S07]  /*1290*/  MOV R4, 0x12b0 ;  /* 0x000012b000047802 */ /* 0x000fce0000000f00 */
[----:B-1----:R-:W-:Y:S05]  /*12a0*/  CALL.REL.NOINC `($__internal_2_$__cuda_sm20_sqrt_rn_f32_slowpath) ;  /* 0x0000014c00347944 */ /* 0x002fea0003c00000 */
[----:B------:R-:W-:Y:S01]  /*12b0*/  IMAD.MOV.U32 R16, RZ, RZ, R7 ;  /* 0x000000ffff107224 */ /* 0x000fe200078e0007 */
[----:B------:R-:W-:Y:S06]  /*12c0*/  BRA `(.L_x_15) ;  /* 0x0000000000107947 */ /* 0x000fec0003800000 */
.L_x_14:
[----:B------:R-:W-:Y:S01]  /*12d0*/  FMUL.FTZ R16, R0, R3 ;  /* 0x0000000300107220 */ /* 0x000fe20000410000 */
[----:B------:R-:W-:-:S03]  /*12e0*/  FMUL.FTZ R3, R3, 0.5 ;  /* 0x3f00000003037820 */ /* 0x000fc60000410000 */
[----:B------:R-:W-:-:S04]  /*12f0*/  FFMA R0, -R16, R16, R0 ;  /* 0x0000001010007223 */ /* 0x000fc80000000100 */
[----:B------:R-:W-:-:S07]  /*1300*/  FFMA R16, R0, R3, R16 ;  /* 0x0000000300107223 */ /* 0x000fce0000000010 */
.L_x_15:
[----:B------:R-:W-:Y:S05]  /*1310*/  BSYNC.RECONVERGENT B0 ;  /* 0x0000000000007941 */ /* 0x000fea0003800200 */
.L_x_13:
[----:B------:R-:W-:Y:S01]  /*1320*/  FMUL R0, R16, R16 ;  /* 0x0000001010007220 */ /* 0x000fe20000400000 */
[----:B------:R-:W-:Y:S03]  /*1330*/  BSSY.RECONVERGENT B0, `(.L_x_16) ;  /* 0x000000e000007945 */ /* 0x000fe60003800200 */
[----:B------:R-:W-:-:S04]  /*1340*/  FFMA R0, R19, R19, R0 ;  /* 0x0000001313007223 */ /* 0x000fc80000000000 */
[----:B------:R-:W-:Y:S01]  /*1350*/  VIADD R4, R0, 0xf3000000 ;  /* 0xf300000000047836 */ /* 0x000fe20000000000 */
[----:B------:R0:W2:Y:S04]  /*1360*/  MUFU.RSQ R3, R0 ;  /* 0x0000000000037308 */ /* 0x0000a80000001400 */
[----:B------:R-:W-:-:S13]  /*1370*/  ISETP.GT.U32.AND P0, PT, R4, 0x727fffff, PT ;  /* 0x727fffff0400780c */ /* 0x000fda0003f04070 */
[----:B0-2---:R-:W-:Y:S05]  /*1380*/  @!P0 BRA `(.L_x_17) ;  /* 0x0000000000108947 */ /* 0x005fea0003800000 */
[----:B------:R-:W-:-:S07]  /*1390*/  MOV R4, 0x13b0 ;  /* 0x000013b000047802 */ /* 0x000fce0000000f00 */
[----:B-1----:R-:W-:Y:S05]  /*13a0*/  CALL.REL.NOINC `($__internal_2_$__cuda_sm20_sqrt_rn_f32_slowpath) ;  /* 0x0000014800f47944 */ /* 0x002fea0003c00000 */
[----:B------:R-:W-:Y:S01]  /*13b0*/  MOV R32, R7 ;  /* 0x0000000700207202 */ /* 0x000fe20000000f00 */
[----:B------:R-:W-:Y:S06]  /*13c0*/  BRA `(.L_x_18) ;  /* 0x0000000000107947 */ /* 0x000fec0003800000 */
.L_x_17:
[----:B------:R-:W-:Y:S01]  /*13d0*/  FMUL.FTZ R32, R0, R3 ;  /* 0x0000000300207220 */ /* 0x000fe20000410000 */
[----:B------:R-:W-:-:S03]  /*13e0*/  FMUL.FTZ R3, R3, 0.5 ;  /* 0x3f00000003037820 */ /* 0x000fc60000410000 */
[----:B------:R-:W-:-:S04]  /*13f0*/  FFMA R0, -R32, R32, R0 ;  /* 0x0000002020007223 */ /* 0x000fc80000000100 */
[----:B------:R-:W-:-:S07]  /*1400*/  FFMA R32, R0, R3, R32 ;  /* 0x0000000300207223 */ /* 0x000fce0000000020 */
.L_x_18:
[----:B------:R-:W-:Y:S05]  /*1410*/  BSYNC.RECONVERGENT B0 ;  /* 0x0000000000007941 */ /* 0x000fea0003800200 */
.L_x_16:
[----:B------:R-:W-:Y:S04]  /*1420*/  BSSY.RECONVERGENT B6, `(.L_x_19) ;  /* 0x0000017000067945 */ /* 0x000fe80003800200 */
[----:B------:R-:W-:Y:S05]  /*1430*/  @P1 BRA `(.L_x_20) ;  /* 0x0000000000541947 */ /* 0x000fea0003800000 */
[----:B------:R-:W0:Y:S01]  /*1440*/  F2F.F64.F32 R8, R18 ;  /* 0x0000001200087310 */ /* 0x000e220000201800 */
[----:B------:R-:W-:Y:S01]  /*1450*/  MOV R0, 0x0 ;  /* 0x0000000000007802 */ /* 0x000fe20000000f00 */
[----:B------:R-:W2:Y:S01]  /*1460*/  LDCU.64 UR4, c[0x4][0x28] ;  /* 0x01000500ff0477ac */ /* 0x000ea20008000a00 */
[----:B------:R-:W-:-:S05]  /*1470*/  UIADD3 UR6, UP0, UPT, UR38, 0x20, URZ ;  /* 0x0000002026067890 */ /* 0x000fca000ff1e0ff */
[----:B------:R-:W3:Y:S01]  /*1480*/  F2F.F64.F32 R10, R16 ;  /* 0x00000010000a7310 */ /* 0x000ee20000201800 */
[----:B------:R-:W-:Y:S01]  /*1490*/  UIADD3.X UR7, UPT, UPT, URZ, UR39, URZ, UP0, !UPT ;  /* 0x00000027ff077290 */ /* 0x000fe200087fe4ff */
[----:B0-----:R0:W-:Y:S06]  /*14a0*/  STL.64 [R1+0x30], R8 ;  /* 0x0000300801007387 */ /* 0x0011ec0000100a00 */
[----:B------:R-:W4:Y:S01]  /*14b0*/  F2F.F64.F32 R12, R32 ;  /* 0x00000020000c7310 */ /* 0x000f220000201800 */
[----:B---3--:R-:W-:Y:S07]  /*14c0*/  STL.64 [R1+0x38], R10 ;  /* 0x0000380a01007387 */ /* 0x008fee0000100a00 */
[----:B------:R-:W3:Y:S01]  /*14d0*/  F2F.F64.F32 R4, R31 ;  /* 0x0000001f00047310 */ /* 0x000ee20000201800 */
[----:B0-----:R0:W0:Y:S01]  /*14e0*/  LDC.64 R8, c[0x4][R0] ;  /* 0x0100000000087b82 */ /* 0x0010220000000a00 */
[----:B----4-:R-:W-:Y:S06]  /*14f0*/  STL.64 [R1+0x40], R12 ;  /* 0x0000400c01007387 */ /* 0x010fec0000100a00 */
[----:B------:R-:W4:Y:S01]  /*1500*/  F2F.F64.F32 R6, R19 ;  /* 0x0000001300067310 */ /* 0x000f220000201800 */
[----:B---3--:R2:W-:Y:S04]  /*1510*/  STL.64 [R1+0x20], R4 ;  /* 0x0000200401007387 */ /* 0x0085e80000100a00 */
[----:B----4-:R3:W-:Y:S01]  /*1520*/  STL.64 [R1+0x28], R6 ;  /* 0x0000280601007387 */ /* 0x0107e20000100a00 */
[----:B--2---:R-:W-:-:S02]  /*1530*/  IMAD.U32 R4, RZ, RZ, UR4 ;  /* 0x00000004ff047e24 */ /* 0x004fc4000f8e00ff */
[----:B------:R-:W-:Y:S01]  /*1540*/  IMAD.U32 R5, RZ, RZ, UR5 ;  /* 0x00000005ff057e24 */ /* 0x000fe2000f8e00ff */
[----:B---3--:R-:W-:Y:S01]  /*1550*/  MOV R6, UR6 ;  /* 0x0000000600067c02 */ /* 0x008fe20008000f00 */
[----:B------:R-:W-:-:S07]  /*1560*/  IMAD.U32 R7, RZ, RZ, UR7 ;  /* 0x00000007ff077e24 */ /* 0x000fce000f8e00ff */
[----:B------:R-:W-:-:S07]  /*1570*/  LEPC R20, `(.L_x_20) ;  /* 0x000000001014794e */ /* 0x000fce0000000000 */
[----:B01----:R-:W-:Y:S05]  /*1580*/  CALL.ABS.NOINC R8 ;  /* 0x0000000008007343 */ /* 0x003fea0003c00000 */
.L_x_20:
[----:B------:R-:W-:Y:S05]  /*1590*/  BSYNC.RECONVERGENT B6 ;  /* 0x0000000000067941 */ /* 0x000fea0003800200 */
.L_x_19:
[----:B------:R-:W0:Y:S01]  /*15a0*/  MUFU.RCP R0, R32 ;  /* 0x0000002000007308 */ /* 0x000e220000001000 */
[----:B------:R-:W-:Y:S07]  /*15b0*/  BSSY.RECONVERGENT B2, `(.L_x_21) ;  /* 0x000000c000027945 */ /* 0x000fee0003800200 */
[----:B------:R-:W2:Y:S01]  /*15c0*/  FCHK P0, R19, R32 ;  /* 0x0000002013007302 */ /* 0x000ea20000000000 */
[----:B0-----:R-:W-:-:S04]  /*15d0*/  FFMA R3, R0, -R32, 1 ;  /* 0x3f80000000037423 */ /* 0x001fc80000000820 */
[----:B------:R-:W-:-:S04]  /*15e0*/  FFMA R3, R0, R3, R0 ;  /* 0x0000000300037223 */ /* 0x000fc80000000000 */
[----:B------:R-:W-:-:S04]  /*15f0*/  FFMA R0, R19, R3, RZ ;  /* 0x0000000313007223 */ /* 0x000fc800000000ff */
[----:B------:R-:W-:-:S04]  /*1600*/  FFMA R4, R0, -R32, R19 ;  /* 0x8000002000047223 */ /* 0x000fc80000000013 */
[----:B------:R-:W-:Y:S01]  /*1610*/  FFMA R0, R3, R4, R0 ;  /* 0x0000000403007223 */ /* 0x000fe20000000000 */
[----:B--2---:R-:W-:Y:S06]  /*1620*/  @!P0 BRA `(.L_x_22) ;  /* 0x0000000000108947 */ /* 0x004fec0003800000 */
[----:B------:R-:W-:Y:S01]  /*1630*/  MOV R0, R19 ;  /* 0x0000001300007202 */ /* 0x000fe20000000f00 */
[----:B------:R-:W-:Y:S01]  /*1640*/  IMAD.MOV.U32 R3, RZ, RZ, R32 ;  /* 0x000000ffff037224 */ /* 0x000fe200078e0020 */
[----:B------:R-:W-:-:S07]  /*1650*/  MOV R6, 0x1670 ;  /* 0x0000167000067802 */ /* 0x000fce0000000f00 */
[----:B-1----:R-:W-:Y:S05]  /*1660*/  CALL.REL.NOINC `($__internal_3_$__cuda_sm3x_div_rn_noftz_f32_slowpath) ;  /* 0x0000014800987944 */ /* 0x002fea0003c00000 */
.L_x_22:
[----:B------:R-:W-:Y:S05]  /*1670*/  BSYNC.RECONVERGENT B2 ;  /* 0x0000000000027941 */ /* 0x000fea0003800200 */
.L_x_21:
[----:B------:R-:W-:Y:S01]  /*1680*/  HFMA2 R3, -RZ, RZ, 1.75, 0 ;  /* 0x3f000000ff037431 */ /* 0x000fe200000001ff */
[C---:B------:R-:W-:Y:S01]  /*1690*/  FSETP.NEU.AND P1, PT, |R0|.reuse, 1, PT ;  /* 0x3f8000000000780b */ /* 0x040fe20003f2d200 */
[----:B------:R-:W-:Y:S01]  /*16a0*/  IMAD.MOV.U32 R5, RZ, RZ, 0x3d4dd2f7 ;  /* 0x3d4dd2f7ff057424 */ /* 0x000fe200078e00ff */
[C---:B------:R-:W-:Y:S01]  /*16b0*/  FSETP.GT.AND P0, PT, |R0|.reuse, 0.56000000238418579102, PT ;  /* 0x3f0f5c290000780b */ /* 0x040fe20003f04200 */
[----:B------:R-:W-:Y:S01]  /*16c0*/  BSSY.RECONVERGENT B2, `(.L_x_23) ;  /* 0x0000069000027945 */ /* 0x000fe20003800200 */
[----:B------:R-:W-:-:S04]  /*16d0*/  FFMA R3, |R0|, -R3, 0.5 ;  /* 0x3f00000000037423 */ /* 0x000fc80000000a03 */
[----:B------:R-:W0:Y:S02]  /*16e0*/  MUFU.RSQ R4, R3 ;  /* 0x0000000300047308 */ /* 0x000e240000001400 */
[----:B0-----:R-:W-:Y:S01]  /*16f0*/  FMUL R3, R3, R4 ;  /* 0x0000000403037220 */ /* 0x001fe20000400000 */
[----:B------:R-:W-:-:S04]  /*1700*/  FMUL R4, R4, -0.5 ;  /* 0xbf00000004047820 */ /* 0x000fc80000400000 */
[----:B------:R-:W-:-:S04]  /*1710*/  FFMA R4, R3, R4, 0.5 ;  /* 0x3f00000003047423 */ /* 0x000fc80000000004 */
[----:B------:R-:W-:-:S05]  /*1720*/  FFMA R4, R3, R4, R3 ;  /* 0x0000000403047223 */ /* 0x000fca0000000003 */
[----:B------:R-:W-:Y:S02]  /*1730*/  FSEL R4, R4, RZ, P1 ;  /* 0x000000ff04047208 */ /* 0x000fe40000800000 */
[----:B------:R-:W-:Y:S02]  /*1740*/  FSETP.GEU.AND P1, PT, R31, RZ, PT ;  /* 0x000000ff1f00720b */ /* 0x000fe40003f2e000 */
[----:B------:R-:W-:-:S05]  /*1750*/  FSEL R4, R4, |R0|, P0 ;  /* 0x4000000004047208 */ /* 0x000fca0000000000 */
[----:B------:R-:W-:-:S04]  /*1760*/  FMUL R3, R4, R4 ;  /* 0x0000000404037220 */ /* 0x000fc80000400000 */
[----:B------:R-:W-:-:S04]  /*1770*/  FFMA R5, R3, R5, 0.018773360177874565125 ;  /* 0x3c99ca9703057423 */ /* 0x000fc80000000005 */
[----:B------:R-:W-:-:S04]  /*1780*/  FFMA R5, R3, R5, 0.046769052743911743164 ;  /* 0x3d3f90e803057423 */ /* 0x000fc80000000005 */
[----:B------:R-:W-:-:S04]  /*1790*/  FFMA R5, R3, R5, 0.074823014438152313232 ;  /* 0x3d993ccf03057423 */ /* 0x000fc80000000005 */
[----:B------:R-:W-:-:S04]  /*17a0*/  FFMA R5, R3, R5, 0.16667181253433227539 ;  /* 0x3e2aac0403057423 */ /* 0x000fc80000000005 */
[----:B------:R-:W-:-:S04]  /*17b0*/  FMUL R5, R3, R5 ;  /* 0x0000000503057220 */ /* 0x000fc80000400000 */
[----:B------:R-:W-:Y:S01]  /*17c0*/  FFMA R4, R4, R5, R4 ;  /* 0x0000000504047223 */ /* 0x000fe20000000004 */
[----:B------:R-:W-:-:S03]  /*17d0*/  MOV R5, 0x3fd774eb ;  /* 0x3fd774eb00057802 */ /* 0x000fc60000000f00 */
[----:B------:R-:W-:-:S04]  /*17e0*/  FMUL R3, R4, -2 ;  /* 0xc000000004037820 */ /* 0x000fc80000400000 */
[----:B------:R-:W-:-:S05]  /*17f0*/  @P0 FFMA R4, R5, 0.93318945169448852539, R3 ;  /* 0x3f6ee58105040823 */ /* 0x000fca0000000003 */
[C---:B------:R-:W-:Y:S02]  /*1800*/  FSETP.NAN.AND P0, PT, R4.reuse, R4, PT ;  /* 0x000000040400720b */ /* 0x040fe40003f08000 */
[----:B------:R-:W-:-:S04]  /*1810*/  LOP3.LUT R0, R4, 0x80000000, R0, 0xb8, !PT ;  /* 0x8000000004007812 */ /* 0x000fc800078eb800 */
[----:B------:R-:W-:-:S05]  /*1820*/  FSEL R8, R0, R4, !P0 ;  /* 0x0000000400087208 */ /* 0x000fca0004000000 */
[----:B------:R-:W-:Y:S01]  /*1830*/  FADD R22, -R8, 1.5707960128784179688 ;  /* 0x3fc90fd808167421 */ /* 0x000fe20000000100 */
[----:B------:R-:W-:Y:S06]  /*1840*/  @P1 BRA `(.L_x_24) ;  /* 0x0000000000a01947 */ /* 0x000fec0003800000 */
        /* <DEDUP_REMOVED lines=9> */
[----:B------:R-:W-:Y:S01]  /*18e0*/  IMAD.MOV.U32 R3, RZ, RZ, R16 ;  /* 0x000000ffff037224 */ /* 0x000fe200078e0010 */
[----:B------:R-:W-:Y:S02]  /*18f0*/  MOV R0, R18 ;  /* 0x0000001200007202 */ /* 0x000fe40000000f00 */
[----:B------:R-:W-:-:S07]  /*1900*/  MOV R6, 0x1920 ;  /* 0x0000192000067802 */ /* 0x000fce0000000f00 */
[----:B-1----:R-:W-:Y:S05]  /*1910*/  CALL.REL.NOINC `($__internal_3_$__cuda_sm3x_div_rn_noftz_f32_slowpath) ;  /* 0x0000014400ec7944 */ /* 0x002fea0003c00000 */
.L_x_26:
[----:B------:R-:W-:Y:S05]  /*1920*/  BSYNC.RECONVERGENT B3 ;  /* 0x0000000000037941 */ /* 0x000fea0003800200 */
.L_x_25:
[----:B------:R-:W-:Y:S01]  /*1930*/  IMAD.MOV.U32 R3, RZ, RZ, 0x3f000000 ;  /* 0x3f000000ff037424 */ /* 0x000fe200078e00ff */
[C---:B------:R-:W-:Y:S01]  /*1940*/  FSETP.NEU.AND P1, PT, |R0|.reuse, 1, PT ;  /* 0x3f8000000000780b */ /* 0x040fe20003f2d200 */
[----:B------:R-:W-:Y:S01]  /*1950*/  HFMA2 R5, -RZ, RZ, 1.3251953125, -55.71875 ;  /* 0x3d4dd2f7ff057431 */ /* 0x000fe200000001ff */
[C---:B------:R-:W-:Y:S01]  /*1960*/  FSETP.GT.AND P0, PT, |R0|.reuse, 0.56000000238418579102, PT ;  /* 0x3f0f5c290000780b */ /* 0x040fe20003f04200 */
[----:B------:R-:W-:-:S04]  /*1970*/  FFMA R3, |R0|, -R3, 0.5 ;  /* 0x3f00000000037423 */ /* 0x000fc80000000a03 */
[----:B------:R-:W0:Y:S02]  /*1980*/  MUFU.RSQ R4, R3 ;  /* 0x0000000300047308 */ /* 0x000e240000001400 */
[----:B0-----:R-:W-:Y:S01]  /*1990*/  FMUL R3, R3, R4 ;  /* 0x0000000403037220 */ /* 0x001fe20000400000 */
[----:B------:R-:W-:-:S04]  /*19a0*/  FMUL R4, R4, -0.5 ;  /* 0xbf00000004047820 */ /* 0x000fc80000400000 */
[----:B------:R-:W-:-:S04]  /*19b0*/  FFMA R4, R3, R4, 0.5 ;  /* 0x3f00000003047423 */ /* 0x000fc80000000004 */
[----:B------:R-:W-:-:S05]  /*19c0*/  FFMA R4, R3, R4, R3 ;  /* 0x0000000403047223 */ /* 0x000fca0000000003 */
[----:B------:R-:W-:-:S04]  /*19d0*/  FSEL R4, R4, RZ, P1 ;  /* 0x000000ff04047208 */ /* 0x000fc80000800000 */
        /* <DEDUP_REMOVED lines=8> */
[----:B------:R-:W-:-:S03]  /*1a60*/  IMAD.MOV.U32 R5, RZ, RZ, 0x3fd774eb ;  /* 0x3fd774ebff057424 */ /* 0x000fc600078e00ff */
[----:B------:R-:W-:-:S04]  /*1a70*/  FMUL R3, R4, -2 ;  /* 0xc000000004037820 */ /* 0x000fc80000400000 */
[----:B------:R-:W-:-:S05]  /*1a80*/  @P0 FFMA R4, R5, 0.93318945169448852539, R3 ;  /* 0x3f6ee58105040823 */ /* 0x000fca0000000003 */
[C---:B------:R-:W-:Y:S02]  /*1a90*/  FSETP.NAN.AND P0, PT, R4.reuse, R4, PT ;  /* 0x000000040400720b */ /* 0x040fe40003f08000 */
[----:B------:R-:W-:-:S04]  /*1aa0*/  LOP3.LUT R0, R4, 0x80000000, R0, 0xb8, !PT ;  /* 0x8000000004007812 */ /* 0x000fc800078eb800 */
[----:B------:R-:W-:Y:S01]  /*1ab0*/  FSEL R33, R0, R4, !P0 ;  /* 0x0000000400217208 */ /* 0x000fe20004000000 */
[----:B------:R-:W-:Y:S06]  /*1ac0*/  BRA `(.L_x_27) ;  /* 0x0000000000a07947 */ /* 0x000fec0003800000 */
.L_x_24:
        /* <DEDUP_REMOVED lines=13> */
.L_x_29:
[----:B------:R-:W-:Y:S05]  /*1ba0*/  BSYNC.RECONVERGENT B3 ;  /* 0x0000000000037941 */ /* 0x000fea0003800200 */
.L_x_28:
[----:B------:R-:W-:Y:S01]  /*1bb0*/  HFMA2 R3, -RZ, RZ, 1.75, 0 ;  /* 0x3f000000ff037431 */ /* 0x000fe200000001ff */
[C---:B------:R-:W-:Y:S01]  /*1bc0*/  FSETP.NEU.AND P1, PT, |R0|.reuse, 1, PT ;  /* 0x3f8000000000780b */ /* 0x040fe20003f2d200 */
[----:B------:R-:W-:Y:S01]  /*1bd0*/  IMAD.MOV.U32 R5, RZ, RZ, 0x3d4dd2f7 ;  /* 0x3d4dd2f7ff057424 */ /* 0x000fe200078e00ff */
[C---:B------:R-:W-:Y:S02]  /*1be0*/  FSETP.GT.AND P0, PT, |R0|.reuse, 0.56000000238418579102, PT ;  /* 0x3f0f5c290000780b */ /* 0x040fe40003f04200 */
        /* <DEDUP_REMOVED lines=21> */
[----:B------:R-:W-:-:S07]  /*1d40*/  FADD R33, -R0, 3.1415920257568359375 ;  /* 0x40490fd800217421 */ /* 0x000fce0000000100 */
.L_x_27:
[----:B------:R-:W-:Y:S05]  /*1d50*/  BSYNC.RECONVERGENT B2 ;  /* 0x0000000000027941 */ /* 0x000fea0003800200 */
.L_x_23:
[----:B------:R-:W-:Y:S01]  /*1d60*/  ISETP.NE.AND P0, PT, R29, 0x43f8, PT ;  /* 0x000043f81d00780c */ /* 0x000fe20003f05270 */
[----:B------:R-:W-:Y:S03]  /*1d70*/  BSSY.RECONVERGENT B6, `(.L_x_30) ;  /* 0x0000015000067945 */ /* 0x000fe60003800200 */
[----:B------:R-:W-:-:S09]  /*1d80*/  P2R R0, PR, RZ, 0x1 ;  /* 0x00000001ff007803 */ /* 0x000fd20000000000 */
        /* <DEDUP_REMOVED lines=8> */
[----:B------:R-:W0:Y:S01]  /*1e10*/  F2F.F64.F32 R6, R33 ;  /* 0x0000002100067310 */ /* 0x000e220000201800 */
[----:B---3--:R3:W-:Y:S01]  /*1e20*/  STL.64 [R1+0x30], R8 ;  /* 0x0000300801007387 */ /* 0x0087e20000100a00 */
[----:B--2---:R-:W-:Y:S01]  /*1e30*/  IMAD.U32 R4, RZ, RZ, UR4 ;  /* 0x00000004ff047e24 */ /* 0x004fe2000f8e00ff */
[----:B------:R-:W-:-:S02]  /*1e40*/  MOV R5, UR5 ;  /* 0x0000000500057c02 */ /* 0x000fc40008000f00 */
[----:B0-----:R-:W-:Y:S01]  /*1e50*/  STL.64 [R1+0x28], R6 ;  /* 0x0000280601007387 */ /* 0x001fe20000100a00 */
[----:B---3--:R0:W2:Y:S03]  /*1e60*/  LDC.64 R8, c[0x4][R0] ;  /* 0x0100000000087b82 */ /* 0x0080a60000000a00 */
[----:B------:R3:W-:Y:S02]  /*1e70*/  STL.64 [R1+0x38], R6 ;  /* 0x0000380601007387 */ /* 0x0007e40000100a00 */
[----:B---3--:R-:W-:Y:S01]  /*1e80*/  IMAD.U32 R6, RZ, RZ, UR6 ;  /* 0x00000006ff067e24 */ /* 0x008fe2000f8e00ff */
[----:B0-----:R-:W-:-:S07]  /*1e90*/  MOV R7, UR7 ;  /* 0x0000000700077c02 */ /* 0x001fce0008000f00 */
[----:B------:R-:W-:-:S07]  /*1ea0*/  LEPC R20, `(.L_x_31) ;  /* 0x000000001014794e */ /* 0x000fce0000000000 */
[----:B-12---:R-:W-:Y:S05]  /*1eb0*/  CALL.ABS.NOINC R8 ;  /* 0x0000000008007343 */ /* 0x006fea0003c00000 */
.L_x_31:
[----:B------:R-:W-:Y:S05]  /*1ec0*/  BSYNC.RECONVERGENT B6 ;  /* 0x0000000000067941 */ /* 0x000fea0003800200 */
.L_x_30:
[----:B------:R-:W0:Y:S02]  /*1ed0*/  LDC.64 R4, c[0x0][0x3b0] ;  /* 0x0000ec00ff047b82 */ /* 0x000e240000000a00 */
[----:B0-----:R-:W2:Y:S02]  /*1ee0*/  LDG.E R4, desc[UR36][R4.64] ;  /* 0x0000002404047981 */ /* 0x001ea4000c1e1900 */
[----:B--2---:R-:W0:Y:S08]  /*1ef0*/  I2F.F64 R4, R4 ;  /* 0x0000000400047312 */ /* 0x004e300000201c00 */
[----:B0-----:R-:W0:Y:S01]  /*1f00*/  MUFU.RCP64H R7, R5 ;  /* 0x0000000500077308 */ /* 0x001e220000001800 */
[----:B------:R-:W-:-:S05]  /*1f10*/  VIADD R6, R5, 0x300402 ;  /* 0x0030040205067836 */ /* 0x000fca0000000000 */
[----:B------:R-:W-:Y:S01]  /*1f20*/  FSETP.GEU.AND P0, PT, |R6|, 5.8789094863358348022e-39, PT ;  /* 0x004004020600780b */ /* 0x000fe20003f0e200 */
[----:B0-----:R-:W-:-:S08]  /*1f30*/  DFMA R8, -R4, R6, 1 ;  /* 0x3ff000000408742b */ /* 0x001fd00000000106 */
[----:B------:R-:W-:-:S08]  /*1f40*/  DFMA R8, R8, R8, R8 ;  /* 0x000000080808722b */ /* 0x000fd00000000008 */
[----:B------:R-:W-:-:S08]  /*1f50*/  DFMA R8, R6, R8, R6 ;  /* 0x000000080608722b */ /* 0x000fd00000000006 */
[----:B------:R-:W-:-:S08]  /*1f60*/  DFMA R10, -R4, R8, 1 ;  /* 0x3ff00000040a742b */ /* 0x000fd00000000108 */
[----:B------:R-:W-:Y:S01]  /*1f70*/  DFMA R8, R8, R10, R8 ;  /* 0x0000000a0808722b */ /* 0x000fe20000000008 */
[----:B------:R-:W-:Y:S10]  /*1f80*/  @P0 BRA `(.L_x_32) ;  /* 0x0000000000100947 */ /* 0x000ff40003800000 */
[----:B------:R-:W-:Y:S02]  /*1f90*/  LOP3.LUT R0, R5, 0x7fffffff, RZ, 0xc0, !PT ;  /* 0x7fffffff05007812 */ /* 0x000fe400078ec0ff */
[----:B------:R-:W-:Y:S02]  /*1fa0*/  MOV R12, 0x1fd0 ;  /* 0x00001fd0000c7802 */ /* 0x000fe40000000f00 */
[----:B------:R-:W-:-:S07]  /*1fb0*/  IADD3 R0, PT, PT, R0, -0x100000, RZ ;  /* 0xfff0000000007810 */ /* 0x000fce0007ffe0ff */
[----:B-1----:R-:W-:Y:S05]  /*1fc0*/  CALL.REL.NOINC `($__internal_0_$__cuda_sm20_dblrcp_rn_slowpath_v3) ;  /* 0x0000013800007944 */ /* 0x002fea0003c00000 */
.L_x_32:
[----:B------:R-:W0:Y:S02]  /*1fd0*/  LDC.64 R4, c[0x0][0x3a8] ;  /* 0x0000ea00ff047b82 */ /* 0x000e240000000a00 */
[----:B0-----:R0:W2:Y:S01]  /*1fe0*/  LDG.E R23, desc[UR36][R4.64] ;  /* 0x0000002404177981 */ /* 0x0010a2000c1e1900 */
[----:B------:R-:W-:Y:S01]  /*1ff0*/  F2F.F32.F64 R24, R8 ;  /* 0x0000000800187310 */ /* 0x000fe20000301000 */
[----:B0-----:R-:W-:-:S07]  /*2000*/  IMAD.MOV.U32 R4, RZ, RZ, 0x1 ;  /* 0x00000001ff047424 */ /* 0x001fce00078e00ff */
[----:B--2---:R-:W0:Y:S08]  /*2010*/  I2F.F64 R6, R23 ;  /* 0x0000001700067312 */ /* 0x004e300000201c00 */
[----:B0-----:R-:W0:Y:S02]  /*2020*/  MUFU.RCP64H R5, R7 ;  /* 0x0000000700057308 */ /* 0x001e240000001800 */
[----:B0-----:R-:W-:-:S08]  /*2030*/  DFMA R10, -R6, R4, 1 ;  /* 0x3ff00000060a742b */ /* 0x001fd00000000104 */
[----:B------:R-:W-:-:S08]  /*2040*/  DFMA R10, R10, R10, R10 ;  /* 0x0000000a0a0a722b */ /* 0x000fd0000000000a */
[----:B------:R-:W-:-:S08]  /*2050*/  DFMA R10, R4, R10, R4 ;  /* 0x0000000a040a722b */ /* 0x000fd00000000004 */
[----:B------:R-:W-:-:S08]  /*2060*/  DFMA R4, -R6, R10, 1 ;  /* 0x3ff000000604742b */ /* 0x000fd0000000010a */
[----:B------:R-:W-:-:S08]  /*2070*/  DFMA R4, R10, R4, R10 ;  /* 0x000000040a04722b */ /* 0x000fd0000000000a */
[----:B------:R-:W-:-:S08]  /*2080*/  DMUL R10, R4, 2 ;  /* 0x40000000040a7828 */ /* 0x000fd00000000000 */
[----:B------:R-:W-:-:S08]  /*2090*/  DFMA R12, -R6, R10, 2 ;  /* 0x40000000060c742b */ /* 0x000fd0000000010a */
[----:B------:R-:W-:-:S10]  /*20a0*/  DFMA R4, R4, R12, R10 ;  /* 0x0000000c0404722b */ /* 0x000fd4000000000a */
[----:B------:R-:W-:-:S05]  /*20b0*/  FFMA R0, RZ, R7, R5 ;  /* 0x00000007ff007223 */ /* 0x000fca0000000005 */
[----:B------:R-:W-:-:S13]  /*20c0*/  FSETP.GT.AND P0, PT, |R0|, 1.469367938527859385e-39, PT ;  /* 0x001000000000780b */ /* 0x000fda0003f04200 */
[----:B------:R-:W-:Y:S05]  /*20d0*/  @P0 BRA `(.L_x_33) ;  /* 0x0000000000100947 */ /* 0x000fea0003800000 */
[----:B------:R-:W-:-:S07]  /*20e0*/  MOV R16, 0x2100 ;  /* 0x0000210000107802 */ /* 0x000fce0000000f00 */
[----:B-1----:R-:W-:Y:S05]  /*20f0*/  CALL.REL.NOINC `($__internal_1_$__cuda_sm20_div_rn_f64_full) ;  /* 0x0000013800587944 */ /* 0x002fea0003c00000 */
[----:B------:R-:W-:Y:S01]  /*2100*/  MOV R4, R0 ;  /* 0x0000000000047202 */ /* 0x000fe20000000f00 */
[----:B------:R-:W-:-:S07]  /*2110*/  IMAD.MOV.U32 R5, RZ, RZ, R3 ;  /* 0x000000ffff057224 */ /* 0x000fce00078e0003 */
.L_x_33:
[----:B------:R-:W-:Y:S01]  /*2120*/  FMUL R6, R24, 3.1415920257568359375 ;  /* 0x40490fd818067820 */ /* 0x000fe20000400000 */
[----:B------:R0:W2:Y:S01]  /*2130*/  F2F.F32.F64 R8, R4 ;  /* 0x0000000400087310 */ /* 0x0000a20000301000 */
[----:B------:R-:W-:Y:S07]  /*2140*/  BSSY.RECONVERGENT B2, `(.L_x_34) ;  /* 0x000000d000027945 */ /* 0x000fee0003800200 */
[----:B------:R-:W3:Y:S08]  /*2150*/  MUFU.RCP R0, R6 ;  /* 0x0000000600007308 */ /* 0x000ef00000001000 */
[----:B------:R-:W4:Y:S01]  /*2160*/  FCHK P0, R22, R6 ;  /* 0x0000000616007302 */ /* 0x000f220000000000 */
[----:B---3--:R-:W-:-:S04]  /*2170*/  FFMA R3, -R6, R0, 1 ;  /* 0x3f80000006037423 */ /* 0x008fc80000000100 */
[----:B------:R-:W-:-:S04]  /*2180*/  FFMA R3, R0, R3, R0 ;  /* 0x0000000300037223 */ /* 0x000fc80000000000 */
[----:B------:R-:W-:-:S04]  /*2190*/  FFMA R0, R22, R3, RZ ;  /* 0x0000000316007223 */ /* 0x000fc800000000ff */
[----:B0-----:R-:W-:-:S04]  /*21a0*/  FFMA R4, -R6, R0, R22 ;  /* 0x0000000006047223 */ /* 0x001fc80000000116 */
[----:B------:R-:W-:Y:S01]  /*21b0*/  FFMA R0, R3, R4, R0 ;  /* 0x0000000403007223 */ /* 0x000fe20000000000 */
[----:B--2-4-:R-:W-:Y:S06]  /*21c0*/  @!P0 BRA `(.L_x_35) ;  /* 0x0000000000108947 */ /* 0x014fec0003800000 */
[----:B------:R-:W-:Y:S01]  /*21d0*/  MOV R3, R6 ;  /* 0x0000000600037202 */ /* 0x000fe20000000f00 */
[----:B------:R-:W-:Y:S01]  /*21e0*/  IMAD.MOV.U32 R0, RZ, RZ, R22 ;  /* 0x000000ffff007224 */ /* 0x000fe200078e0016 */
[----:B------:R-:W-:-:S07]  /*21f0*/  MOV R6, 0x2210 ;  /* 0x0000221000067802 */ /* 0x000fce0000000f00 */
[----:B-1----:R-:W-:Y:S05]  /*2200*/  CALL.REL.NOINC `($__internal_3_$__cuda_sm3x_div_rn_noftz_f32_slowpath) ;  /* 0x0000013c00b07944 */ /* 0x002fea0003c00000 */
.L_x_35:
[----:B------:R-:W-:Y:S05]  /*2210*/  BSYNC.RECONVERGENT B2 ;  /* 0x0000000000027941 */ /* 0x000fea0003800200 */
.L_x_34:
[----:B------:R-:W-:Y:S01]  /*2220*/  FMUL R8, R8, 3.1415920257568359375 ;  /* 0x40490fd808087820 */ /* 0x000fe20000400000 */
[----:B------:R-:W-:Y:S01]  /*2230*/  F2I.TRUNC.NTZ R17, R0 ;  /* 0x0000000000117305 */ /* 0x000fe2000020f100 */
[----:B------:R-:W-:Y:S07]  /*2240*/  BSSY.RECONVERGENT B2, `(.L_x_36) ;  /* 0x000000d000027945 */ /* 0x000fee0003800200 */
[----:B------:R-:W0:Y:S08]  /*2250*/  MUFU.RCP R3, R8 ;  /* 0x0000000800037308 */ /* 0x000e300000001000 */
[----:B------:R-:W2:Y:S01]  /*2260*/  FCHK P0, R33, R8 ;  /* 0x0000000821007302 */ /* 0x000ea20000000000 */
[----:B0-----:R-:W-:-:S04]  /*2270*/  FFMA R0, -R8, R3, 1 ;  /* 0x3f80000008007423 */ /* 0x001fc80000000103 */
[----:B------:R-:W-:-:S04]  /*2280*/  FFMA R0, R3, R0, R3 ;  /* 0x0000000003007223 */ /* 0x000fc80000000003 */
[----:B------:R-:W-:-:S04]  /*2290*/  FFMA R3, R0, R33, RZ ;  /* 0x0000002100037223 */ /* 0x000fc800000000ff */
[----:B------:R-:W-:-:S04]  /*22a0*/  FFMA R4, -R8, R3, R33 ;  /* 0x0000000308047223 */ /* 0x000fc80000000121 */
[----:B------:R-:W-:Y:S01]  /*22b0*/  FFMA R0, R0, R4, R3 ;  /* 0x0000000400007223 */ /* 0x000fe20000000003 */
[----:B--2---:R-:W-:Y:S06]  /*22c0*/  @!P0 BRA `(.L_x_37) ;  /* 0x0000000000108947 */ /* 0x004fec0003800000 */
[----:B------:R-:W-:Y:S01]  /*22d0*/  MOV R3, R8 ;  /* 0x0000000800037202 */ /* 0x000fe20000000f00 */
[----:B------:R-:W-:Y:S01]  /*22e0*/  IMAD.MOV.U32 R0, RZ, RZ, R33 ;  /* 0x000000ffff007224 */ /* 0x000fe200078e0021 */
[----:B------:R-:W-:-:S07]  /*22f0*/  MOV R6, 0x2310 ;  /* 0x0000231000067802 */ /* 0x000fce0000000f00 */
[----:B-1----:R-:W-:Y:S05]  /*2300*/  CALL.REL.NOINC `($__internal_3_$__cuda_sm3x_div_rn_noftz_f32_slowpath) ;  /* 0x0000013c00707944 */ /* 0x002fea0003c00000 */
.L_x_37:
[----:B------:R-:W-:Y:S05]  /*2310*/  BSYNC.RECONVERGENT B2 ;  /* 0x0000000000027941 */ /* 0x000fea0003800200 */
.L_x_36:
[----:B------:R-:W-:Y:S01]  /*2320*/  ISETP.NE.AND P0, PT, R29, 0x43f8, PT ;  /* 0x000043f81d00780c */ /* 0x000fe20003f05270 */
[----:B------:R0:W2:Y:S01]  /*2330*/  F2I.TRUNC.NTZ R16, R0 ;  /* 0x0000000000107305 */ /* 0x0000a2000020f100 */
[----:B------:R-:W-:Y:S11]  /*2340*/  BSSY.RECONVERGENT B6, `(.L_x_38) ;  /* 0x000000c000067945 */ /* 0x000ff60003800200 */
[----:B0-----:R-:W-:Y:S05]  /*2350*/  @P0 BRA `(.L_x_39) ;  /* 0x0000000000280947 */ /* 0x001fea0003800000 */
[----:B------:R-:W-:Y:S01]  /*2360*/  MOV R0, 0x0 ;  /* 0x0000000000007802 */ /* 0x000fe20000000f00 */
[----:B------:R-:W0:Y:S01]  /*2370*/  LDCU.64 UR4, c[0x4][0x38] ;  /* 0x01000700ff0477ac */ /* 0x000e220008000a00 */
[----:B------:R-:W-:Y:S02]  /*2380*/  CS2R R6, SRZ ;  /* 0x0000000000067805 */ /* 0x000fe4000001ff00 */
[----:B------:R3:W4:Y:S01]  /*2390*/  LDC.64 R8, c[0x4][R0] ;  /* 0x0100000000087b82 */ /* 0x0007220000000a00 */
[----:B0-----:R-:W-:Y:S01]  /*23a0*/  MOV R4, UR4 ;  /* 0x0000000400047c02 */ /* 0x001fe20008000f00 */
[----:B---3--:R-:W-:-:S07]  /*23b0*/  IMAD.U32 R5, RZ, RZ, UR5 ;  /* 0x00000005ff057e24 */ /* 0x008fce000f8e00ff */
[----:B------:R-:W-:-:S07]  /*23c0*/  LEPC R20, `(.L_x_40) ;  /* 0x000000001014794e */ /* 0x000fce0000000000 */
[----:B-12-4-:R-:W-:Y:S05]  /*23d0*/  CALL.ABS.NOINC R8 ;  /* 0x0000000008007343 */ /* 0x016fea0003c00000 */
.L_x_40:
[----:B------:R-:W0:Y:S02]  /*23e0*/  LDC.64 R4, c[0x0][0x3a8] ;  /* 0x0000ea00ff047b82 */ /* 0x000e240000000a00 */
[----:B0-----:R0:W5:Y:S02]  /*23f0*/  LDG.E R23, desc[UR36][R4.64] ;  /* 0x0000002404177981 */ /* 0x001164000c1e1900 */
.L_x_39:
[----:B------:R-:W-:Y:S05]  /*2400*/  BSYNC.RECONVERGENT B6 ;  /* 0x0000000000067941 */ /* 0x000fea0003800200 */
.L_x_38:
[----:B------:R-:W3:Y:S01]  /*2410*/  LDCU.64 UR4, c[0x0][0x380] ;  /* 0x00007000ff0477ac */ /* 0x000ee20008000a00 */
[----:B--2--5:R-:W-:-:S05]  /*2420*/  IMAD R23, R17, R23, R16 ;  /* 0x0000001711177224 */ /* 0x024fca00078e0210 */
[----:B---3--:R-:W-:-:S04]  /*2430*/  IADD3 R10, P0, PT, R23, UR4, RZ ;  /* 0x00000004170a7c10 */ /* 0x008fc8000ff1e0ff */
[----:B------:R-:W-:-:S05]  /*2440*/  LEA.HI.X.SX32 R11, R23, UR5, 0x1, P0 ;  /* 0x00000005170b7c11 */ /* 0x000fca00080f0eff */
[----:B------:R-:W2:Y:S02]  /*2450*/  LDG.E.U8 R10, desc[UR36][R10.64] ;  /* 0x000000240a0a7981 */ /* 0x000ea4000c1e1100 */
[----:B--2---:R-:W-:-:S13]  /*2460*/  ISETP.NE.AND P0, PT, R10, RZ, PT ;  /* 0x000000ff0a00720c */ /* 0x004fda0003f05270 */
[----:B0-----:R-:W0:Y:S01]  /*2470*/  @!P0 LDC.64 R4, c[0x0][0x390] ;  /* 0x0000e400ff048b82 */ /* 0x001e220000000a00 */
[----:B------:R-:W-:Y:S01]  /*2480*/  @!P0 MOV R0, 0xbf800000 ;  /* 0xbf80000000008802 */ /* 0x000fe20000000f00 */
[----:B0-----:R-:W-:-:S05]  /*2490*/  @!P0 IMAD.WIDE R4, R29, 0x4, R4 ;  /* 0x000000041d048825 */ /* 0x001fca00078e0204 */
[----:B------:R0:W-:Y:S01]  /*24a0*/  @!P0 STG.E desc[UR36][R4.64], R0 ;  /* 0x0000000004008986 */ /* 0x0001e2000c101924 */
[----:B------:R-:W-:Y:S05]  /*24b0*/  @!P0 EXIT ;  /* 0x000000000000894d */ /* 0x000fea0003800000 */
[----:B0-----:R-:W0:Y:S01]  /*24c0*/  I2F.U16 R0, R10 ;  /* 0x0000000a00007306 */ /* 0x001e220000101000 */
[----:B------:R-:W-:Y:S01]  /*24d0*/  IMAD.MOV.U32 R3, RZ, RZ, 0x3f000000 ;  /* 0x3f000000ff037424 */ /* 0x000fe200078e00ff */
[----:B------:R-:W-:Y:S01]  /*24e0*/  BSSY.RECONVERGENT B2, `(.L_x_41) ;  /* 0x0000120000027945 */ /* 0x000fe20003800200 */
[----:B------:R-:W-:Y:S02]  /*24f0*/  HFMA2 R23, -RZ, RZ, 0, 0 ;  /* 0x00000000ff177431 */ /* 0x000fe400000001ff */
[----:B0-----:R-:W-:-:S04]  /*2500*/  FFMA R0, R0, R3, -120 ;  /* 0xc2f0000000007423 */ /* 0x001fc80000000003 */
[----:B------:R-:W-:-:S04]  /*2510*/  FMUL R0, R24, R0 ;  /* 0x0000000018007220 */ /* 0x000fc80000400000 */
[----:B------:R-:W-:-:S05]  /*2520*/  FMUL R0, R0, 3.1415920257568359375 ;  /* 0x40490fd800007820 */ /* 0x000fca0000400000 */
[----:B------:R-:W-:-:S04]  /*2530*/  FSETP.GEU.AND P0, PT, R22, -R0, PT ;  /* 0x800000001600720b */ /* 0x000fc80003f0e000 */
[----:B------:R-:W-:Y:S01]  /*2540*/  FSEL R15, R0, 0.0099999997764825820923, P0 ;  /* 0x3c23d70a000f7808 */ /* 0x000fe20000000000 */
[----:B------:R-:W-:-:S03]  /*2550*/  IMAD.MOV.U32 R0, RZ, RZ, 0x41f00000 ;  /* 0x41f00000ff007424 */ /* 0x000fc600078e00ff */
[----:B------:R-:W-:-:S13]  /*2560*/  FSETP.NEU.AND P0, PT, R15, RZ, PT ;  /* 0x000000ff0f00720b */ /* 0x000fda0003f0d000 */
[----:B------:R-:W-:Y:S05]  /*2570*/  @!P0 BRA `(.L_x_42) ;  /* 0x0000001000588947 */ /* 0x000fea0003800000 */
[----:B------:R-:W0:Y:S01]  /*2580*/  LDC.64 R4, c[0x0][0x3a0] ;  /* 0x0000e800ff047b82 */ /* 0x000e220000000a00 */
[C---:B------:R-:W-:Y:S01]  /*2590*/  FMUL R0, R22.reuse, 0.63661974668502807617 ;  /* 0x3f22f98316007820 */ /* 0x040fe20000400000 */
[----:B------:R-:W-:Y:S01]  /*25a0*/  FSETP.GE.AND P2, PT, |R22|, 105615, PT ;  /* 0x47ce47801600780b */ /* 0x000fe20003f46200 */
[----:B0-----:R0:W5:Y:S01]  /*25b0*/  LDG.E R4, desc[UR36][R4.64] ;  /* 0x0000002404047981 */ /* 0x001162000c1e1900 */
[----:B------:R-:W-:Y:S01]  /*25c0*/  BSSY.RECONVERGENT B0, `(.L_x_43) ;  /* 0x0000044000007945 */ /* 0x000fe20003800200 */
[----:B0-----:R-:W0:Y:S02]  /*25d0*/  F2I.NTZ R5, R0 ;  /* 0x0000000000057305 */ /* 0x001e240000203100 */
[-C--:B0-----:R-:W-:Y:S02]  /*25e0*/  I2FP.F32.S32 R0, R5.reuse ;  /* 0x0000000500007245 */ /* 0x081fe40000201400 */
[----:B------:R-:W-:-:S03]  /*25f0*/  MOV R11, R5 ;  /* 0x00000005000b7202 */ /* 0x000fc60000000f00 */
[----:B------:R-:W-:-:S04]  /*2600*/  FFMA R3, R0, -1.5707962512969970703, R22 ;  /* 0xbfc90fda00037823 */ /* 0x000fc80000000016 */
[----:B------:R-:W-:-:S04]  /*2610*/  FFMA R3, R0, -7.5497894158615963534e-08, R3 ;  /* 0xb3a2216800037823 */ /* 0x000fc80000000003 */
[----:B------:R-:W-:-:S04]  /*2620*/  FFMA R12, R0, -5.3903029534742383927e-15, R3 ;  /* 0xa7c234c5000c7823 */ /* 0x000fc80000000003 */
[----:B------:R-:W-:Y:S01]  /*2630*/  IMAD.MOV.U32 R0, RZ, RZ, R12 ;  /* 0x000000ffff007224 */ /* 0x000fe200078e000c */
[----:B------:R-:W-:Y:S06]  /*2640*/  @!P2 BRA `(.L_x_44) ;  /* 0x0000000000eca947 */ /* 0x000fec0003800000 */
[----:B------:R-:W-:-:S13]  /*2650*/  FSETP.NEU.AND P0, PT, |R22|, +INF , PT ;  /* 0x7f8000001600780b */ /* 0x000fda0003f0d200 */
[----:B------:R-:W-:Y:S01]  /*2660*/  @!P0 FMUL R0, RZ, R22 ;  /* 0x00000016ff008220 */ /* 0x000fe20000400000 */
[----:B------:R-:W-:Y:S01]  /*2670*/  @!P0 MOV R5, RZ ;  /* 0x000000ff00058202 */ /* 0x000fe20000000f00 */
[----:B------:R-:W-:Y:S06]  /*2680*/  @!P0 BRA `(.L_x_44) ;  /* 0x0000000000dc8947 */ /* 0x000fec0003800000 */
[----:B------:R-:W0:Y:S01]  /*2690*/  LDCU.64 UR4, c[0x4][0x60] ;  /* 0x01000c00ff0477ac */ /* 0x000e220008000a00 */
[----:B------:R-:W-:Y:S02]  /*26a0*/  IMAD.SHL.U32 R5, R22, 0x100, RZ ;  /* 0x0000010016057824 */ /* 0x000fe400078e00ff */
[----:B------:R-:W-:Y:S01]  /*26b0*/  HFMA2 R3, -RZ, RZ, 0, 0 ;  /* 0x00000000ff037431 */ /* 0x000fe200000001ff */
[----:B------:R-:W-:Y:S01]  /*26c0*/  BSSY.RECONVERGENT B1, `(.L_x_45) ;  /* 0x0000014000017945 */ /* 0x000fe20003800200 */
[----:B------:R-:W-:Y:S01]  /*26d0*/  IMAD.MOV.U32 R14, RZ, RZ, RZ ;  /* 0x000000ffff0e7224 */ /* 0x000fe200078e00ff */
[----:B------:R-:W-:Y:S01]  /*26e0*/  MOV R8, RZ ;  /* 0x000000ff00087202 */ /* 0x000fe20000000f00 */
[----:B------:R-:W-:Y:S01]  /*26f0*/  IMAD.MOV.U32 R0, RZ, RZ, R1 ;  /* 0x000000ffff007224 */ /* 0x000fe200078e0001 */
[----:B------:R-:W-:Y:S02]  /*2700*/  LOP3.LUT R5, R5, 0x80000000, RZ, 0xfc, !PT ;  /* 0x8000000005057812 */ /* 0x000fe400078efcff */
[----:B0-----:R-:W-:Y:S01]  /*2710*/  MOV R9, UR4 ;  /* 0x0000000400097c02 */ /* 0x001fe20008000f00 */
[----:B------:R-:W-:-:S07]  /*2720*/  IMAD.U32 R13, RZ, RZ, UR5 ;  /* 0x00000005ff0d7e24 */ /* 0x000fce000f8e00ff */
.L_x_46:
[----:B------:R-:W-:Y:S01]  /*2730*/  MOV R6, R9 ;  /* 0x0000000900067202 */ /* 0x000fe20000000f00 */
[----:B------:R-:W-:-:S05]  /*2740*/  IMAD.MOV.U32 R7, RZ, RZ, R13 ;  /* 0x000000ffff077224 */ /* 0x000fca00078e000d */
[----:B------:R-:W2:Y:S01]  /*2750*/  LDG.E.CONSTANT R6, desc[UR36][R6.64] ;  /* 0x0000002406067981 */ /* 0x000ea2000c1e9900 */
[----:B------:R-:W-:Y:S02]  /*2760*/  IADD3 R8, PT, PT, R8, 0x1, RZ ;  /* 0x0000000108087810 */ /* 0x000fe40007ffe0ff */
[----:B------:R-:W-:Y:S02]  /*2770*/  IADD3 R9, P3, PT, R9, 0x4, RZ ;  /* 0x0000000409097810 */ /* 0x000fe40007f7e0ff */
[----:B------:R-:W-:Y:S02]  /*2780*/  ISETP.NE.AND P0, PT, R8, 0x6, PT ;  /* 0x000000060800780c */ /* 0x000fe40003f05270 */
[----:B------:R-:W-:Y:S01]  /*2790*/  IADD3.X R13, PT, PT, RZ, R13, RZ, P3, !PT ;  /* 0x0000000dff0d7210 */ /* 0x000fe20001ffe4ff */
[----:B--2---:R-:W-:-:S03]  /*27a0*/  IMAD.WIDE.U32 R6, R6, R5, RZ ;  /* 0x0000000506067225 */ /* 0x004fc600078e00ff */
[----:B------:R-:W-:-:S05]  /*27b0*/  IADD3 R3, P1, PT, R6, R3, RZ ;  /* 0x0000000306037210 */ /* 0x000fca0007f3e0ff */
[----:B------:R0:W-:Y:S02]  /*27c0*/  STL [R0], R3 ;  /* 0x0000000300007387 */ /* 0x0001e40000100800 */
[----:B0-----:R-:W-:Y:S02]  /*27d0*/  IMAD.X R3, R7, 0x1, R14, P1 ;  /* 0x0000000107037824 */ /* 0x001fe400008e060e */
[----:B------:R-:W-:Y:S01]  /*27e0*/  VIADD R0, R0, 0x4 ;  /* 0x0000000400007836 */ /* 0x000fe20000000000 */
[----:B------:R-:W-:Y:S06]  /*27f0*/  @P0 BRA `(.L_x_46) ;  /* 0xfffffffc00cc0947 */ /* 0x000fec000383ffff */
[----:B------:R-:W-:Y:S05]  /*2800*/  BSYNC.RECONVERGENT B1 ;  /* 0x0000000000017941 */ /* 0x000fea0003800200 */
.L_x_45:
[----:B------:R-:W-:Y:S01]  /*2810*/  SHF.R.U32.HI R6, RZ, 0x17, R22 ;  /* 0x00000017ff067819 */ /* 0x000fe20000011616 */
[----:B------:R0:W-:Y:S03]  /*2820*/  STL [R1+0x18], R3 ;  /* 0x0000180301007387 */ /* 0x0001e60000100800 */
[C---:B------:R-:W-:Y:S02]  /*2830*/  LOP3.LUT R0, R6.reuse, 0xe0, RZ, 0xc0, !PT ;  /* 0x000000e006007812 */ /* 0x040fe400078ec0ff */
[----:B------:R-:W-:Y:S02]  /*2840*/  LOP3.LUT P0, RZ, R6, 0x1f, RZ, 0xc0, !PT ;  /* 0x0000001f06ff7812 */ /* 0x000fe4000780c0ff */
[----:B------:R-:W-:-:S04]  /*2850*/  IADD3 R0, PT, PT, R0, -0x80, RZ ;  /* 0xffffff8000007810 */ /* 0x000fc80007ffe0ff */
[----:B------:R-:W-:-:S05]  /*2860*/  SHF.R.U32.HI R0, RZ, 0x5, R0 ;  /* 0x00000005ff007819 */ /* 0x000fca0000011600 */
[----:B------:R-:W-:-:S05]  /*2870*/  IMAD R5, R0, -0x4, R1 ;  /* 0xfffffffc00057824 */ /* 0x000fca00078e0201 */
[----:B------:R-:W2:Y:S04]  /*2880*/  LDL R0, [R5+0x18] ;  /* 0x0000180005007983 */ /* 0x000ea80000100800 */
[----:B0-----:R-:W2:Y:S04]  /*2890*/  LDL R3, [R5+0x14] ;  /* 0x0000140005037983 */ /* 0x001ea80000100800 */
[----:B------:R-:W3:Y:S01]  /*28a0*/  @P0 LDL R5, [R5+0x10] ;  /* 0x0000100005050983 */ /* 0x000ee20000100800 */
[----:B------:R-:W-:Y:S01]  /*28b0*/  LOP3.LUT R6, R6, 0x1f, RZ, 0xc0, !PT ;  /* 0x0000001f06067812 */ /* 0x000fe200078ec0ff */
[----:B------:R-:W-:Y:S01]  /*28c0*/  UMOV UR4, 0x54442d19 ;  /* 0x54442d1900047882 */ /* 0x000fe20000000000 */
[----:B------:R-:W-:-:S02]  /*28d0*/  UMOV UR5, 0x3bf921fb ;  /* 0x3bf921fb00057882 */ /* 0x000fc40000000000 */
[-C--:B--2---:R-:W-:Y:S02]  /*28e0*/  @P0 SHF.L.W.U32.HI R0, R3, R6.reuse, R0 ;  /* 0x0000000603000219 */ /* 0x084fe40000010e00 */
[----:B---3--:R-:W-:Y:S02]  /*28f0*/  @P0 SHF.L.W.U32.HI R3, R5, R6, R3 ;  /* 0x0000000605030219 */ /* 0x008fe40000010e03 */
[----:B------:R-:W-:Y:S02]  /*2900*/  ISETP.GE.AND P0, PT, R22, RZ, PT ;  /* 0x000000ff1600720c */ /* 0x000fe40003f06270 */
[C-C-:B------:R-:W-:Y:S01]  /*2910*/  SHF.L.W.U32.HI R5, R3.reuse, 0x2, R0.reuse ;  /* 0x0000000203057819 */ /* 0x140fe20000010e00 */
[----:B------:R-:W-:Y:S01]  /*2920*/  IMAD.SHL.U32 R3, R3, 0x4, RZ ;  /* 0x0000000403037824 */ /* 0x000fe200078e00ff */
[----:B------:R-:W-:Y:S02]  /*2930*/  SHF.R.U32.HI R0, RZ, 0x1e, R0 ;  /* 0x0000001eff007819 */ /* 0x000fe40000011600 */
[----:B------:R-:W-:-:S04]  /*2940*/  SHF.R.S32.HI R6, RZ, 0x1f, R5 ;  /* 0x0000001fff067819 */ /* 0x000fc80000011405 */
[C---:B------:R-:W-:Y:S02]  /*2950*/  LOP3.LUT R8, R6.reuse, R3, RZ, 0x3c, !PT ;  /* 0x0000000306087212 */ /* 0x040fe400078e3cff */
[----:B------:R-:W-:Y:S02]  /*2960*/  LOP3.LUT R9, R6, R5, RZ, 0x3c, !PT ;  /* 0x0000000506097212 */ /* 0x000fe400078e3cff */
[C---:B------:R-:W-:Y:S02]  /*2970*/  LOP3.LUT R3, R5.reuse, R22, RZ, 0x3c, !PT ;  /* 0x0000001605037212 */ /* 0x040fe400078e3cff */
[----:B------:R-:W-:Y:S02]  /*2980*/  LEA.HI R5, R5, R0, RZ, 0x1 ;  /* 0x0000000005057211 */ /* 0x000fe400078f08ff */
[----:B------:R-:W0:Y:S01]  /*2990*/  I2F.F64.S64 R8, R8 ;  /* 0x0000000800087312 */ /* 0x000e220000301c00 */
[----:B------:R-:W-:Y:S02]  /*29a0*/  ISETP.GE.AND P1, PT, R3, RZ, PT ;  /* 0x000000ff0300720c */ /* 0x000fe40003f26270 */
[----:B------:R-:W-:-:S05]  /*29b0*/  IADD3 R0, PT, PT, -R5, RZ, RZ ;  /* 0x000000ff05007210 */ /* 0x000fca0007ffe1ff */
[----:B------:R-:W-:Y:S01]  /*29c0*/  @!P0 IMAD.MOV.U32 R5, RZ, RZ, R0 ;  /* 0x000000ffff058224 */ /* 0x000fe200078e0000 */
[----:B0-----:R-:W-:-:S10]  /*29d0*/  DMUL R8, R8, UR4 ;  /* 0x0000000408087c28 */ /* 0x001fd40008000000 */
[----:B------:R-:W0:Y:S02]  /*29e0*/  F2F.F32.F64 R8, R8 ;  /* 0x0000000800087310 */ /* 0x000e240000301000 */
[----:B0-----:R-:W-:-:S07]  /*29f0*/  FSEL R0, -R8, R8, !P1 ;  /* 0x0000000808007208 */ /* 0x001fce0004800100 */
.L_x_44:
[----:B------:R-:W-:Y:S05]  /*2a00*/  BSYNC.RECONVERGENT B0 ;  /* 0x0000000000007941 */ /* 0x000fea0003800200 */
.L_x_43:
[----:B------:R-:W-:Y:S01]  /*2a10*/  FADD R15, R22, R15 ;  /* 0x0000000f160f7221 */ /* 0x000fe20000000000 */
[----:B------:R-:W-:Y:S01]  /*2a20*/  MOV R7, 0x37cbac00 ;  /* 0x37cbac0000077802 */ /* 0x000fe20000000f00 */
[C---:B------:R-:W-:Y:S01]  /*2a30*/  FMUL R3, R0.reuse, R0 ;  /* 0x0000000000037220 */ /* 0x040fe20000400000 */
[----:B------:R-:W-:Y:S01]  /*2a40*/  LOP3.LUT R9, R5, 0x1, RZ, 0xc0, !PT ;  /* 0x0000000105097812 */ /* 0x000fe200078ec0ff */
[----:B------:R-:W-:Y:S01]  /*2a50*/  FMUL R6, R15, 0.63661974668502807617 ;  /* 0x3f22f9830f067820 */ /* 0x000fe20000400000 */
[----:B------:R-:W-:Y:S01]  /*2a60*/  LOP3.LUT P1, RZ, R5, 0x2, RZ, 0xc0, !PT ;  /* 0x0000000205ff7812 */ /* 0x000fe2000782c0ff */
[----:B------:R-:W-:Y:S01]  /*2a70*/  BSSY.RECONVERGENT B0, `(.L_x_47) ;  /* 0x0000050000007945 */ /* 0x000fe20003800200 */
[----:B------:R-:W-:Y:S01]  /*2a80*/  ISETP.NE.U32.AND P0, PT, R9, 0x1, PT ;  /* 0x000000010900780c */ /* 0x000fe20003f05070 */
[----:B------:R0:W2:Y:S01]  /*2a90*/  F2I.NTZ R8, R6 ;  /* 0x0000000600087305 */ /* 0x0000a20000203100 */
[----:B------:R-:W-:Y:S02]  /*2aa0*/  MOV R9, 0x3effffff ;  /* 0x3effffff00097802 */ /* 0x000fe40000000f00 */
[----:B------:R-:W-:-:S02]  /*2ab0*/  FSEL R0, R0, 1, P0 ;  /* 0x3f80000000007808 */ /* 0x000fc40000000000 */
[----:B------:R-:W-:Y:S01]  /*2ac0*/  FSEL R5, -R9, -0.16666662693023681641, !P0 ;  /* 0xbe2aaaa809057808 */ /* 0x000fe20004000100 */
[----:B0-----:R-:W-:Y:S01]  /*2ad0*/  FFMA R6, R3, R7, -0.0013887860113754868507 ;  /* 0xbab607ed03067423 */ /* 0x001fe20000000007 */
[----:B------:R-:W-:-:S04]  /*2ae0*/  IMAD.MOV.U32 R7, RZ, RZ, 0x3d2aaabb ;  /* 0x3d2aaabbff077424 */ /* 0x000fc800078e00ff */
[----:B------:R-:W-:Y:S02]  /*2af0*/  FSEL R6, R6, -0.00019574658654164522886, !P0 ;  /* 0xb94d415306067808 */ /* 0x000fe40004000000 */
[----:B------:R-:W-:Y:S02]  /*2b00*/  FSEL R7, R7, 0.0083327032625675201416, !P0 ;  /* 0x3c0885e407077808 */ /* 0x000fe40004000000 */
[----:B------:R-:W-:-:S03]  /*2b10*/  FSETP.GE.AND P0, PT, |R15|, 105615, PT ;  /* 0x47ce47800f00780b */ /* 0x000fc60003f06200 */
[----:B------:R-:W-:Y:S01]  /*2b20*/  FFMA R6, R3, R6, R7 ;  /* 0x0000000603067223 */ /* 0x000fe20000000007 */
[----:B--2---:R-:W-:-:S03]  /*2b30*/  I2FP.F32.S32 R7, R8 ;  /* 0x0000000800077245 */ /* 0x004fc60000201400 */
[C---:B------:R-:W-:Y:S01]  /*2b40*/  FFMA R5, R3.reuse, R6, R5 ;  /* 0x0000000603057223 */ /* 0x040fe20000000005 */
[----:B------:R-:W-:Y:S01]  /*2b50*/  FFMA R3, R3, R0, RZ ;  /* 0x0000000003037223 */ /* 0x000fe200000000ff */
[----:B------:R-:W-:-:S03]  /*2b60*/  FFMA R6, R7, -1.5707962512969970703, R15 ;  /* 0xbfc90fda07067823 */ /* 0x000fc6000000000f */
[----:B------:R-:W-:Y:S01]  /*2b70*/  FFMA R0, R3, R5, R0 ;  /* 0x0000000503007223 */ /* 0x000fe20000000000 */
[----:B------:R-:W-:-:S03]  /*2b80*/  FFMA R6, R7, -7.5497894158615963534e-08, R6 ;  /* 0xb3a2216807067823 */ /* 0x000fc60000000006 */
[----:B------:R-:W-:Y:S01]  /*2b90*/  @P1 FADD R0, RZ, -R0 ;  /* 0x80000000ff001221 */ /* 0x000fe20000000000 */
[----:B------:R-:W-:Y:S01]  /*2ba0*/  FFMA R6, R7, -5.3903029534742383927e-15, R6 ;  /* 0xa7c234c507067823 */ /* 0x000fe20000000006 */
[----:B------:R-:W-:Y:S06]  /*2bb0*/  @!P0 BRA `(.L_x_48) ;  /* 0x0000000000ec8947 */ /* 0x000fec0003800000 */
[----:B------:R-:W-:-:S13]  /*2bc0*/  FSETP.NEU.AND P0, PT, |R15|, +INF , PT ;  /* 0x7f8000000f00780b */ /* 0x000fda0003f0d200 */
[----:B------:R-:W-:Y:S01]  /*2bd0*/  @!P0 FMUL R6, RZ, R15 ;  /* 0x0000000fff068220 */ /* 0x000fe20000400000 */
[----:B------:R-:W-:Y:S01]  /*2be0*/  @!P0 IMAD.MOV.U32 R8, RZ, RZ, RZ ;  /* 0x000000ffff088224 */ /* 0x000fe200078e00ff */
[----:B------:R-:W-:Y:S06]  /*2bf0*/  @!P0 BRA `(.L_x_48) ;  /* 0x0000000000dc8947 */ /* 0x000fec0003800000 */
[----:B------:R-:W0:Y:S01]  /*2c00*/  LDCU.64 UR4, c[0x4][0x60] ;  /* 0x01000c00ff0477ac */ /* 0x000e220008000a00 */
[----:B------:R-:W-:Y:S01]  /*2c10*/  SHF.L.U32 R6, R15, 0x8, RZ ;  /* 0x000000080f067819 */ /* 0x000fe200000006ff */
[----:B------:R-:W-:Y:S01]  /*2c20*/  HFMA2 R14, -RZ, RZ, 0, 0 ;  /* 0x00000000ff0e7431 */ /* 0x000fe200000001ff */
[----:B------:R-:W-:Y:S01]  /*2c30*/  BSSY.RECONVERGENT B1, `(.L_x_49) ;  /* 0x0000014000017945 */ /* 0x000fe20003800200 */
[----:B------:R-:W-:Y:S01]  /*2c40*/  IMAD.MOV.U32 R5, RZ, RZ, RZ ;  /* 0x000000ffff057224 */ /* 0x000fe200078e00ff */
[----:B------:R-:W-:Y:S01]  /*2c50*/  MOV R3, R1 ;  /* 0x0000000100037202 */ /* 0x000fe20000000f00 */
[----:B------:R-:W-:Y:S01]  /*2c60*/  IMAD.MOV.U32 R8, RZ, RZ, RZ ;  /* 0x000000ffff087224 */ /* 0x000fe200078e00ff */
[----:B------:R-:W-:Y:S01]  /*2c70*/  LOP3.LUT R20, R6, 0x80000000, RZ, 0xfc, !PT ;  /* 0x8000000006147812 */ /* 0x000fe200078efcff */
[----:B0-----:R-:W-:Y:S01]  /*2c80*/  IMAD.U32 R9, RZ, RZ, UR4 ;  /* 0x00000004ff097e24 */ /* 0x001fe2000f8e00ff */
[----:B------:R-:W-:-:S07]  /*2c90*/  MOV R13, UR5 ;  /* 0x00000005000d7c02 */ /* 0x000fce0008000f00 */
.L_x_50:
[----:B------:R-:W-:Y:S01]  /*2ca0*/  IMAD.MOV.U32 R6, RZ, RZ, R9 ;  /* 0x000000ffff067224 */ /* 0x000fe200078e0009 */
[----:B------:R-:W-:-:S05]  /*2cb0*/  MOV R7, R13 ;  /* 0x0000000d00077202 */ /* 0x000fca0000000f00 */
[----:B------:R-:W2:Y:S01]  /*2cc0*/  LDG.E.CONSTANT R6, desc[UR36][R6.64] ;  /* 0x0000002406067981 */ /* 0x000ea2000c1e9900 */
[----:B------:R-:W-:Y:S01]  /*2cd0*/  VIADD R8, R8, 0x1 ;  /* 0x0000000108087836 */ /* 0x000fe20000000000 */
[----:B------:R-:W-:-:S04]  /*2ce0*/  IADD3 R9, P3, PT, R9, 0x4, RZ ;  /* 0x0000000409097810 */ /* 0x000fc80007f7e0ff */
[----:B------:R-:W-:Y:S01]  /*2cf0*/  ISETP.NE.AND P0, PT, R8, 0x6, PT ;  /* 0x000000060800780c */ /* 0x000fe20003f05270 */
[----:B------:R-:W-:Y:S02]  /*2d00*/  IMAD.X R13, RZ, RZ, R13, P3 ;  /* 0x000000ffff0d7224 */ /* 0x000fe400018e060d */
[----:B--2---:R-:W-:-:S03]  /*2d10*/  IMAD.WIDE.U32 R6, R6, R20, RZ ;  /* 0x0000001406067225 */ /* 0x004fc600078e00ff */
[----:B------:R-:W-:-:S05]  /*2d20*/  IADD3 R5, P1, PT, R6, R5, RZ ;  /* 0x0000000506057210 */ /* 0x000fca0007f3e0ff */
[----:B------:R0:W-:Y:S02]  /*2d30*/  STL [R3], R5 ;  /* 0x0000000503007387 */ /* 0x0001e40000100800 */
[----:B0-----:R-:W-:Y:S02]  /*2d40*/  IADD3.X R5, PT, PT, R7, R14, RZ, P1, !PT ;  /* 0x0000000e07057210 */ /* 0x001fe40000ffe4ff */
[----:B------:R-:W-:Y:S01]  /*2d50*/  IADD3 R3, PT, PT, R3, 0x4, RZ ;  /* 0x0000000403037810 */ /* 0x000fe20007ffe0ff */
[----:B------:R-:W-:Y:S06]  /*2d60*/  @P0 BRA `(.L_x_50) ;  /* 0xfffffffc00cc0947 */ /* 0x000fec000383ffff */
[----:B------:R-:W-:Y:S05]  /*2d70*/  BSYNC.RECONVERGENT B1 ;  /* 0x0000000000017941 */ /* 0x000fea0003800200 */
.L_x_49:
[----:B------:R-:W-:Y:S01]  /*2d80*/  SHF.R.U32.HI R7, RZ, 0x17, R15 ;  /* 0x00000017ff077819 */ /* 0x000fe2000001160f */
[----:B------:R0:W-:Y:S03]  /*2d90*/  STL [R1+0x18], R5 ;  /* 0x0000180501007387 */ /* 0x0001e60000100800 */
[C---:B------:R-:W-:Y:S02]  /*2da0*/  LOP3.LUT R3, R7.reuse, 0xe0, RZ, 0xc0, !PT ;  /* 0x000000e007037812 */ /* 0x040fe400078ec0ff */
[----:B------:R-:W-:-:S03]  /*2db0*/  LOP3.LUT P0, RZ, R7, 0x1f, RZ, 0xc0, !PT ;  /* 0x0000001f07ff7812 */ /* 0x000fc6000780c0ff */
[----:B------:R-:W-:-:S05]  /*2dc0*/  VIADD R3, R3, 0xffffff80 ;  /* 0xffffff8003037836 */ /* 0x000fca0000000000 */
        /* <DEDUP_REMOVED lines=11> */
[C---:B------:R-:W-:Y:S02]  /*2e80*/  SHF.L.W.U32.HI R6, R5.reuse, 0x2, R3 ;  /* 0x0000000205067819 */ /* 0x040fe40000010e03 */
[----:B------:R-:W-:Y:S02]  /*2e90*/  SHF.L.U32 R5, R5, 0x2, RZ ;  /* 0x0000000205057819 */ /* 0x000fe400000006ff */
[----:B------:R-:W-:-:S02]  /*2ea0*/  SHF.R.S32.HI R7, RZ, 0x1f, R6 ;  /* 0x0000001fff077819 */ /* 0x000fc40000011406 */
[----:B------:R-:W-:Y:S02]  /*2eb0*/  SHF.R.U32.HI R3, RZ, 0x1e, R3 ;  /* 0x0000001eff037819 */ /* 0x000fe40000011603 */
[C---:B------:R-:W-:Y:S02]  /*2ec0*/  LOP3.LUT R8, R7.reuse, R5, RZ, 0x3c, !PT ;  /* 0x0000000507087212 */ /* 0x040fe400078e3cff */
[----:B------:R-:W-:Y:S02]  /*2ed0*/  LOP3.LUT R9, R7, R6, RZ, 0x3c, !PT ;  /* 0x0000000607097212 */ /* 0x000fe400078e3cff */
[----:B------:R-:W-:-:S04]  /*2ee0*/  LOP3.LUT R5, R6, R15, RZ, 0x3c, !PT ;  /* 0x0000000f06057212 */ /* 0x000fc800078e3cff */
[----:B------:R-:W0:Y:S01]  /*2ef0*/  I2F.F64.S64 R8, R8 ;  /* 0x0000000800087312 */ /* 0x000e220000301c00 */
[----:B------:R-:W-:Y:S01]  /*2f00*/  ISETP.GE.AND P1, PT, R5, RZ, PT ;  /* 0x000000ff0500720c */ /* 0x000fe20003f26270 */
[----:B0-----:R-:W-:-:S10]  /*2f10*/  DMUL R8, R8, UR4 ;  /* 0x0000000408087c28 */ /* 0x001fd40008000000 */
[----:B------:R0:W2:Y:S02]  /*2f20*/  F2F.F32.F64 R9, R8 ;  /* 0x0000000800097310 */ /* 0x0000a40000301000 */
[----:B0-----:R-:W-:-:S05]  /*2f30*/  LEA.HI R8, R6, R3, RZ, 0x1 ;  /* 0x0000000306087211 */ /* 0x001fca00078f08ff */
[----:B------:R-:W-:Y:S01]  /*2f40*/  IMAD.MOV R3, RZ, RZ, -R8 ;  /* 0x000000ffff037224 */ /* 0x000fe200078e0a08 */
[----:B--2---:R-:W-:-:S04]  /*2f50*/  FSEL R6, -R9, R9, !P1 ;  /* 0x0000000909067208 */ /* 0x004fc80004800100 */
[----:B------:R-:W-:-:S07]  /*2f60*/  @!P0 MOV R8, R3 ;  /* 0x0000000300088202 */ /* 0x000fce0000000f00 */
.L_x_48:
[----:B------:R-:W-:Y:S05]  /*2f70*/  BSYNC.RECONVERGENT B0 ;  /* 0x0000000000007941 */ /* 0x000fea0003800200 */
.L_x_47:
[----:B------:R-:W-:Y:S02]  /*2f80*/  HFMA2 R5, -RZ, RZ, 1.0244140625, 0 ;  /* 0x3c190000ff057431 */ /* 0x000fe400000001ff */
[----:B------:R-:W-:Y:S01]  /*2f90*/  IMAD.MOV.U32 R7, RZ, RZ, R6 ;  /* 0x000000ffff077224 */ /* 0x000fe200078e0006 */
[----:B------:R-:W-:Y:S01]  /*2fa0*/  LOP3.LUT R8, R8, 0x1, RZ, 0xc0, !PT ;  /* 0x0000000108087812 */ /* 0x000fe200078ec0ff */
[----:B------:R-:W-:Y:S02]  /*2fb0*/  BSSY.RECONVERGENT B3, `(.L_x_51) ;  /* 0x0000018000037945 */ /* 0x000fe40003800200 */
[C---:B------:R-:W-:Y:S01]  /*2fc0*/  FMUL R3, R7.reuse, R7 ;  /* 0x0000000707037220 */ /* 0x040fe20000400000 */
[----:B------:R-:W-:Y:S02]  /*2fd0*/  FSETP.NEU.AND P0, PT, |R7|, 0.00049096695147454738617, PT ;  /* 0x3a00b43c0700780b */ /* 0x000fe40003f0d200 */
[----:B------:R-:W-:Y:S01]  /*2fe0*/  ISETP.NE.U32.AND P1, PT, R8, 0x1, PT ;  /* 0x000000010800780c */ /* 0x000fe20003f25070 */
[----:B------:R-:W-:-:S04]  /*2ff0*/  FFMA R5, R3, R5, 0.003265380859375 ;  /* 0x3b56000003057423 */ /* 0x000fc80000000005 */
[----:B------:R-:W-:-:S04]  /*3000*/  FFMA R5, R3, R5, 0.0242919921875 ;  /* 0x3cc7000003057423 */ /* 0x000fc80000000005 */
[----:B------:R-:W-:-:S04]  /*3010*/  FFMA R5, R3, R5, 0.053466796875 ;  /* 0x3d5b000003057423 */ /* 0x000fc80000000005 */
[----:B------:R-:W-:-:S04]  /*3020*/  FFMA R5, R3, R5, 0.13337790966033935547 ;  /* 0x3e08943803057423 */ /* 0x000fc80000000005 */
[C---:B------:R-:W-:Y:S01]  /*3030*/  FFMA R5, R3.reuse, R5, 0.33333230018615722656 ;  /* 0x3eaaaa8803057423 */ /* 0x040fe20000000005 */
[----:B------:R-:W-:-:S04]  /*3040*/  FMUL R3, R3, R7 ;  /* 0x0000000703037220 */ /* 0x000fc80000400000 */
[----:B------:R-:W-:-:S06]  /*3050*/  @P0 FFMA R7, R5, R3, R7 ;  /* 0x0000000305070223 */ /* 0x000fcc0000000007 */
[----:B------:R-:W0:Y:S08]  /*3060*/  @!P1 MUFU.RCP R7, -R7 ;  /* 0x8000000700079308 */ /* 0x000e300000001000 */
[----:B0-----:R-:W0:Y:S08]  /*3070*/  MUFU.RCP R3, R7 ;  /* 0x0000000700037308 */ /* 0x001e300000001000 */
        /* <DEDUP_REMOVED lines=8> */
[----:B------:R-:W-:-:S07]  /*3100*/  MOV R6, 0x3120 ;  /* 0x0000312000067802 */ /* 0x000fce0000000f00 */
[----:B-1---5:R-:W-:Y:S05]  /*3110*/  CALL.REL.NOINC `($__internal_3_$__cuda_sm3x_div_rn_noftz_f32_slowpath) ;  /* 0x0000012c00ec7944 */ /* 0x022fea0003c00000 */
[----:B------:R-:W-:-:S07]  /*3120*/  MOV R13, R0 ;  /* 0x00000000000d7202 */ /* 0x000fce0000000f00 */
.L_x_52:
[----:B------:R-:W-:Y:S05]  /*3130*/  BSYNC.RECONVERGENT B3 ;  /* 0x0000000000037941 */ /* 0x000fea0003800200 */
.L_x_51:
[----:B------:R-:W-:Y:S04]  /*3140*/  BSSY.RECONVERGENT B0, `(.L_x_53) ;  /* 0x0000037000007945 */ /* 0x000fe80003800200 */
[----:B------:R-:W-:Y:S05]  /*3150*/  @!P2 BRA `(.L_x_54) ;  /* 0x0000000000d4a947 */ /* 0x000fea0003800000 */
[----:B------:R-:W-:-:S13]  /*3160*/  FSETP.NEU.AND P0, PT, |R22|, +INF , PT ;  /* 0x7f8000001600780b */ /* 0x000fda0003f0d200 */
[----:B------:R-:W-:Y:S01]  /*3170*/  @!P0 FMUL R12, RZ, R22 ;  /* 0x00000016ff0c8220 */ /* 0x000fe20000400000 */
[----:B------:R-:W-:Y:S01]  /*3180*/  @!P0 IMAD.MOV.U32 R11, RZ, RZ, RZ ;  /* 0x000000ffff0b8224 */ /* 0x000fe200078e00ff */
[----:B------:R-:W-:Y:S06]  /*3190*/  @!P0 BRA `(.L_x_54) ;  /* 0x0000000000c48947 */ /* 0x000fec0003800000 */
[----:B------:R-:W-:Y:S01]  /*31a0*/  SHF.L.U32 R5, R22, 0x8, RZ ;  /* 0x0000000816057819 */ /* 0x000fe200000006ff */
[----:B------:R-:W-:Y:S01]  /*31b0*/  HFMA2 R8, -RZ, RZ, 0, 0 ;  /* 0x00000000ff087431 */ /* 0x000fe200000001ff */
[----:B------:R-:W-:Y:S01]  /*31c0*/  BSSY.RECONVERGENT B1, `(.L_x_55) ;  /* 0x000000f000017945 */ /* 0x000fe20003800200 */
[----:B------:R-:W-:Y:S01]  /*31d0*/  IMAD.MOV.U32 R0, RZ, RZ, RZ ;  /* 0x000000ffff007224 */ /* 0x000fe200078e00ff */
[----:B------:R-:W-:Y:S01]  /*31e0*/  LOP3.LUT R9, R5, 0x80000000, RZ, 0xfc, !PT ;  /* 0x8000000005097812 */ /* 0x000fe200078efcff */
[----:B------:R-:W-:-:S07]  /*31f0*/  IMAD.MOV.U32 R3, RZ, RZ, RZ ;  /* 0x000000ffff037224 */ /* 0x000fce00078e00ff */
.L_x_56:
[----:B------:R-:W0:Y:S02]  /*3200*/  LDC.64 R6, c[0x4][0x60] ;  /* 0x01001800ff067b82 */ /* 0x000e240000000a00 */
[----:B0-----:R-:W-:-:S06]  /*3210*/  IMAD.WIDE.U32 R6, R3, 0x4, R6 ;  /* 0x0000000403067825 */ /* 0x001fcc00078e0006 */
[----:B------:R-:W2:Y:S01]  /*3220*/  LDG.E.CONSTANT R6, desc[UR36][R6.64] ;  /* 0x0000002406067981 */ /* 0x000ea2000c1e9900 */
[C---:B------:R-:W-:Y:S01]  /*3230*/  LEA R5, R3.reuse, R1, 0x2 ;  /* 0x0000000103057211 */ /* 0x040fe200078e10ff */
[----:B------:R-:W-:-:S05]  /*3240*/  VIADD R3, R3, 0x1 ;  /* 0x0000000103037836 */ /* 0x000fca0000000000 */
[----:B------:R-:W-:Y:S01]  /*3250*/  ISETP.NE.AND P0, PT, R3, 0x6, PT ;  /* 0x000000060300780c */ /* 0x000fe20003f05270 */
[----:B--2---:R-:W-:-:S03]  /*3260*/  IMAD.WIDE.U32 R6, R6, R9, RZ ;  /* 0x0000000906067225 */ /* 0x004fc600078e00ff */
[----:B------:R-:W-:-:S05]  /*3270*/  IADD3 R0, P1, PT, R6, R0, RZ ;  /* 0x0000000006007210 */ /* 0x000fca0007f3e0ff */
[----:B------:R0:W-:Y:S02]  /*3280*/  STL [R5], R0 ;  /* 0x0000000005007387 */ /* 0x0001e40000100800 */
[----:B0-----:R-:W-:Y:S02]  /*3290*/  IADD3.X R0, PT, PT, R7, R8, RZ, P1, !PT ;  /* 0x0000000807007210 */ /* 0x001fe40000ffe4ff */
[----:B------:R-:W-:Y:S05]  /*32a0*/  @P0 BRA `(.L_x_56) ;  /* 0xfffffffc00d40947 */ /* 0x000fea000383ffff */
[----:B------:R-:W-:Y:S05]  /*32b0*/  BSYNC.RECONVERGENT B1 ;  /* 0x0000000000017941 */ /* 0x000fea0003800200 */
.L_x_55:
[----:B------:R-:W-:Y:S01]  /*32c0*/  SHF.R.U32.HI R6, RZ, 0x17, R22 ;  /* 0x00000017ff067819 */ /* 0x000fe20000011616 */
[----:B------:R0:W-:Y:S03]  /*32d0*/  STL [R1+0x18], R0 ;  /* 0x0000180001007387 */ /* 0x0001e60000100800 */
[C---:B------:R-:W-:Y:S02]  /*32e0*/  LOP3.LUT R3, R6.reuse, 0xe0, RZ, 0xc0, !PT ;  /* 0x000000e006037812 */ /* 0x040fe400078ec0ff */
[----:B------:R-:W-:-:S03]  /*32f0*/  LOP3.LUT P0, RZ, R6, 0x1f, RZ, 0xc0, !PT ;  /* 0x0000001f06ff7812 */ /* 0x000fc6000780c0ff */
[----:B------:R-:W-:-:S05]  /*3300*/  VIADD R3, R3, 0xffffff80 ;  /* 0xffffff8003037836 */ /* 0x000fca0000000000 */
[----:B------:R-:W-:-:S05]  /*3310*/  SHF.R.U32.HI R3, RZ, 0x5, R3 ;  /* 0x00000005ff037819 */ /* 0x000fca0000011603 */
[----:B------:R-:W-:-:S05]  /*3320*/  IMAD R5, R3, -0x4, R1 ;  /* 0xfffffffc03057824 */ /* 0x000fca00078e0201 */
[----:B0-----:R-:W2:Y:S04]  /*3330*/  LDL R0, [R5+0x18] ;  /* 0x0000180005007983 */ /* 0x001ea80000100800 */
[----:B------:R-:W2:Y:S04]  /*3340*/  LDL R3, [R5+0x14] ;  /* 0x0000140005037983 */ /* 0x000ea80000100800 */
[----:B------:R-:W3:Y:S01]  /*3350*/  @P0 LDL R5, [R5+0x10] ;  /* 0x0000100005050983 */ /* 0x000ee20000100800 */
[----:B------:R-:W-:Y:S01]  /*3360*/  LOP3.LUT R6, R6, 0x1f, RZ, 0xc0, !PT ;  /* 0x0000001f06067812 */ /* 0x000fe200078ec0ff */
[----:B------:R-:W-:Y:S01]  /*3370*/  UMOV UR4, 0x54442d19 ;  /* 0x54442d1900047882 */ /* 0x000fe20000000000 */
[----:B------:R-:W-:Y:S01]  /*3380*/  UMOV UR5, 0x3bf921fb ;  /* 0x3bf921fb00057882 */ /* 0x000fe20000000000 */
[----:B------:R-:W-:-:S02]  /*3390*/  ISETP.GE.AND P1, PT, R22, RZ, PT ;  /* 0x000000ff1600720c */ /* 0x000fc40003f26270 */
[-C--:B--2---:R-:W-:Y:S02]  /*33a0*/  @P0 SHF.L.W.U32.HI R0, R3, R6.reuse, R0 ;  /* 0x0000000603000219 */ /* 0x084fe40000010e00 */
[----:B---3--:R-:W-:-:S04]  /*33b0*/  @P0 SHF.L.W.U32.HI R3, R5, R6, R3 ;  /* 0x0000000605030219 */ /* 0x008fc80000010e03 */
[C-C-:B------:R-:W-:Y:S02]  /*33c0*/  SHF.L.W.U32.HI R5, R3.reuse, 0x2, R0.reuse ;  /* 0x0000000203057819 */ /* 0x140fe40000010e00 */
[----:B------:R-:W-:Y:S02]  /*33d0*/  SHF.L.U32 R3, R3, 0x2, RZ ;  /* 0x0000000203037819 */ /* 0x000fe400000006ff */
[----:B------:R-:W-:Y:S02]  /*33e0*/  SHF.R.S32.HI R6, RZ, 0x1f, R5 ;  /* 0x0000001fff067819 */ /* 0x000fe40000011405 */
[----:B------:R-:W-:Y:S02]  /*33f0*/  SHF.R.U32.HI R0, RZ, 0x1e, R0 ;  /* 0x0000001eff007819 */ /* 0x000fe40000011600 */
[C---:B------:R-:W-:Y:S02]  /*3400*/  LOP3.LUT R8, R6.reuse, R3, RZ, 0x3c, !PT ;  /* 0x0000000306087212 */ /* 0x040fe400078e3cff */
[----:B------:R-:W-:-:S02]  /*3410*/  LOP3.LUT R9, R6, R5, RZ, 0x3c, !PT ;  /* 0x0000000506097212 */ /* 0x000fc400078e3cff */
[C---:B------:R-:W-:Y:S02]  /*3420*/  LEA.HI R11, R5.reuse, R0, RZ, 0x1 ;  /* 0x00000000050b7211 */ /* 0x040fe400078f08ff */
[----:B------:R-:W-:Y:S02]  /*3430*/  LOP3.LUT R3, R5, R22, RZ, 0x3c, !PT ;  /* 0x0000001605037212 */ /* 0x000fe400078e3cff */
[----:B------:R-:W0:Y:S01]  /*3440*/  I2F.F64.S64 R8, R8 ;  /* 0x0000000800087312 */ /* 0x000e220000301c00 */
[----:B------:R-:W-:Y:S01]  /*3450*/  IMAD.MOV R0, RZ, RZ, -R11 ;  /* 0x000000ffff007224 */ /* 0x000fe200078e0a0b */
[----:B------:R-:W-:-:S04]  /*3460*/  ISETP.GE.AND P0, PT, R3, RZ, PT ;  /* 0x000000ff0300720c */ /* 0x000fc80003f06270 */
[----:B------:R-:W-:Y:S01]  /*3470*/  @!P1 MOV R11, R0 ;  /* 0x00000000000b9202 */ /* 0x000fe20000000f00 */
[----:B0-----:R-:W-:-:S10]  /*3480*/  DMUL R8, R8, UR4 ;  /* 0x0000000408087c28 */ /* 0x001fd40008000000 */
[----:B------:R-:W0:Y:S02]  /*3490*/  F2F.F32.F64 R8, R8 ;  /* 0x0000000800087310 */ /* 0x000e240000301000 */
[----:B0-----:R-:W-:-:S07]  /*34a0*/  FSEL R12, -R8, R8, !P0 ;  /* 0x00000008080c7208 */ /* 0x001fce0004000100 */
.L_x_54:
[----:B------:R-:W-:Y:S05]  /*34b0*/  BSYNC.RECONVERGENT B0 ;  /* 0x0000000000007941 */ /* 0x000fea0003800200 */
.L_x_53:
[----:B------:R-:W-:Y:S02]  /*34c0*/  HFMA2 R6, -RZ, RZ, 1.0078125, -8.98838043212890625e-05 ;  /* 0x3c0885e4ff067431 */ /* 0x000fe400000001ff */
[----:B------:R-:W-:Y:S02]  /*34d0*/  IMAD.MOV.U32 R0, RZ, RZ, 0x37cbac00 ;  /* 0x37cbac00ff007424 */ /* 0x000fe400078e00ff */
[----:B------:R-:W-:Y:S01]  /*34e0*/  FMUL R3, R12, R12 ;  /* 0x0000000c0c037220 */ /* 0x000fe20000400000 */
[C---:B------:R-:W-:Y:S01]  /*34f0*/  LOP3.LUT R5, R11.reuse, 0x1, RZ, 0xc0, !PT ;  /* 0x000000010b057812 */ /* 0x040fe200078ec0ff */
[----:B------:R-:W-:Y:S01]  /*3500*/  VIADD R11, R11, 0x1 ;  /* 0x000000010b0b7836 */ /* 0x000fe20000000000 */
[----:B------:R-:W-:Y:S01]  /*3510*/  MOV R7, 0x3e2aaaa8 ;  /* 0x3e2aaaa800077802 */ /* 0x000fe20000000f00 */
[----:B------:R-:W-:Y:S01]  /*3520*/  FFMA R0, R3, R0, -0.0013887860113754868507 ;  /* 0xbab607ed03007423 */ /* 0x000fe20000000000 */
[----:B------:R-:W-:Y:S01]  /*3530*/  ISETP.NE.U32.AND P0, PT, R5, 0x1, PT ;  /* 0x000000010500780c */ /* 0x000fe20003f05070 */
[----:B------:R-:W-:Y:S01]  /*3540*/  BSSY.RECONVERGENT B3, `(.L_x_57) ;  /* 0x0000018000037945 */ /* 0x000fe20003800200 */
[----:B------:R-:W-:-:S02]  /*3550*/  LOP3.LUT P1, RZ, R11, 0x2, RZ, 0xc0, !PT ;  /* 0x000000020bff7812 */ /* 0x000fc4000782c0ff */
[----:B------:R-:W-:Y:S02]  /*3560*/  FSEL R5, R0, -0.00019574658654164522886, P0 ;  /* 0xb94d415300057808 */ /* 0x000fe40000000000 */
[----:B------:R-:W-:Y:S02]  /*3570*/  FSEL R6, R6, 0.041666727513074874878, !P0 ;  /* 0x3d2aaabb06067808 */ /* 0x000fe40004000000 */
[----:B------:R-:W-:Y:S02]  /*3580*/  FSEL R0, R12, 1, !P0 ;  /* 0x3f8000000c007808 */ /* 0x000fe40004000000 */
[----:B------:R-:W-:Y:S01]  /*3590*/  FSEL R7, -R7, -0.4999999701976776123, !P0 ;  /* 0xbeffffff07077808 */ /* 0x000fe20004000100 */
[C---:B------:R-:W-:Y:S02]  /*35a0*/  FFMA R6, R3.reuse, R5, R6 ;  /* 0x0000000503067223 */ /* 0x040fe40000000006 */
[C---:B------:R-:W-:Y:S02]  /*35b0*/  FFMA R5, R3.reuse, R0, RZ ;  /* 0x0000000003057223 */ /* 0x040fe400000000ff */
[----:B------:R-:W-:-:S04]  /*35c0*/  FFMA R6, R3, R6, R7 ;  /* 0x0000000603067223 */ /* 0x000fc80000000007 */
[----:B------:R-:W-:-:S04]  /*35d0*/  FFMA R0, R5, R6, R0 ;  /* 0x0000000605007223 */ /* 0x000fc80000000000 */
[----:B------:R-:W-:-:S04]  /*35e0*/  @P1 FADD R0, RZ, -R0 ;  /* 0x80000000ff001221 */ /* 0x000fc80000000000 */
[----:B------:R-:W-:-:S04]  /*35f0*/  FADD R13, -R0, R13 ;  /* 0x0000000d000d7221 */ /* 0x000fc80000000100 */
[----:B------:R-:W0:Y:S08]  /*3600*/  MUFU.RCP R0, R13 ;  /* 0x0000000d00007308 */ /* 0x000e300000001000 */
[----:B-----5:R-:W2:Y:S01]  /*3610*/  FCHK P0, R4, R13 ;  /* 0x0000000d04007302 */ /* 0x020ea20000000000 */
        /* <DEDUP_REMOVED lines=10> */
.L_x_58:
[----:B------:R-:W-:Y:S05]  /*36c0*/  BSYNC.RECONVERGENT B3 ;  /* 0x0000000000037941 */ /* 0x000fea0003800200 */
.L_x_57:
[----:B------:R-:W-:-:S07]  /*36d0*/  IMAD.MOV.U32 R23, RZ, RZ, R10 ;  /* 0x000000ffff177224 */ /* 0x000fce00078e000a */
.L_x_42:
[----:B------:R-:W-:Y:S05]  /*36e0*/  BSYNC.RECONVERGENT B2 ;  /* 0x0000000000027941 */ /* 0x000fea0003800200 */
.L_x_41:
[----:B------:R-:W0:Y:S01]  /*36f0*/  LDCU.64 UR4, c[0x0][0x398] ;  /* 0x00007300ff0477ac */ /* 0x000e220008000a00 */
[----:B------:R-:W-:Y:S01]  /*3700*/  ISETP.NE.AND P0, PT, R2, RZ, PT ;  /* 0x000000ff0200720c */ /* 0x000fe20003f05270 */
[----:B------:R-:W-:Y:S01]  /*3710*/  BSSY.RECONVERGENT B6, `(.L_x_59) ;  /* 0x0000049000067945 */ /* 0x000fe20003800200 */
[----:B------:R-:W-:Y:S02]  /*3720*/  FSETP.GEU.AND P2, PT, R0, RZ, PT ;  /* 0x000000ff0000720b */ /* 0x000fe40003f4e000 */
[----:B------:R-:W-:Y:S02]  /*3730*/  ISETP.NE.OR P1, PT, R28, 0x48, P0 ;  /* 0x000000481c00780c */ /* 0x000fe40000725670 */
[C---:B------:R-:W-:Y:S02]  /*3740*/  FSETP.GT.OR P0, PT, R0.reuse, 30, !P2 ;  /* 0x41f000000000780b */ /* 0x040fe40005704400 */
[----:B------:R-:W-:Y:S02]  /*3750*/  ISETP.NE.OR P1, PT, R27, 0x78, P1 ;  /* 0x000000781b00780c */ /* 0x000fe40000f25670 */
[----:B------:R-:W-:-:S02]  /*3760*/  FSEL R39, R0, 30, !P0 ;  /* 0x41f0000000277808 */ /* 0x000fc40004000000 */
[----:B------:R-:W-:Y:S02]  /*3770*/  SEL R23, R23, RZ, !P0 ;  /* 0x000000ff17177207 */ /* 0x000fe40004000000 */
[----:B0-----:R-:W-:-:S04]  /*3780*/  IADD3 R36, P2, PT, R29, UR4, RZ ;  /* 0x000000041d247c10 */ /* 0x001fc8000ff5e0ff */
[----:B------:R-:W-:-:S03]  /*3790*/  LEA.HI.X.SX32 R37, R29, UR5, 0x1, P2 ;  /* 0x000000051d257c11 */ /* 0x000fc600090f0eff */
[----:B------:R-:W-:Y:S06]  /*37a0*/  @P1 BRA `(.L_x_60) ;  /* 0x0000000000fc1947 */ /* 0x000fec0003800000 */
[----:B------:R-:W-:Y:S02]  /*37b0*/  HFMA2 R4, -RZ, RZ, 1.658203125, -45248 ;  /* 0x3ea2f986ff047431 */ /* 0x000fe400000001ff */
[----:B------:R-:W-:Y:S01]  /*37c0*/  FMUL R0, R22, 180 ;  /* 0x4334000016007820 */ /* 0x000fe20000400000 */
[----:B------:R-:W-:Y:S01]  /*37d0*/  IMAD.MOV.U32 R3, RZ, RZ, 0x40490fd8 ;  /* 0x40490fd8ff037424 */ /* 0x000fe200078e00ff */
[----:B------:R0:W2:Y:S01]  /*37e0*/  F2F.F64.F32 R10, R31 ;  /* 0x0000001f000a7310 */ /* 0x0000a20000201800 */
[----:B------:R-:W-:Y:S02]  /*37f0*/  BSSY.RECONVERGENT B2, `(.L_x_61) ;  /* 0x000000e000027945 */ /* 0x000fe40003800200 */
[----:B------:R-:W-:-:S05]  /*3800*/  FFMA R3, R4, -R3, 1 ;  /* 0x3f80000004037423 */ /* 0x000fca0000000803 */
[----:B------:R-:W3:Y:S01]  /*3810*/  FCHK P0, R0, 3.1415920257568359375 ;  /* 0x40490fd800007902 */ /* 0x000ee20000000000 */
[----:B------:R-:W-:-:S04]  /*3820*/  FFMA R3, R3, R4, 0.31830996274948120117 ;  /* 0x3ea2f98603037423 */ /* 0x000fc80000000004 */
[----:B------:R-:W-:-:S03]  /*3830*/  FFMA R4, R0, R3, RZ ;  /* 0x0000000300047223 */ /* 0x000fc600000000ff */
[----:B------:R0:W4:Y:S01]  /*3840*/  F2F.F64.F32 R12, R19 ;  /* 0x00000013000c7310 */ /* 0x0001220000201800 */
[----:B------:R-:W-:-:S04]  /*3850*/  FFMA R5, R4, -3.1415920257568359375, R0 ;  /* 0xc0490fd804057823 */ /* 0x000fc80000000000 */
[----:B------:R-:W-:-:S03]  /*3860*/  FFMA R8, R3, R5, R4 ;  /* 0x0000000503087223 */ /* 0x000fc60000000004 */
[----:B------:R0:W0:Y:S01]  /*3870*/  F2F.F64.F32 R14, R18 ;  /* 0x00000012000e7310 */ /* 0x0000220000201800 */
[----:B--23--:R-:W-:Y:S05]  /*3880*/  @!P0 BRA `(.L_x_62) ;  /* 0x0000000000108947 */ /* 0x00cfea0003800000 */
[----:B------:R-:W-:Y:S02]  /*3890*/  MOV R3, 0x40490fd8 ;  /* 0x40490fd800037802 */ /* 0x000fe40000000f00 */
[----:B------:R-:W-:-:S07]  /*38a0*/  MOV R6, 0x38c0 ;  /* 0x000038c000067802 */ /* 0x000fce0000000f00 */
[----:B01--4-:R-:W-:Y:S05]  /*38b0*/  CALL.REL.NOINC `($__internal_3_$__cuda_sm3x_div_rn_noftz_f32_slowpath) ;  /* 0x0000012800047944 */ /* 0x013fea0003c00000 */
[----:B------:R-:W-:-:S07]  /*38c0*/  IMAD.MOV.U32 R8, RZ, RZ, R0 ;  /* 0x000000ffff087224 */ /* 0x000fce00078e0000 */
.L_x_62:
[----:B------:R-:W-:Y:S05]  /*38d0*/  BSYNC.RECONVERGENT B2 ;  /* 0x0000000000027941 */ /* 0x000fea0003800200 */
.L_x_61:
[----:B------:R-:W-:Y:S01]  /*38e0*/  MOV R0, 0x3ea2f986 ;  /* 0x3ea2f98600007802 */ /* 0x000fe20000000f00 */
[----:B------:R-:W-:Y:S01]  /*38f0*/  FMUL R5, R33, 180 ;  /* 0x4334000021057820 */ /* 0x000fe20000400000 */
[----:B------:R-:W-:Y:S01]  /*3900*/  IMAD.MOV.U32 R3, RZ, RZ, 0x40490fd8 ;  /* 0x40490fd8ff037424 */ /* 0x000fe200078e00ff */
[----:B------:R-:W2:Y:S01]  /*3910*/  F2F.F64.F32 R8, R8 ;  /* 0x0000000800087310 */ /* 0x000ea20000201800 */
[----:B------:R-:W-:Y:S02]  /*3920*/  BSSY.RECONVERGENT B2, `(.L_x_63) ;  /* 0x000000d000027945 */ /* 0x000fe40003800200 */
[----:B------:R-:W-:-:S04]  /*3930*/  FFMA R3, R0, -R3, 1 ;  /* 0x3f80000000037423 */ /* 0x000fc80000000803 */
[----:B------:R-:W-:Y:S01]  /*3940*/  FFMA R0, R3, R0, 0.31830996274948120117 ;  /* 0x3ea2f98603007423 */ /* 0x000fe20000000000 */
[----:B------:R-:W3:Y:S03]  /*3950*/  FCHK P0, R5, 3.1415920257568359375 ;  /* 0x40490fd805007902 */ /* 0x000ee60000000000 */
[----:B------:R-:W-:-:S04]  /*3960*/  FFMA R3, R0, R5, RZ ;  /* 0x0000000500037223 */ /* 0x000fc800000000ff */
[----:B------:R-:W-:-:S04]  /*3970*/  FFMA R4, R3, -3.1415920257568359375, R5 ;  /* 0xc0490fd803047823 */ /* 0x000fc80000000005 */
[----:B------:R-:W-:Y:S01]  /*3980*/  FFMA R4, R0, R4, R3 ;  /* 0x0000000400047223 */ /* 0x000fe20000000003 */
[----:B--23--:R-:W-:Y:S06]  /*3990*/  @!P0 BRA `(.L_x_64) ;  /* 0x0000000000148947 */ /* 0x00cfec0003800000 */
[----:B------:R-:W-:Y:S01]  /*39a0*/  MOV R0, R5 ;  /* 0x0000000500007202 */ /* 0x000fe20000000f00 */
[----:B------:R-:W-:Y:S01]  /*39b0*/  IMAD.MOV.U32 R3, RZ, RZ, 0x40490fd8 ;  /* 0x40490fd8ff037424 */ /* 0x000fe200078e00ff */
[----:B------:R-:W-:-:S07]  /*39c0*/  MOV R6, 0x39e0 ;  /* 0x000039e000067802 */ /* 0x000fce0000000f00 */
[----:B01--4-:R-:W-:Y:S05]  /*39d0*/  CALL.REL.NOINC `($__internal_3_$__cuda_sm3x_div_rn_noftz_f32_slowpath) ;  /* 0x0000012400bc7944 */ /* 0x013fea0003c00000 */
[----:B------:R-:W-:-:S07]  /*39e0*/  MOV R4, R0 ;  /* 0x0000000000047202 */ /* 0x000fce0000000f00 */
.L_x_64:
[----:B------:R-:W-:Y:S05]  /*39f0*/  BSYNC.RECONVERGENT B2 ;  /* 0x0000000000027941 */ /* 0x000fea0003800200 */
.L_x_63:
[----:B------:R-:W2:Y:S01]  /*3a00*/  LDG.E.U8 R0, desc[UR36][R36.64] ;  /* 0x0000002424007981 */ /* 0x000ea2000c1e1100 */
[----:B------:R-:W3:Y:S01]  /*3a10*/  F2F.F64.F32 R20, R32 ;  /* 0x0000002000147310 */ /* 0x000ee20000201800 */
[----:B------:R-:W5:Y:S02]  /*3a20*/  LDCU.64 UR4, c[0x4][0x40] ;  /* 0x01000800ff0477ac */ /* 0x000f640008000a00 */
[----:B------:R-:W-:Y:S01]  /*3a30*/  STL.64 [R1+0x40], R8 ;  /* 0x0000400801007387 */ /* 0x000fe20000100a00 */
[----:B------:R-:W-:-:S03]  /*3a40*/  UIADD3 UR6, UP0, UPT, UR38, 0x20, URZ ;  /* 0x0000002026067890 */ /* 0x000fc6000ff1e0ff */
[----:B------:R-:W-:Y:S01]  /*3a50*/  STL.64 [R1+0x28], R10 ;  /* 0x0000280a01007387 */ /* 0x000fe20000100a00 */
[----:B------:R-:W1:Y:S01]  /*3a60*/  F2F.F64.F32 R4, R4 ;  /* 0x0000000400047310 */ /* 0x000e620000201800 */
[----:B------:R-:W-:Y:S02]  /*3a70*/  UIADD3.X UR7, UPT, UPT, URZ, UR39, URZ, UP0, !UPT ;  /* 0x00000027ff077290 */ /* 0x000fe400087fe4ff */
[----:B----4-:R-:W-:Y:S04]  /*3a80*/  STL.64 [R1+0x30], R12 ;  /* 0x0000300c01007387 */ /* 0x010fe80000100a00 */
[----:B0-----:R-:W-:Y:S01]  /*3a90*/  STL.64 [R1+0x38], R14 ;  /* 0x0000380e01007387 */ /* 0x001fe20000100a00 */
[----:B------:R-:W0:Y:S03]  /*3aa0*/  F2F.F64.F32 R6, R39 ;  /* 0x0000002700067310 */ /* 0x000e260000201800 */
[----:B---3--:R-:W-:Y:S04]  /*3ab0*/  STL.64 [R1+0x68], R20 ;  /* 0x0000681401007387 */ /* 0x008fe80000100a00 */
[----:B------:R-:W-:Y:S04]  /*3ac0*/  STL [R1+0x20], RZ ;  /* 0x000020ff01007387 */ /* 0x000fe80000100800 */
[----:B------:R-:W-:Y:S04]  /*3ad0*/  STL.64 [R1+0x50], R16 ;  /* 0x0000501001007387 */ /* 0x000fe80000100a00 */
[----:B------:R-:W-:Y:S04]  /*3ae0*/  STL [R1+0x58], R23 ;  /* 0x0000581701007387 */ /* 0x000fe80000100800 */
[----:B-1----:R5:W-:Y:S04]  /*3af0*/  STL.64 [R1+0x48], R4 ;  /* 0x0000480401007387 */ /* 0x002be80000100a00 */
[----:B0-----:R0:W-:Y:S01]  /*3b00*/  STL.64 [R1+0x60], R6 ;  /* 0x0000600601007387 */ /* 0x0011e20000100a00 */
[----:B-----5:R-:W-:Y:S01]  /*3b10*/  IMAD.U32 R4, RZ, RZ, UR4 ;  /* 0x00000004ff047e24 */ /* 0x020fe2000f8e00ff */
[----:B------:R-:W-:Y:S01]  /*3b20*/  MOV R5, UR5 ;  /* 0x0000000500057c02 */ /* 0x000fe20008000f00 */
[----:B0-----:R-:W-:Y:S01]  /*3b30*/  IMAD.U32 R6, RZ, RZ, UR6 ;  /* 0x00000006ff067e24 */ /* 0x001fe2000f8e00ff */
[----:B------:R-:W-:Y:S01]  /*3b40*/  MOV R7, UR7 ;  /* 0x0000000700077c02 */ /* 0x000fe20008000f00 */
[----:B--2---:R0:W-:Y:S02]  /*3b50*/  STL [R1+0x70], R0 ;  /* 0x0000700001007387 */ /* 0x0041e40000100800 */
[----:B0-----:R-:W-:-:S04]  /*3b60*/  MOV R0, 0x0 ;  /* 0x0000000000007802 */ /* 0x001fc80000000f00 */
[----:B------:R0:W1:Y:S03]  /*3b70*/  LDC.64 R8, c[0x4][R0] ;  /* 0x0100000000087b82 */ /* 0x0000660000000a00 */
[----:B------:R-:W-:-:S07]  /*3b80*/  LEPC R20, `(.L_x_60) ;  /* 0x000000001014794e */ /* 0x000fce0000000000 */
[----:B01----:R-:W-:Y:S05]  /*3b90*/  CALL.ABS.NOINC R8 ;  /* 0x0000000008007343 */ /* 0x003fea0003c00000 */
.L_x_60:
[----:B------:R-:W-:Y:S05]  /*3ba0*/  BSYNC.RECONVERGENT B6 ;  /* 0x0000000000067941 */ /* 0x000fea0003800200 */
.L_x_59:
[----:B------:R-:W-:Y:S01]  /*3bb0*/  ISETP.NE.AND P0, PT, R29, 0x43f8, PT ;  /* 0x000043f81d00780c */ /* 0x000fe20003f05270 */
[----:B------:R-:W-:-:S12]  /*3bc0*/  BSSY.RECONVERGENT B6, `(.L_x_65) ;  /* 0x000000a000067945 */ /* 0x000fd80003800200 */
        /* <DEDUP_REMOVED lines=9> */
.L_x_66:
[----:B------:R-:W-:Y:S05]  /*3c60*/  BSYNC.RECONVERGENT B6 ;  /* 0x0000000000067941 */ /* 0x000fea0003800200 */
.L_x_65:
[----:B------:R-:W0:Y:S02]  /*3c70*/  LDCU.64 UR4, c[0x0][0x388] ;  /* 0x00007100ff0477ac */ /* 0x000e240008000a00 */
[----:B0-----:R-:W-:-:S04]  /*3c80*/  IADD3 R4, P0, PT, R29, UR4, RZ ;  /* 0x000000041d047c10 */ /* 0x001fc8000ff1e0ff */
[----:B------:R-:W-:-:S05]  /*3c90*/  LEA.HI.X.SX32 R5, R29, UR5, 0x1, P0 ;  /* 0x000000051d057c11 */ /* 0x000fca00080f0eff */
[----:B------:R-:W2:Y:S02]  /*3ca0*/  LDG.E.U8 R4, desc[UR36][R4.64] ;  /* 0x0000002404047981 */ /* 0x000ea4000c1e1100 */
[----:B--2---:R-:W-:-:S13]  /*3cb0*/  ISETP.NE.AND P0, PT, R4, RZ, PT ;  /* 0x000000ff0400720c */ /* 0x004fda0003f05270 */
[----:B------:R-:W0:Y:S02]  /*3cc0*/  @P0 LDC.64 R4, c[0x0][0x390] ;  /* 0x0000e400ff040b82 */ /* 0x000e240000000a00 */
[----:B0-----:R-:W-:-:S05]  /*3cd0*/  @P0 IMAD.WIDE R4, R29, 0x4, R4 ;  /* 0x000000041d040825 */ /* 0x001fca00078e0204 */
[----:B------:R0:W-:Y:S04]  /*3ce0*/  @P0 STG.E desc[UR36][R4.64], RZ ;  /* 0x000000ff04000986 */ /* 0x0001e8000c101924 */
[----:B------:R0:W-:Y:S01]  /*3cf0*/  @P0 STG.E.U8 desc[UR36][R36.64], RZ ;  /* 0x000000ff24000986 */ /* 0x0001e2000c101124 */
[----:B------:R-:W-:Y:S05]  /*3d00*/  @P0 EXIT ;  /* 0x000000000000094d */ /* 0x000fea0003800000 */
[----:B------:R-:W-:Y:S01]  /*3d10*/  FADD R0, R39, -R32 ;  /* 0x8000002027007221 */ /* 0x000fe20000000000 */
[----:B------:R-:W-:Y:S01]  /*3d20*/  UMOV UR4, 0xd2f1a9fc ;  /* 0xd2f1a9fc00047882 */ /* 0x000fe20000000000 */
[----:B------:R-:W-:Y:S01]  /*3d30*/  UMOV UR5, 0x3f50624d ;  /* 0x3f50624d00057882 */ /* 0x000fe20000000000 */
[----:B------:R-:W-:Y:S01]  /*3d40*/  BSSY.RECONVERGENT B2, `(.L_x_67) ;  /* 0x000000f000027945 */ /* 0x000fe20003800200 */
[----:B------:R-:W2:Y:S08]  /*3d50*/  MUFU.RCP R3, |R0| ;  /* 0x4000000000037308 */ /* 0x000eb00000001000 */
[----:B0-----:R-:W0:Y:S08]  /*3d60*/  F2F.F64.F32 R4, |R0| ;  /* 0x4000000000047310 */ /* 0x001e300000201800 */
[----:B------:R-:W3:Y:S01]  /*3d70*/  FCHK P0, R0, |R0| ;  /* 0x4000000000007302 */ /* 0x000ee20000000000 */
[----:B--2---:R-:W-:-:S04]  /*3d80*/  FFMA R6, -|R0|, R3, 1 ;  /* 0x3f80000000067423 */ /* 0x004fc80000000303 */
[----:B------:R-:W-:Y:S01]  /*3d90*/  FFMA R6, R3, R6, R3 ;  /* 0x0000000603067223 */ /* 0x000fe20000000003 */
[----:B0-----:R-:W-:-:S03]  /*3da0*/  DSETP.GEU.AND P2, PT, R4, UR4, PT ;  /* 0x0000000404007e2a */ /* 0x001fc6000bf4e000 */
[----:B------:R-:W-:-:S04]  /*3db0*/  FFMA R3, R0, R6, RZ ;  /* 0x0000000600037223 */ /* 0x000fc800000000ff */
[----:B------:R-:W-:-:S04]  /*3dc0*/  FFMA R4, -|R0|, R3, R0 ;  /* 0x0000000300047223 */ /* 0x000fc80000000300 */
[----:B------:R-:W-:Y:S01]  /*3dd0*/  FFMA R30, R6, R4, R3 ;  /* 0x00000004061e7223 */ /* 0x000fe20000000003 */
[----:B---3--:R-:W-:Y:S06]  /*3de0*/  @!P0 BRA `(.L_x_68) ;  /* 0x0000000000108947 */ /* 0x008fec0003800000 */
[----:B------:R-:W-:Y:S01]  /*3df0*/  FADD R3, |R0|, -RZ ;  /* 0x800000ff00037221 */ /* 0x000fe20000000200 */
[----:B------:R-:W-:-:S07]  /*3e00*/  MOV R6, 0x3e20 ;  /* 0x00003e2000067802 */ /* 0x000fce0000000f00 */
[----:B-1----:R-:W-:Y:S05]  /*3e10*/  CALL.REL.NOINC `($__internal_3_$__cuda_sm3x_div_rn_noftz_f32_slowpath) ;  /* 0x0000012000ac7944 */ /* 0x002fea0003c00000 */
[----:B------:R-:W-:-:S07]  /*3e20*/  IMAD.MOV.U32 R30, RZ, RZ, R0 ;  /* 0x000000ffff1e7224 */ /* 0x000fce00078e0000 */
.L_x_68:
[----:B------:R-:W-:Y:S05]  /*3e30*/  BSYNC.RECONVERGENT B2 ;  /* 0x0000000000027941 */ /* 0x000fea0003800200 */
.L_x_67:
[----:B------:R-:W0:Y:S01]  /*3e40*/  LDC.64 R24, c[0x0][0x390] ;  /* 0x0000e400ff187b82 */ /* 0x000e220000000a00 */
[----:B------:R-:W-:Y:S01]  /*3e50*/  FSEL R30, R30, -1, P2 ;  /* 0xbf8000001e1e7808 */ /* 0x000fe20001000000 */
[----:B------:R-:W-:Y:S01]  /*3e60*/  BSSY.RECONVERGENT B6, `(.L_x_69) ;  /* 0x000004b000067945 */ /* 0x000fe20003800200 */
[----:B------:R-:W-:Y:S02]  /*3e70*/  MOV R0, 0x1 ;  /* 0x0000000100007802 */ /* 0x000fe40000000f00 */
[----:B------:R-:W-:-:S13]  /*3e80*/  FSETP.GT.AND P0, PT, R30, RZ, PT ;  /* 0x000000ff1e00720b */ /* 0x000fda0003f04000 */
[----:B------:R-:W-:Y:S02]  /*3e90*/  @!P0 PRMT R0, RZ, 0x7610, R0 ;  /* 0x00007610ff008816 */ /* 0x000fe40000000000 */
[C---:B------:R-:W-:Y:S01]  /*3ea0*/  ISETP.NE.AND P0, PT, R29.reuse, 0x43f8, PT ;  /* 0x000043f81d00780c */ /* 0x040fe20003f05270 */
[----:B0-----:R-:W-:-:S05]  /*3eb0*/  IMAD.WIDE R24, R29, 0x4, R24 ;  /* 0x000000041d187825 */ /* 0x001fca00078e0218 */
[----:B------:R0:W-:Y:S04]  /*3ec0*/  STG.E desc[UR36][R24.64], R30 ;  /* 0x0000001e18007986 */ /* 0x0001e8000c101924 */
[----:B------:R0:W-:Y:S03]  /*3ed0*/  STG.E.U8 desc[UR36][R36.64], R0 ;  /* 0x0000000024007986 */ /* 0x0001e6000c101124 */
[----:B------:R-:W-:Y:S05]  /*3ee0*/  @P0 BRA `(.L_x_70) ;  /* 0x0000000400080947 */ /* 0x000fea0003800000 */
[----:B------:R-:W-:Y:S02]  /*3ef0*/  HFMA2 R3, -RZ, RZ, 2.142578125, 0.0004787445068359375 ;  /* 0x40490fd8ff037431 */ /* 0x000fe400000001ff */
[----:B------:R-:W-:Y:S01]  /*3f00*/  FMUL R22, R22, 180 ;  /* 0x4334000016167820 */ /* 0x000fe20000400000 */
[----:B0-----:R-:W-:Y:S01]  /*3f10*/  IMAD.MOV.U32 R0, RZ, RZ, 0x3ea2f986 ;  /* 0x3ea2f986ff007424 */ /* 0x001fe200078e00ff */
        /* <DEDUP_REMOVED lines=9> */
[----:B------:R-:W0:Y:S01]  /*3fb0*/  F2F.F64.F32 R18, R18 ;  /* 0x0000001200127310 */ /* 0x000e220000201800 */
[----:B--23--:R-:W-:Y:S05]  /*3fc0*/  @!P0 BRA `(.L_x_72) ;  /* 0x0000000000108947 */ /* 0x00cfea0003800000 */
[----:B------:R-:W-:Y:S01]  /*3fd0*/  IMAD.MOV.U32 R0, RZ, RZ, R22 ;  /* 0x000000ffff007224 */ /* 0x000fe200078e0016 */
[----:B------:R-:W-:Y:S02]  /*3fe0*/  MOV R3, 0x40490fd8 ;  /* 0x40490fd800037802 */ /* 0x000fe40000000f00 */
[----:B------:R-:W-:-:S07]  /*3ff0*/  MOV R6, 0x4010 ;  /* 0x0000401000067802 */ /* 0x000fce0000000f00 */
[----:B01--4-:R-:W-:Y:S05]  /*4000*/  CALL.REL.NOINC `($__internal_3_$__cuda_sm3x_div_rn_noftz_f32_slowpath) ;  /* 0x0000012000307944 */ /* 0x013fea0003c00000 */
.L_x_72:
[----:B------:R-:W-:Y:S05]  /*4010*/  BSYNC.RECONVERGENT B2 ;  /* 0x0000000000027941 */ /* 0x000fea0003800200 */
.L_x_71:
[----:B------:R-:W-:Y:S01]  /*4020*/  MOV R4, 0x40490fd8 ;  /* 0x40490fd800047802 */ /* 0x000fe20000000f00 */
[----:B------:R-:W-:Y:S01]  /*4030*/  FMUL R33, R33, 180 ;  /* 0x4334000021217820 */ /* 0x000fe20000400000 */
[----:B------:R-:W-:Y:S01]  /*4040*/  IMAD.MOV.U32 R3, RZ, RZ, 0x3ea2f986 ;  /* 0x3ea2f986ff037424 */ /* 0x000fe200078e00ff */
[----:B------:R2:W3:Y:S01]  /*4050*/  F2F.F64.F32 R8, R0 ;  /* 0x0000000000087310 */ /* 0x0004e20000201800 */
[----:B------:R-:W-:Y:S07]  /*4060*/  BSSY.RECONVERGENT B2, `(.L_x_73) ;  /* 0x000000d000027945 */ /* 0x000fee0003800200 */
[----:B------:R-:W5:Y:S01]  /*4070*/  FCHK P0, R33, 3.1415920257568359375 ;  /* 0x40490fd821007902 */ /* 0x000f620000000000 */
[----:B--2---:R-:W-:-:S04]  /*4080*/  FFMA R0, R3, -R4, 1 ;  /* 0x3f80000003007423 */ /* 0x004fc80000000804 */
[----:B------:R-:W-:-:S04]  /*4090*/  FFMA R0, R0, R3, 0.31830996274948120117 ;  /* 0x3ea2f98600007423 */ /* 0x000fc80000000003 */
[----:B------:R-:W-:-:S04]  /*40a0*/  FFMA R3, R0, R33, RZ ;  /* 0x0000002100037223 */ /* 0x000fc800000000ff */
[----:B------:R-:W-:-:S04]  /*40b0*/  FFMA R4, R3, -3.1415920257568359375, R33 ;  /* 0xc0490fd803047823 */ /* 0x000fc80000000021 */
[----:B------:R-:W-:Y:S01]  /*40c0*/  FFMA R3, R0, R4, R3 ;  /* 0x0000000400037223 */ /* 0x000fe20000000003 */
[----:B---3-5:R-:W-:Y:S06]  /*40d0*/  @!P0 BRA `(.L_x_74) ;  /* 0x0000000000148947 */ /* 0x028fec0003800000 */
[----:B------:R-:W-:Y:S02]  /*40e0*/  HFMA2 R3, -RZ, RZ, 2.142578125, 0.0004787445068359375 ;  /* 0x40490fd8ff037431 */ /* 0x000fe400000001ff */
[----:B------:R-:W-:Y:S01]  /*40f0*/  IMAD.MOV.U32 R0, RZ, RZ, R33 ;  /* 0x000000ffff007224 */ /* 0x000fe200078e0021 */
[----:B------:R-:W-:-:S07]  /*4100*/  MOV R6, 0x4120 ;  /* 0x0000412000067802 */ /* 0x000fce0000000f00 */
[----:B01--4-:R-:W-:Y:S05]  /*4110*/  CALL.REL.NOINC `($__internal_3_$__cuda_sm3x_div_rn_noftz_f32_slowpath) ;  /* 0x0000011c00ec7944 */ /* 0x013fea0003c00000 */
[----:B------:R-:W-:-:S07]  /*4120*/  IMAD.MOV.U32 R3, RZ, RZ, R0 ;  /* 0x000000ffff037224 */ /* 0x000fce00078e0000 */
.L_x_74:
[----:B------:R-:W-:Y:S05]  /*4130*/  BSYNC.RECONVERGENT B2 ;  /* 0x0000000000027941 */ /* 0x000fea0003800200 */
.L_x_73:
[----:B------:R-:W2:Y:S01]  /*4140*/  LDC.64 R4, c[0x0][0x398] ;  /* 0x0000e600ff047b82 */ /* 0x000ea20000000a00 */
[----:B------:R-:W3:Y:S08]  /*4150*/  F2F.F64.F32 R14, R39 ;  /* 0x00000027000e7310 */ /* 0x000ef00000201800 */
[----:B------:R-:W5:Y:S01]  /*4160*/  F2F.F64.F32 R20, R32 ;  /* 0x0000002000147310 */ /* 0x000f620000201800 */
[----:B------:R1:W-:Y:S01]  /*4170*/  STL.64 [R1+0x40], R8 ;  /* 0x0000400801007387 */ /* 0x0003e20000100a00 */
[----:B------:R-:W5:Y:S03]  /*4180*/  LDCU.64 UR4, c[0x4][0x50] ;  /* 0x01000a00ff0477ac */ /* 0x000f660008000a00 */
[----:B--2---:R2:W5:Y:S03]  /*4190*/  LDG.E.U8 R0, desc[UR36][R4.64+0x43f8] ;  /* 0x0043f82404007981 */ /* 0x004566000c1e1100 */
[----:B------:R-:W-:Y:S01]  /*41a0*/  F2F.F64.F32 R6, R30 ;  /* 0x0000001e00067310 */ /* 0x000fe20000201800 */
[----:B------:R-:W-:Y:S01]  /*41b0*/  UIADD3 UR6, UP0, UPT, UR38, 0x20, URZ ;  /* 0x0000002026067890 */ /* 0x000fe2000ff1e0ff */
[----:B----4-:R-:W-:Y:S03]  /*41c0*/  STL.64 [R1+0x28], R10 ;  /* 0x0000280a01007387 */ /* 0x010fe60000100a00 */
[----:B------:R-:W-:Y:S01]  /*41d0*/  UIADD3.X UR7, UPT, UPT, URZ, UR39, URZ, UP0, !UPT ;  /* 0x00000027ff077290 */ /* 0x000fe200087fe4ff */
[----:B------:R-:W-:Y:S02]  /*41e0*/  STL.64 [R1+0x30], R12 ;  /* 0x0000300c01007387 */ /* 0x000fe40000100a00 */
[----:B--2---:R2:W4:Y:S02]  /*41f0*/  F2F.F64.F32 R4, R3 ;  /* 0x0000000300047310 */ /* 0x0045240000201800 */
[----:B0-----:R-:W-:Y:S04]  /*4200*/  STL.64 [R1+0x38], R18 ;  /* 0x0000381201007387 */ /* 0x001fe80000100a00 */
[----:B------:R-:W-:Y:S01]  /*4210*/  STL.64 [R1+0x50], R16 ;  /* 0x0000501001007387 */ /* 0x000fe20000100a00 */
[----:B--2---:R-:W-:-:S03]  /*4220*/  MOV R3, 0x0 ;  /* 0x0000000000037802 */ /* 0x004fc60000000f00 */
[----:B------:R-:W-:Y:S01]  /*4230*/  STL [R1+0x58], R23 ;  /* 0x0000581701007387 */ /* 0x000fe20000100800 */
[----:B-1----:R0:W1:Y:S03]  /*4240*/  LDC.64 R8, c[0x4][R3] ;  /* 0x0100000003087b82 */ /* 0x0020660000000a00 */
[----:B---3--:R-:W-:Y:S04]  /*4250*/  STL.64 [R1+0x60], R14 ;  /* 0x0000600e01007387 */ /* 0x008fe80000100a00 */
[----:B-----5:R-:W-:Y:S04]  /*4260*/  STL.64 [R1+0x68], R20 ;  /* 0x0000681401007387 */ /* 0x020fe80000100a00 */
[----:B------:R-:W-:Y:S04]  /*4270*/  STL [R1+0x20], R2 ;  /* 0x0000200201007387 */ /* 0x000fe80000100800 */
[----:B----4-:R2:W-:Y:S04]  /*4280*/  STL.64 [R1+0x48], R4 ;  /* 0x0000480401007387 */ /* 0x0105e80000100a00 */
[----:B------:R3:W-:Y:S01]  /*4290*/  STL.64 [R1+0x70], R6 ;  /* 0x0000700601007387 */ /* 0x0007e20000100a00 */
[----:B--2---:R-:W-:Y:S01]  /*42a0*/  MOV R4, UR4 ;  /* 0x0000000400047c02 */ /* 0x004fe20008000f00 */
[----:B------:R-:W-:Y:S01]  /*42b0*/  IMAD.U32 R5, RZ, RZ, UR5 ;  /* 0x00000005ff057e24 */ /* 0x000fe2000f8e00ff */
[----:B---3--:R-:W-:Y:S01]  /*42c0*/  MOV R6, UR6 ;  /* 0x0000000600067c02 */ /* 0x008fe20008000f00 */
[----:B------:R-:W-:Y:S01]  /*42d0*/  IMAD.U32 R7, RZ, RZ, UR7 ;  /* 0x00000007ff077e24 */ /* 0x000fe2000f8e00ff */
[----:B-1----:R0:W-:Y:S06]  /*42e0*/  STL [R1+0x78], R0 ;  /* 0x0000780001007387 */ /* 0x0021ec0000100800 */
[----:B------:R-:W-:-:S07]  /*42f0*/  LEPC R20, `(.L_x_70) ;  /* 0x000000001014794e */ /* 0x000fce0000000000 */
[----:B0-----:R-:W-:Y:S05]  /*4300*/  CALL.ABS.NOINC R8 ;  /* 0x0000000008007343 */ /* 0x001fea0003c00000 */
.L_x_70:
[----:B------:R-:W-:Y:S05]  /*4310*/  BSYNC.RECONVERGENT B6 ;  /* 0x0000000000067941 */ /* 0x000fea0003800200 */
.L_x_69:
[----:B------:R-:W-:Y:S01]  /*4320*/  IMAD.MOV.U32 R9, RZ, RZ, 0x1 ;  /* 0x00000001ff097424 */ /* 0x000fe200078e00ff */
[----:B-1----:R-:W-:Y:S01]  /*4330*/  IADD3 R11, PT, PT, R26, R2, RZ ;  /* 0x000000021a0b7210 */ /* 0x002fe20007ffe0ff */
[----:B------:R-:W-:Y:S01]  /*4340*/  BSSY.RECONVERGENT B4, `(.L_x_75) ;  /* 0x0000178000047945 */ /* 0x000fe20003800200 */
[-C--:B------:R-:W-:Y:S01]  /*4350*/  VIADDMNMX R8, R2, -R26.reuse, RZ, !PT ;  /* 0x8000001a02087246 */ /* 0x080fe200078001ff */
[----:B0-----:R-:W-:Y:S01]  /*4360*/  HFMA2 R0, -RZ, RZ, 0, 0 ;  /* 0x00000000ff007431 */ /* 0x001fe200000001ff */
[----:B------:R-:W-:Y:S02]  /*4370*/  VIADDMNMX R9, R11, R9, UR40, PT ;  /* 0x000000280b097e46 */ /* 0x000fe4000b800109 */
[----:B------:R-:W-:Y:S02]  /*4380*/  VIADDMNMX R10, R28, -R26, RZ, !PT ;  /* 0x8000001a1c0a7246 */ /* 0x000fe400078001ff */
[----:B------:R-:W-:-:S13]  /*4390*/  ISETP.GE.AND P0, PT, R8, R9, PT ;  /* 0x000000090800720c */ /* 0x000fda0003f06270 */
[----:B------:R-:W-:Y:S05]  /*43a0*/  @P0 BRA `(.L_x_76) ;  /* 0x0000001400c40947 */ /* 0x000fea0003800000 */
[C---:B------:R-:W-:Y:S01]  /*43b0*/  VIMNMX R4, PT, PT, R26.reuse, R28, PT ;  /* 0x0000001c1a047248 */ /* 0x040fe20003fe0100 */
[----:B------:R-:W-:Y:S01]  /*43c0*/  IMAD.MOV.U32 R0, RZ, RZ, RZ ;  /* 0x000000ffff007224 */ /* 0x000fe200078e00ff */
[C---:B------:R-:W-:Y:S02]  /*43d0*/  VIADDMNMX R12, R27.reuse, -R26, RZ, !PT ;  /* 0x8000001a1b0c7246 */ /* 0x040fe400078001ff */
[----:B------:R-:W-:Y:S02]  /*43e0*/  IABS R4, R4 ;  /* 0x0000000400047213 */ /* 0x000fe40000000000 */
[----:B------:R-:W-:Y:S01]  /*43f0*/  VIMNMX R5, PT, PT, R26, R27, PT ;  /* 0x0000001b1a057248 */ /* 0x000fe20003fe0100 */
[C---:B------:R-:W-:Y:S01]  /*4400*/  VIADD R16, R12.reuse, 0x1 ;  /* 0x000000010c107836 */ /* 0x040fe20000000000 */
[C---:B------:R-:W-:Y:S01]  /*4410*/  IADD3 R15, PT, PT, R12.reuse, 0x2, RZ ;  /* 0x000000020c0f7810 */ /* 0x040fe20007ffe0ff */
[C---:B------:R-:W-:Y:S01]  /*4420*/  IMAD R18, R12.reuse, UR41, R10 ;  /* 0x000000290c127c24 */ /* 0x040fe2000f8e020a */
[----:B------:R-:W-:Y:S01]  /*4430*/  MOV R22, R4 ;  /* 0x0000000400167202 */ /* 0x000fe20000000f00 */
[C---:B------:R-:W-:Y:S01]  /*4440*/  IMAD.IADD R4, R27.reuse, 0x1, -R16 ;  /* 0x000000011b047824 */ /* 0x040fe200078e0a10 */
[----:B------:R-:W-:Y:S01]  /*4450*/  IABS R23, R5 ;  /* 0x0000000500177213 */ /* 0x000fe20000000000 */
[----:B------:R-:W-:Y:S01]  /*4460*/  VIADD R14, R12, 0x3 ;  /* 0x000000030c0e7836 */ /* 0x000fe20000000000 */
[----:B------:R-:W-:Y:S01]  /*4470*/  IADD3 R5, PT, PT, R27, -R15, RZ ;  /* 0x8000000f1b057210 */ /* 0x000fe20007ffe0ff */
[----:B------:R-:W-:Y:S01]  /*4480*/  IMAD R18, R18, UR40, RZ ;  /* 0x0000002812127c24 */ /* 0x000fe2000f8e02ff */
[----:B------:R-:W-:-:S02]  /*4490*/  IABS R4, R4 ;  /* 0x0000000400047213 */ /* 0x000fc40000000000 */
[----:B------:R-:W-:Y:S02]  /*44a0*/  IADD3 R17, PT, PT, R26, 0x1, R27 ;  /* 0x000000011a117810 */ /* 0x000fe40007ffe01b */
[----:B------:R-:W-:Y:S01]  /*44b0*/  IABS R5, R5 ;  /* 0x0000000500057213 */ /* 0x000fe20000000000 */
[----:B------:R-:W-:Y:S01]  /*44c0*/  IMAD.MOV.U32 R31, RZ, RZ, R4 ;  /* 0x000000ffff1f7224 */ /* 0x000fe200078e0004 */
[----:B------:R-:W-:Y:S02]  /*44d0*/  VIMNMX R17, PT, PT, R17, UR42, PT ;  /* 0x0000002a11117c48 */ /* 0x000fe4000bfe0100 */
[----:B------:R-:W-:Y:S02]  /*44e0*/  MOV R32, R5 ;  /* 0x0000000500207202 */ /* 0x000fe40000000f00 */
[----:B------:R-:W-:Y:S01]  /*44f0*/  I2FP.F32.S32 R22, R22 ;  /* 0x0000001600167245 */ /* 0x000fe20000201400 */
[----:B------:R-:W-:Y:S01]  /*4500*/  IMAD.IADD R19, R17, 0x1, -R12 ;  /* 0x0000000111137824 */ /* 0x000fe200078e0a0c */
[----:B------:R-:W-:-:S02]  /*4510*/  I2FP.F32.S32 R23, R23 ;  /* 0x0000001700177245 */ /* 0x000fc40000201400 */
[----:B------:R-:W-:Y:S01]  /*4520*/  I2FP.F32.S32 R31, R31 ;  /* 0x0000001f001f7245 */ /* 0x000fe20000201400 */
[----:B------:R-:W-:Y:S01]  /*4530*/  FMUL R22, R22, R22 ;  /* 0x0000001616167220 */ /* 0x000fe20000400000 */
[----:B------:R-:W-:Y:S01]  /*4540*/  I2FP.F32.S32 R32, R32 ;  /* 0x0000002000207245 */ /* 0x000fe20000201400 */
[----:B------:R-:W-:Y:S01]  /*4550*/  FMUL R23, R23, R23 ;  /* 0x0000001717177220 */ /* 0x000fe20000400000 */
[----:B------:R-:W-:Y:S01]  /*4560*/  I2FP.F32.S32 R3, R26 ;  /* 0x0000001a00037245 */ /* 0x000fe20000201400 */
[----:B------:R-:W-:Y:S01]  /*4570*/  FMUL R31, R31, R31 ;  /* 0x0000001f1f1f7220 */ /* 0x000fe20000400000 */
[----:B------:R-:W-:Y:S01]  /*4580*/  MOV R13, R8 ;  /* 0x00000008000d7202 */ /* 0x000fe20000000f00 */
[----:B------:R-:W-:Y:S01]  /*4590*/  FMUL R32, R32, R32 ;  /* 0x0000002020207220 */ /* 0x000fe20000400000 */
[----:B------:R-:W-:Y:S02]  /*45a0*/  IADD3 R39, PT, PT, R12, -R17, RZ ;  /* 0x800000110c277210 */ /* 0x000fe40007ffe0ff */
[----:B------:R-:W-:-:S07]  /*45b0*/  LOP3.LUT R19, R19, 0x3, RZ, 0xc0, !PT ;  /* 0x0000000313137812 */ /* 0x000fce00078ec0ff */
.L_x_129:
[----:B------:R-:W-:Y:S01]  /*45c0*/  ISETP.GE.AND P0, PT, R12, R17, PT ;  /* 0x000000110c00720c */ /* 0x000fe20003f06270 */
[----:B------:R-:W-:-:S12]  /*45d0*/  BSSY.RECONVERGENT B3, `(.L_x_77) ;  /* 0x000014b000037945 */ /* 0x000fd80003800200 */
[----:B------:R-:W-:Y:S05]  /*45e0*/  @P0 BRA `(.L_x_78) ;  /* 0x0000001400240947 */ /* 0x000fea0003800000 */
[----:B------:R-:W-:Y:S01]  /*45f0*/  ISETP.NE.AND P0, PT, R19, RZ, PT ;  /* 0x000000ff1300720c */ /* 0x000fe20003f05270 */
[----:B------:R-:W-:Y:S01]  /*4600*/  IMAD.IADD R4, R2, 0x1, -R13 ;  /* 0x0000000102047824 */ /* 0x000fe200078e0a0d */
[----:B------:R-:W-:Y:S01]  /*4610*/  BSSY.RECONVERGENT B2, `(.L_x_79) ;  /* 0x000008b000027945 */ /* 0x000fe20003800200 */
[----:B------:R-:W-:-:S03]  /*4620*/  MOV R33, R12 ;  /* 0x0000000c00217202 */ /* 0x000fc60000000f00 */
[----:B------:R-:W-:-:S04]  /*4630*/  IABS R4, R4 ;  /* 0x0000000400047213 */ /* 0x000fc80000000000 */
[----:B------:R-:W-:-:S05]  /*4640*/  I2FP.F32.S32 R4, R4 ;  /* 0x0000000400047245 */ /* 0x000fca0000201400 */
[----:B------:R-:W-:Y:S01]  /*4650*/  FFMA R36, R4, R4, R22 ;  /* 0x0000000404247223 */ /* 0x000fe20000000016 */
[----:B------:R-:W-:Y:S06]  /*4660*/  @!P0 BRA `(.L_x_80) ;  /* 0x0000000800148947 */ /* 0x000fec0003800000 */
[----:B------:R-:W0:Y:S01]  /*4670*/  LDCU.64 UR4, c[0x0][0x388] ;  /* 0x00007100ff0477ac */ /* 0x000e220008000a00 */
[----:B------:R-:W-:-:S05]  /*4680*/  IMAD.IADD R37, R18, 0x1, R13 ;  /* 0x0000000112257824 */ /* 0x000fca00078e020d */
[----:B0-----:R-:W-:-:S04]  /*4690*/  IADD3 R4, P0, PT, R37, UR4, RZ ;  /* 0x0000000425047c10 */ /* 0x001fc8000ff1e0ff */
[----:B------:R-:W-:-:S05]  /*46a0*/  LEA.HI.X.SX32 R5, R37, UR5, 0x1, P0 ;  /* 0x0000000525057c11 */ /* 0x000fca00080f0eff */
[----:B------:R-:W2:Y:S01]  /*46b0*/  LDG.E.U8 R4, desc[UR36][R4.64] ;  /* 0x0000002404047981 */ /* 0x000ea2000c1e1100 */
[----:B------:R-:W-:Y:S01]  /*46c0*/  BSSY.RECONVERGENT B5, `(.L_x_81) ;  /* 0x0000024000057945 */ /* 0x000fe20003800200 */
[----:B--2---:R-:W-:-:S13]  /*46d0*/  ISETP.NE.AND P0, PT, R4, RZ, PT ;  /* 0x000000ff0400720c */ /* 0x004fda0003f05270 */
[----:B------:R-:W-:Y:S05]  /*46e0*/  @!P0 BRA `(.L_x_82) ;  /* 0x0000000000848947 */ /* 0x000fea0003800000 */
[----:B------:R-:W-:Y:S01]  /*46f0*/  FADD R0, R23, R36 ;  /* 0x0000002417007221 */ /* 0x000fe20000000000 */
[----:B------:R-:W-:Y:S03]  /*4700*/  BSSY.RECONVERGENT B0, `(.L_x_83) ;  /* 0x000000d000007945 */ /* 0x000fe60003800200 */
[----:B------:R0:W1:Y:S01]  /*4710*/  MUFU.RSQ R5, R0 ;  /* 0x0000000000057308 */ /* 0x0000620000001400 */
[----:B------:R-:W-:-:S04]  /*4720*/  IADD3 R4, PT, PT, R0, -0xd000000, RZ ;  /* 0xf300000000047810 */ /* 0x000fc80007ffe0ff */
[----:B------:R-:W-:-:S13]  /*4730*/  ISETP.GT.U32.AND P0, PT, R4, 0x727fffff, PT ;  /* 0x727fffff0400780c */ /* 0x000fda0003f04070 */
[----:B01----:R-:W-:Y:S05]  /*4740*/  @!P0 BRA `(.L_x_84) ;  /* 0x0000000000108947 */ /* 0x003fea0003800000 */
[----:B------:R-:W-:-:S07]  /*4750*/  MOV R4, 0x4770 ;  /* 0x0000477000047802 */ /* 0x000fce0000000f00 */
[----:B------:R-:W-:Y:S05]  /*4760*/  CALL.REL.NOINC `($__internal_2_$__cuda_sm20_sqrt_rn_f32_slowpath) ;  /* 0x0000011800047944 */ /* 0x000fea0003c00000 */
[----:B------:R-:W-:Y:S01]  /*4770*/  IMAD.MOV.U32 R4, RZ, RZ, R7 ;  /* 0x000000ffff047224 */ /* 0x000fe200078e0007 */
[----:B------:R-:W-:Y:S06]  /*4780*/  BRA `(.L_x_85) ;  /* 0x0000000000107947 */ /* 0x000fec0003800000 */
.L_x_84:
[----:B------:R-:W-:Y:S01]  /*4790*/  FMUL.FTZ R4, R0, R5 ;  /* 0x0000000500047220 */ /* 0x000fe20000410000 */
[----:B------:R-:W-:-:S03]  /*47a0*/  FMUL.FTZ R5, R5, 0.5 ;  /* 0x3f00000005057820 */ /* 0x000fc60000410000 */
[----:B------:R-:W-:-:S04]  /*47b0*/  FFMA R0, -R4, R4, R0 ;  /* 0x0000000404007223 */ /* 0x000fc80000000100 */
[----:B------:R-:W-:-:S07]  /*47c0*/  FFMA R4, R0, R5, R4 ;  /* 0x0000000500047223 */ /* 0x000fce0000000004 */
.L_x_85:
[----:B------:R-:W-:Y:S05]  /*47d0*/  BSYNC.RECONVERGENT B0 ;  /* 0x0000000000007941 */ /* 0x000fea0003800200 */
.L_x_83:
[----:B------:R-:W0:Y:S01]  /*47e0*/  MUFU.RCP R0, R3 ;  /* 0x0000000300007308 */ /* 0x000e220000001000 */
[----:B------:R-:W-:Y:S07]  /*47f0*/  BSSY.RECONVERGENT B6, `(.L_x_86) ;  /* 0x000000b000067945 */ /* 0x000fee0003800200 */
[----:B------:R-:W1:Y:S01]  /*4800*/  FCHK P0, R4, R3 ;  /* 0x0000000304007302 */ /* 0x000e620000000000 */
[----:B0-----:R-:W-:-:S04]  /*4810*/  FFMA R5, -R3, R0, 1 ;  /* 0x3f80000003057423 */ /* 0x001fc80000000100 */
[----:B------:R-:W-:-:S04]  /*4820*/  FFMA R0, R0, R5, R0 ;  /* 0x0000000500007223 */ /* 0x000fc80000000000 */
[----:B------:R-:W-:-:S04]  /*4830*/  FFMA R5, R0, R4, RZ ;  /* 0x0000000400057223 */ /* 0x000fc800000000ff */
[----:B------:R-:W-:-:S04]  /*4840*/  FFMA R6, -R3, R5, R4 ;  /* 0x0000000503067223 */ /* 0x000fc80000000104 */
[----:B------:R-:W-:Y:S01]  /*4850*/  FFMA R0, R0, R6, R5 ;  /* 0x0000000600007223 */ /* 0x000fe20000000005 */
[----:B-1----:R-:W-:Y:S06]  /*4860*/  @!P0 BRA `(.L_x_87) ;  /* 0x00000000000c8947 */ /* 0x002fec0003800000 */
[----:B------:R-:W-:Y:S02]  /*4870*/  MOV R0, R4 ;  /* 0x0000000400007202 */ /* 0x000fe40000000f00 */
[----:B------:R-:W-:-:S07]  /*4880*/  MOV R6, 0x48a0 ;  /* 0x000048a000067802 */ /* 0x000fce0000000f00 */
[----:B------:R-:W-:Y:S05]  /*4890*/  CALL.REL.NOINC `($__internal_3_$__cuda_sm3x_div_rn_noftz_f32_slowpath) ;  /* 0x00000118000c7944 */ /* 0x000fea0003c00000 */
.L_x_87:
[----:B------:R-:W-:Y:S05]  /*48a0*/  BSYNC.RECONVERGENT B6 ;  /* 0x0000000000067941 */ /* 0x000fea0003800200 */
.L_x_86:
[----:B------:R-:W2:Y:S02]  /*48b0*/  LDG.E R4, desc[UR36][R24.64] ;  /* 0x0000002418047981 */ /* 0x000ea4000c1e1900 */
[----:B--2---:R-:W-:-:S13]  /*48c0*/  FSETP.GEU.AND P0, PT, R0, |R4|, PT ;  /* 0x400000040000720b */ /* 0x004fda0003f0e000 */
[----:B------:R-:W-:-:S05]  /*48d0*/  @!P0 FMUL R0, R30, R0 ;  /* 0x000000001e008220 */ /* 0x000fca0000400000 */
[----:B------:R0:W-:Y:S02]  /*48e0*/  @!P0 STG.E desc[UR36][R24.64], R0 ;  /* 0x0000000018008986 */ /* 0x0001e4000c101924 */
[----:B0-----:R-:W-:-:S07]  /*48f0*/  IMAD.MOV.U32 R0, RZ, RZ, 0x1 ;  /* 0x00000001ff007424 */ /* 0x001fce00078e00ff */
.L_x_82:
[----:B------:R-:W-:Y:S05]  /*4900*/  BSYNC.RECONVERGENT B5 ;  /* 0x0000000000057941 */ /* 0x000fea0003800200 */
.L_x_81:
[----:B------:R-:W-:Y:S02]  /*4910*/  ISETP.NE.AND P0, PT, R19, 0x1, PT ;  /* 0x000000011300780c */ /* 0x000fe40003f05270 */
[----:B------:R-:W-:-:S11]  /*4920*/  MOV R33, R16 ;  /* 0x0000001000217202 */ /* 0x000fd60000000f00 */
[----:B------:R-:W-:Y:S05]  /*4930*/  @!P0 BRA `(.L_x_80) ;  /* 0x0000000400608947 */ /* 0x000fea0003800000 */
[----:B------:R-:W0:Y:S01]  /*4940*/  LDCU.64 UR4, c[0x0][0x388] ;  /* 0x00007100ff0477ac */ /* 0x000e220008000a00 */
[----:B------:R-:W-:-:S05]  /*4950*/  VIADD R37, R37, UR43 ;  /* 0x0000002b25257c36 */ /* 0x000fca0008000000 */
        /* <DEDUP_REMOVED lines=16> */
.L_x_91:
[----:B------:R-:W-:Y:S01]  /*4a60*/  FMUL.FTZ R4, R0, R5 ;  /* 0x0000000500047220 */ /* 0x000fe20000410000 */
[----:B------:R-:W-:-:S03]  /*4a70*/  FMUL.FTZ R5, R5, 0.5 ;  /* 0x3f00000005057820 */ /* 0x000fc60000410000 */
[----:B------:R-:W-:-:S04]  /*4a80*/  FFMA R0, -R4, R4, R0 ;  /* 0x0000000404007223 */ /* 0x000fc80000000100 */
[----:B------:R-:W-:-:S07]  /*4a90*/  FFMA R4, R0, R5, R4 ;  /* 0x0000000500047223 */ /* 0x000fce0000000004 */
.L_x_92:
[----:B------:R-:W-:Y:S05]  /*4aa0*/  BSYNC.RECONVERGENT B0 ;  /* 0x0000000000007941 */ /* 0x000fea0003800200 */
.L_x_90:
        /* <DEDUP_REMOVED lines=12> */
.L_x_94:
[----:B------:R-:W-:Y:S05]  /*4b70*/  BSYNC.RECONVERGENT B6 ;  /* 0x0000000000067941 */ /* 0x000fea0003800200 */
.L_x_93:
[----:B------:R-:W2:Y:S02]  /*4b80*/  LDG.E R4, desc[UR36][R24.64] ;  /* 0x0000002418047981 */ /* 0x000ea4000c1e1900 */
[----:B--2---:R-:W-:-:S13]  /*4b90*/  FSETP.GEU.AND P0, PT, R0, |R4|, PT ;  /* 0x400000040000720b */ /* 0x004fda0003f0e000 */
[----:B------:R-:W-:-:S05]  /*4ba0*/  @!P0 FMUL R0, R30, R0 ;  /* 0x000000001e008220 */ /* 0x000fca0000400000 */
[----:B------:R0:W-:Y:S02]  /*4bb0*/  @!P0 STG.E desc[UR36][R24.64], R0 ;  /* 0x0000000018008986 */ /* 0x0001e4000c101924 */
[----:B0-----:R-:W-:-:S07]  /*4bc0*/  IMAD.MOV.U32 R0, RZ, RZ, 0x1 ;  /* 0x00000001ff007424 */ /* 0x001fce00078e00ff */
.L_x_89:
[----:B------:R-:W-:Y:S05]  /*4bd0*/  BSYNC.RECONVERGENT B5 ;  /* 0x0000000000057941 */ /* 0x000fea0003800200 */
.L_x_88:
        /* <DEDUP_REMOVED lines=8> */
[----:B------:R-:W-:Y:S02]  /*4c60*/  MOV R33, R14 ;  /* 0x0000000e00217202 */ /* 0x000fe40000000f00 */
[----:B--2---:R-:W-:-:S13]  /*4c70*/  ISETP.NE.AND P0, PT, R4, RZ, PT ;  /* 0x000000ff0400720c */ /* 0x004fda0003f05270 */
[----:B------:R-:W-:Y:S05]  /*4c80*/  @!P0 BRA `(.L_x_80) ;  /* 0x00000000008c8947 */ /* 0x000fea0003800000 */
[----:B------:R-:W-:Y:S01]  /*4c90*/  FADD R0, R32, R36 ;  /* 0x0000002420007221 */ /* 0x000fe20000000000 */
[----:B------:R-:W-:Y:S03]  /*4ca0*/  BSSY.RECONVERGENT B0, `(.L_x_95) ;  /* 0x000000d000007945 */ /* 0x000fe60003800200 */
[----:B------:R-:W-:Y:S01]  /*4cb0*/  VIADD R4, R0, 0xf3000000 ;  /* 0xf300000000047836 */ /* 0x000fe20000000000 */
[----:B------:R0:W1:Y:S04]  /*4cc0*/  MUFU.RSQ R5, R0 ;  /* 0x0000000000057308 */ /* 0x0000680000001400 */
[----:B------:R-:W-:-:S13]  /*4cd0*/  ISETP.GT.U32.AND P0, PT, R4, 0x727fffff, PT ;  /* 0x727fffff0400780c */ /* 0x000fda0003f04070 */
[----:B01----:R-:W-:Y:S05]  /*4ce0*/  @!P0 BRA `(.L_x_96) ;  /* 0x0000000000108947 */ /* 0x003fea0003800000 */
[----:B------:R-:W-:-:S07]  /*4cf0*/  MOV R4, 0x4d10 ;  /* 0x00004d1000047802 */ /* 0x000fce0000000f00 */
[----:B------:R-:W-:Y:S05]  /*4d00*/  CALL.REL.NOINC `($__internal_2_$__cuda_sm20_sqrt_rn_f32_slowpath) ;  /* 0x00000110009c7944 */ /* 0x000fea0003c00000 */
[----:B------:R-:W-:Y:S01]  /*4d10*/  MOV R4, R7 ;  /* 0x0000000700047202 */ /* 0x000fe20000000f00 */
[----:B------:R-:W-:Y:S06]  /*4d20*/  BRA `(.L_x_97) ;  /* 0x0000000000107947 */ /* 0x000fec0003800000 */
.L_x_96:
[----:B------:R-:W-:Y:S01]  /*4d30*/  FMUL.FTZ R4, R0, R5 ;  /* 0x0000000500047220 */ /* 0x000fe20000410000 */
[----:B------:R-:W-:-:S03]  /*4d40*/  FMUL.FTZ R5, R5, 0.5 ;  /* 0x3f00000005057820 */ /* 0x000fc60000410000 */
[----:B------:R-:W-:-:S04]  /*4d50*/  FFMA R0, -R4, R4, R0 ;  /* 0x0000000404007223 */ /* 0x000fc80000000100 */
[----:B------:R-:W-:-:S07]  /*4d60*/  FFMA R4, R0, R5, R4 ;  /* 0x0000000500047223 */ /* 0x000fce0000000004 */
.L_x_97:
[----:B------:R-:W-:Y:S05]  /*4d70*/  BSYNC.RECONVERGENT B0 ;  /* 0x0000000000007941 */ /* 0x000fea0003800200 */
.L_x_95:
        /* <DEDUP_REMOVED lines=9> */
[----:B------:R-:W-:Y:S01]  /*4e10*/  IMAD.MOV.U32 R0, RZ, RZ, R4 ;  /* 0x000000ffff007224 */ /* 0x000fe200078e0004 */
[----:B------:R-:W-:-:S07]  /*4e20*/  MOV R6, 0x4e40 ;  /* 0x00004e4000067802 */ /* 0x000fce0000000f00 */
[----:B------:R-:W-:Y:S05]  /*4e30*/  CALL.REL.NOINC `($__internal_3_$__cuda_sm3x_div_rn_noftz_f32_slowpath) ;  /* 0x0000011000a47944 */ /* 0x000fea0003c00000 */
.L_x_99:
[----:B------:R-:W-:Y:S05]  /*4e40*/  BSYNC.RECONVERGENT B5 ;  /* 0x0000000000057941 */ /* 0x000fea0003800200 */
.L_x_98:
[----:B------:R-:W2:Y:S01]  /*4e50*/  LDG.E R4, desc[UR36][R24.64] ;  /* 0x0000002418047981 */ /* 0x000ea2000c1e1900 */
[----:B------:R-:W-:Y:S02]  /*4e60*/  MOV R33, R14 ;  /* 0x0000000e00217202 */ /* 0x000fe40000000f00 */
[----:B--2---:R-:W-:-:S13]  /*4e70*/  FSETP.GEU.AND P0, PT, R0, |R4|, PT ;  /* 0x400000040000720b */ /* 0x004fda0003f0e000 */
[----:B------:R-:W-:Y:S01]  /*4e80*/  @!P0 FMUL R0, R30, R0 ;  /* 0x000000001e008220 */ /* 0x000fe20000400000 */
[----:B------:R-:W-:-:S04]  /*4e90*/  @!P0 MOV R33, R14 ;  /* 0x0000000e00218202 */ /* 0x000fc80000000f00 */
[----:B------:R0:W-:Y:S02]  /*4ea0*/  @!P0 STG.E desc[UR36][R24.64], R0 ;  /* 0x0000000018008986 */ /* 0x0001e4000c101924 */
[----:B0-----:R-:W-:-:S07]  /*4eb0*/  IMAD.MOV.U32 R0, RZ, RZ, 0x1 ;  /* 0x00000001ff007424 */ /* 0x001fce00078e00ff */
.L_x_80:
[----:B------:R-:W-:Y:S05]  /*4ec0*/  BSYNC.RECONVERGENT B2 ;  /* 0x0000000000027941 */ /* 0x000fea0003800200 */
.L_x_79:
[----:B------:R-:W-:-:S13]  /*4ed0*/  ISETP.GT.U32.AND P0, PT, R39, -0x4, PT ;  /* 0xfffffffc2700780c */ /* 0x000fda0003f04070 */
[----:B------:R-:W-:Y:S05]  /*4ee0*/  @P0 BRA `(.L_x_78) ;  /* 0x0000000800e40947 */ /* 0x000fea0003800000 */
.L_x_128:
[----:B------:R-:W0:Y:S01]  /*4ef0*/  LDCU.64 UR4, c[0x0][0x388] ;  /* 0x00007100ff0477ac */ /* 0x000e220008000a00 */
[----:B------:R-:W-:-:S04]  /*4f00*/  IMAD R4, R33, UR41, R10 ;  /* 0x0000002921047c24 */ /* 0x000fc8000f8e020a */
[----:B------:R-:W-:-:S05]  /*4f10*/  IMAD R37, R4, UR40, R13 ;  /* 0x0000002804257c24 */ /* 0x000fca000f8e020d */
[----:B0-----:R-:W-:-:S04]  /*4f20*/  IADD3 R4, P0, PT, R37, UR4, RZ ;  /* 0x0000000425047c10 */ /* 0x001fc8000ff1e0ff */
[----:B------:R-:W-:-:S05]  /*4f30*/  LEA.HI.X.SX32 R5, R37, UR5, 0x1, P0 ;  /* 0x0000000525057c11 */ /* 0x000fca00080f0eff */
[----:B------:R-:W2:Y:S01]  /*4f40*/  LDG.E.U8 R4, desc[UR36][R4.64] ;  /* 0x0000002404047981 */ /* 0x000ea2000c1e1100 */
[----:B------:R-:W-:Y:S01]  /*4f50*/  BSSY.RECONVERGENT B2, `(.L_x_100) ;  /* 0x0000027000027945 */ /* 0x000fe20003800200 */
[----:B--2---:R-:W-:-:S13]  /*4f60*/  ISETP.NE.AND P0, PT, R4, RZ, PT ;  /* 0x000000ff0400720c */ /* 0x004fda0003f05270 */
[----:B------:R-:W-:Y:S05]  /*4f70*/  @!P0 BRA `(.L_x_101) ;  /* 0x0000000000908947 */ /* 0x000fea0003800000 */
[----:B------:R-:W-:Y:S01]  /*4f80*/  IMAD.IADD R0, R27, 0x1, -R33 ;  /* 0x000000011b007824 */ /* 0x000fe200078e0a21 */
[----:B------:R-:W-:Y:S04]  /*4f90*/  BSSY.RECONVERGENT B0, `(.L_x_102) ;  /* 0x0000010000007945 */ /* 0x000fe80003800200 */
[----:B------:R-:W-:-:S04]  /*4fa0*/  IABS R0, R0 ;  /* 0x0000000000007213 */ /* 0x000fc80000000000 */
[----:B------:R-:W-:-:S05]  /*4fb0*/  I2FP.F32.S32 R0, R0 ;  /* 0x0000000000007245 */ /* 0x000fca0000201400 */
[----:B------:R-:W-:-:S04]  /*4fc0*/  FFMA R0, R0, R0, R36 ;  /* 0x0000000000007223 */ /* 0x000fc80000000024 */
        /* <DEDUP_REMOVED lines=8> */
.L_x_103:
[----:B------:R-:W-:Y:S01]  /*5050*/  FMUL.FTZ R4, R0, R5 ;  /* 0x0000000500047220 */ /* 0x000fe20000410000 */
[----:B------:R-:W-:-:S03]  /*5060*/  FMUL.FTZ R5, R5, 0.5 ;  /* 0x3f00000005057820 */ /* 0x000fc60000410000 */
[----:B------:R-:W-:-:S04]  /*5070*/  FFMA R0, -R4, R4, R0 ;  /* 0x0000000404007223 */ /* 0x000fc80000000100 */
[----:B------:R-:W-:-:S07]  /*5080*/  FFMA R4, R0, R5, R4 ;  /* 0x0000000500047223 */ /* 0x000fce0000000004 */
.L_x_104:
[----:B------:R-:W-:Y:S05]  /*5090*/  BSYNC.RECONVERGENT B0 ;  /* 0x0000000000007941 */ /* 0x000fea0003800200 */
.L_x_102:
        /* <DEDUP_REMOVED lines=12> */
.L_x_106:
[----:B------:R-:W-:Y:S05]  /*5160*/  BSYNC.RECONVERGENT B5 ;  /* 0x0000000000057941 */ /* 0x000fea0003800200 */
.L_x_105:
[----:B------:R-:W2:Y:S02]  /*5170*/  LDG.E R4, desc[UR36][R24.64] ;  /* 0x0000002418047981 */ /* 0x000ea4000c1e1900 */
[----:B--2---:R-:W-:-:S13]  /*5180*/  FSETP.GEU.AND P0, PT, R0, |R4|, PT ;  /* 0x400000040000720b */ /* 0x004fda0003f0e000 */
[----:B------:R-:W-:-:S05]  /*5190*/  @!P0 FMUL R0, R30, R0 ;  /* 0x000000001e008220 */ /* 0x000fca0000400000 */
[----:B------:R0:W-:Y:S02]  /*51a0*/  @!P0 STG.E desc[UR36][R24.64], R0 ;  /* 0x0000000018008986 */ /* 0x0001e4000c101924 */
[----:B0-----:R-:W-:-:S07]  /*51b0*/  IMAD.MOV.U32 R0, RZ, RZ, 0x1 ;  /* 0x00000001ff007424 */ /* 0x001fce00078e00ff */
.L_x_101:
[----:B------:R-:W-:Y:S05]  /*51c0*/  BSYNC.RECONVERGENT B2 ;  /* 0x0000000000027941 */ /* 0x000fea0003800200 */
.L_x_100:
[----:B------:R-:W0:Y:S01]  /*51d0*/  LDCU.64 UR4, c[0x0][0x388] ;  /* 0x00007100ff0477ac */ /* 0x000e220008000a00 */
[----:B------:R-:W-:-:S04]  /*51e0*/  IADD3 R37, PT, PT, R37, UR43, RZ ;  /* 0x0000002b25257c10 */ /* 0x000fc8000fffe0ff */
[----:B0-----:R-:W-:-:S04]  /*51f0*/  IADD3 R4, P0, PT, R37, UR4, RZ ;  /* 0x0000000425047c10 */ /* 0x001fc8000ff1e0ff */
[----:B------:R-:W-:-:S05]  /*5200*/  LEA.HI.X.SX32 R5, R37, UR5, 0x1, P0 ;  /* 0x0000000525057c11 */ /* 0x000fca00080f0eff */
[----:B------:R-:W2:Y:S01]  /*5210*/  LDG.E.U8 R4, desc[UR36][R4.64] ;  /* 0x0000002404047981 */ /* 0x000ea2000c1e1100 */
[----:B------:R-:W-:Y:S01]  /*5220*/  BSSY.RECONVERGENT B2, `(.L_x_107) ;  /* 0x0000028000027945 */ /* 0x000fe20003800200 */
[----:B--2---:R-:W-:-:S13]  /*5230*/  ISETP.NE.AND P0, PT, R4, RZ, PT ;  /* 0x000000ff0400720c */ /* 0x004fda0003f05270 */
[----:B------:R-:W-:Y:S05]  /*5240*/  @!P0 BRA `(.L_x_108) ;  /* 0x0000000000948947 */ /* 0x000fea0003800000 */
[----:B------:R-:W-:Y:S01]  /*5250*/  LOP3.LUT R0, RZ, R33, RZ, 0x33, !PT ;  /* 0x00000021ff007212 */ /* 0x000fe200078e33ff */
[----:B------:R-:W-:Y:S04]  /*5260*/  BSSY.RECONVERGENT B0, `(.L_x_109) ;  /* 0x0000011000007945 */ /* 0x000fe80003800200 */
[----:B------:R-:W-:-:S05]  /*5270*/  IMAD.IADD R0, R27, 0x1, R0 ;  /* 0x000000011b007824 */ /* 0x000fca00078e0200 */
        /* <DEDUP_REMOVED lines=11> */
.L_x_110:
[----:B------:R-:W-:Y:S01]  /*5330*/  FMUL.FTZ R4, R0, R5 ;  /* 0x0000000500047220 */ /* 0x000fe20000410000 */
[----:B------:R-:W-:-:S03]  /*5340*/  FMUL.FTZ R5, R5, 0.5 ;  /* 0x3f00000005057820 */ /* 0x000fc60000410000 */
[----:B------:R-:W-:-:S04]  /*5350*/  FFMA R0, -R4, R4, R0 ;  /* 0x0000000404007223 */ /* 0x000fc80000000100 */
[----:B------:R-:W-:-:S07]  /*5360*/  FFMA R4, R0, R5, R4 ;  /* 0x0000000500047223 */ /* 0x000fce0000000004 */
.L_x_111:
[----:B------:R-:W-:Y:S05]  /*5370*/  BSYNC.RECONVERGENT B0 ;  /* 0x0000000000007941 */ /* 0x000fea0003800200 */
.L_x_109:
        /* <DEDUP_REMOVED lines=12> */
.L_x_113:
[----:B------:R-:W-:Y:S05]  /*5440*/  BSYNC.RECONVERGENT B5 ;  /* 0x0000000000057941 */ /* 0x000fea0003800200 */
.L_x_112:
[----:B------:R-:W2:Y:S02]  /*5450*/  LDG.E R4, desc[UR36][R24.64] ;  /* 0x0000002418047981 */ /* 0x000ea4000c1e1900 */
[----:B--2---:R-:W-:-:S13]  /*5460*/  FSETP.GEU.AND P0, PT, R0, |R4|, PT ;  /* 0x400000040000720b */ /* 0x004fda0003f0e000 */
[----:B------:R-:W-:-:S05]  /*5470*/  @!P0 FMUL R0, R30, R0 ;  /* 0x000000001e008220 */ /* 0x000fca0000400000 */
[----:B------:R0:W-:Y:S02]  /*5480*/  @!P0 STG.E desc[UR36][R24.64], R0 ;  /* 0x0000000018008986 */ /* 0x0001e4000c101924 */
[----:B0-----:R-:W-:-:S07]  /*5490*/  IMAD.MOV.U32 R0, RZ, RZ, 0x1 ;  /* 0x00000001ff007424 */ /* 0x001fce00078e00ff */
.L_x_108:
[----:B------:R-:W-:Y:S05]  /*54a0*/  BSYNC.RECONVERGENT B2 ;  /* 0x0000000000027941 */ /* 0x000fea0003800200 */
.L_x_107:
        /* <DEDUP_REMOVED lines=8> */
[----:B------:R-:W-:Y:S01]  /*5530*/  IADD3 R0, PT, PT, R27, -0x2, -R33 ;  /* 0xfffffffe1b007810 */ /* 0x000fe20007ffe821 */
[----:B------:R-:W-:Y:S03]  /*5540*/  BSSY.RECONVERGENT B0, `(.L_x_116) ;  /* 0x0000010000007945 */ /* 0x000fe60003800200 */
[----:B------:R-:W-:-:S04]  /*5550*/  IABS R0, R0 ;  /* 0x0000000000007213 */ /* 0x000fc80000000000 */
[----:B------:R-:W-:-:S05]  /*5560*/  I2FP.F32.S32 R0, R0 ;  /* 0x0000000000007245 */ /* 0x000fca0000201400 */
[----:B------:R-:W-:-:S04]  /*5570*/  FFMA R0, R0, R0, R36 ;  /* 0x0000000000007223 */ /* 0x000fc80000000024 */
        /* <DEDUP_REMOVED lines=8> */
.L_x_117:
[----:B------:R-:W-:Y:S01]  /*5600*/  FMUL.FTZ R4, R0, R5 ;  /* 0x0000000500047220 */ /* 0x000fe20000410000 */
[----:B------:R-:W-:-:S03]  /*5610*/  FMUL.FTZ R5, R5, 0.5 ;  /* 0x3f00000005057820 */ /* 0x000fc60000410000 */
[----:B------:R-:W-:-:S04]  /*5620*/  FFMA R0, -R4, R4, R0 ;  /* 0x0000000404007223 */ /* 0x000fc80000000100 */
[----:B------:R-:W-:-:S07]  /*5630*/  FFMA R4, R0, R5, R4 ;  /* 0x0000000500047223 */ /* 0x000fce0000000004 */
.L_x_118:
[----:B------:R-:W-:Y:S05]  /*5640*/  BSYNC.RECONVERGENT B0 ;  /* 0x0000000000007941 */ /* 0x000fea0003800200 */
.L_x_116:
        /* <DEDUP_REMOVED lines=12> */
.L_x_120:
[----:B------:R-:W-:Y:S05]  /*5710*/  BSYNC.RECONVERGENT B5 ;  /* 0x0000000000057941 */ /* 0x000fea0003800200 */
.L_x_119:
[----:B------:R-:W2:Y:S02]  /*5720*/  LDG.E R4, desc[UR36][R24.64] ;  /* 0x0000002418047981 */ /* 0x000ea4000c1e1900 */
[----:B--2---:R-:W-:-:S13]  /*5730*/  FSETP.GEU.AND P0, PT, R0, |R4|, PT ;  /* 0x400000040000720b */ /* 0x004fda0003f0e000 */
[----:B------:R-:W-:-:S05]  /*5740*/  @!P0 FMUL R0, R30, R0 ;  /* 0x000000001e008220 */ /* 0x000fca0000400000 */
[----:B------:R0:W-:Y:S02]  /*5750*/  @!P0 STG.E desc[UR36][R24.64], R0 ;  /* 0x0000000018008986 */ /* 0x0001e4000c101924 */
[----:B0-----:R-:W-:-:S07]  /*5760*/  HFMA2 R0, -RZ, RZ, 0, 5.9604644775390625e-08 ;  /* 0x00000001ff007431 */ /* 0x001fce00000001ff */
.L_x_115:
[----:B------:R-:W-:Y:S05]  /*5770*/  BSYNC.RECONVERGENT B2 ;  /* 0x0000000000027941 */ /* 0x000fea0003800200 */
.L_x_114:
        /* <DEDUP_REMOVED lines=21> */
.L_x_124:
[----:B------:R-:W-:Y:S01]  /*58d0*/  FMUL.FTZ R4, R0, R5 ;  /* 0x0000000500047220 */ /* 0x000fe20000410000 */
[----:B------:R-:W-:-:S03]  /*58e0*/  FMUL.FTZ R5, R5, 0.5 ;  /* 0x3f00000005057820 */ /* 0x000fc60000410000 */
[----:B------:R-:W-:-:S04]  /*58f0*/  FFMA R0, -R4, R4, R0 ;  /* 0x0000000404007223 */ /* 0x000fc80000000100 */
[----:B------:R-:W-:-:S07]  /*5900*/  FFMA R4, R0, R5, R4 ;  /* 0x0000000500047223 */ /* 0x000fce0000000004 */
.L_x_125:
[----:B------:R-:W-:Y:S05]  /*5910*/  BSYNC.RECONVERGENT B0 ;  /* 0x0000000000007941 */ /* 0x000fea0003800200 */
.L_x_123:
        /* <DEDUP_REMOVED lines=12> */
.L_x_127:
[----:B------:R-:W-:Y:S05]  /*59e0*/  BSYNC.RECONVERGENT B5 ;  /* 0x0000000000057941 */ /* 0x000fea0003800200 */
.L_x_126:
[----:B------:R-:W2:Y:S02]  /*59f0*/  LDG.E R4, desc[UR36][R24.64] ;  /* 0x0000002418047981 */ /* 0x000ea4000c1e1900 */
[----:B--2---:R-:W-:-:S13]  /*5a00*/  FSETP.GEU.AND P0, PT, R0, |R4|, PT ;  /* 0x400000040000720b */ /* 0x004fda0003f0e000 */
[----:B------:R-:W-:-:S05]  /*5a10*/  @!P0 FMUL R0, R30, R0 ;  /* 0x000000001e008220 */ /* 0x000fca0000400000 */
[----:B------:R0:W-:Y:S02]  /*5a20*/  @!P0 STG.E desc[UR36][R24.64], R0 ;  /* 0x0000000018008986 */ /* 0x0001e4000c101924 */
[----:B0-----:R-:W-:-:S07]  /*5a30*/  IMAD.MOV.U32 R0, RZ, RZ, 0x1 ;  /* 0x00000001ff007424 */ /* 0x001fce00078e00ff */
.L_x_122:
[----:B------:R-:W-:Y:S05]  /*5a40*/  BSYNC.RECONVERGENT B2 ;  /* 0x0000000000027941 */ /* 0x000fea0003800200 */
.L_x_121:
[----:B------:R-:W-:-:S04]  /*5a50*/  IADD3 R33, PT, PT, R33, 0x4, RZ ;  /* 0x0000000421217810 */ /* 0x000fc80007ffe0ff */
[----:B------:R-:W-:-:S13]  /*5a60*/  ISETP.NE.AND P0, PT, R33, R17, PT ;  /* 0x000000112100720c */ /* 0x000fda0003f05270 */
[----:B------:R-:W-:Y:S05]  /*5a70*/  @P0 BRA `(.L_x_128) ;  /* 0xfffffff4001c0947 */ /* 0x000fea000383ffff */
.L_x_78:
[----:B------:R-:W-:Y:S05]  /*5a80*/  BSYNC.RECONVERGENT B3 ;  /* 0x0000000000037941 */ /* 0x000fea0003800200 */
.L_x_77:
[----:B------:R-:W-:-:S05]  /*5a90*/  VIADD R13, R13, 0x1 ;  /* 0x000000010d0d7836 */ /* 0x000fca0000000000 */
[----:B------:R-:W-:-:S13]  /*5aa0*/  ISETP.NE.AND P0, PT, R13, R9, PT ;  /* 0x000000090d00720c */ /* 0x000fda0003f05270 */
[----:B------:R-:W-:Y:S05]  /*5ab0*/  @P0 BRA `(.L_x_129) ;  /* 0xffffffe800c00947 */ /* 0x000fea000383ffff */
.L_x_76:
[----:B------:R-:W-:Y:S05]  /*5ac0*/  BSYNC.RECONVERGENT B4 ;  /* 0x0000000000047941 */ /* 0x000fea0003800200 */
.L_x_75:
[----:B------:R-:W-:Y:S01]  /*5ad0*/  ISETP.GE.AND P0, PT, R8, R9, PT ;  /* 0x000000090800720c */ /* 0x000fe20003f06270 */
[----:B------:R-:W-:Y:S01]  /*5ae0*/  BSSY.RECONVERGENT B4, `(.L_x_130) ;  /* 0x0000173000047945 */ /* 0x000fe20003800200 */
[----:B------:R-:W-:-:S11]  /*5af0*/  IADD3 R12, PT, PT, R26, R28, RZ ;  /* 0x0000001c1a0c7210 */ /* 0x000fd60007ffe0ff */
[----:B------:R-:W-:Y:S05]  /*5b00*/  @P0 BRA `(.L_x_131) ;  /* 0x0000001400c00947 */ /* 0x000fea0003800000 */
[C---:B------:R-:W-:Y:S01]  /*5b10*/  VIADDMNMX R14, R27.reuse, -R26, RZ, !PT ;  /* 0x8000001a1b0e7246 */ /* 0x040fe200078001ff */
[----:B------:R-:W-:Y:S01]  /*5b20*/  IMAD.MOV.U32 R15, RZ, RZ, R8 ;  /* 0x000000ffff0f7224 */ /* 0x000fe200078e0008 */
[----:B------:R-:W-:Y:S02]  /*5b30*/  VIMNMX R4, PT, PT, R26, R27, PT ;  /* 0x0000001b1a047248 */ /* 0x000fe40003fe0100 */
[----:B------:R-:W-:Y:S01]  /*5b40*/  VIMNMX R13, PT, PT, R12, UR41, PT ;  /* 0x000000290c0d7c48 */ /* 0x000fe2000bfe0100 */
[C---:B------:R-:W-:Y:S01]  /*5b50*/  VIADD R17, R14.reuse, 0x1 ;  /* 0x000000010e117836 */ /* 0x040fe20000000000 */
[C---:B------:R-:W-:Y:S01]  /*5b60*/  IADD3 R18, PT, PT, R14.reuse, 0x2, RZ ;  /* 0x000000020e127810 */ /* 0x040fe20007ffe0ff */
[C---:B------:R-:W-:Y:S01]  /*5b70*/  VIADD R19, R14.reuse, 0x3 ;  /* 0x000000030e137836 */ /* 0x040fe20000000000 */
[----:B------:R-:W-:Y:S01]  /*5b80*/  IABS R6, R4 ;  /* 0x0000000400067213 */ /* 0x000fe20000000000 */
[----:B------:R-:W-:Y:S01]  /*5b90*/  IMAD R22, R14, UR41, R13 ;  /* 0x000000290e167c24 */ /* 0x000fe2000f8e020d */
[----:B------:R-:W-:Y:S01]  /*5ba0*/  IADD3 R4, PT, PT, R28, -R13, RZ ;  /* 0x8000000d1c047210 */ /* 0x000fe20007ffe0ff */
[----:B------:R-:W-:Y:S01]  /*5bb0*/  IMAD.IADD R5, R27, 0x1, -R18 ;  /* 0x000000011b057824 */ /* 0x000fe200078e0a12 */
[----:B------:R-:W-:Y:S01]  /*5bc0*/  IADD3 R16, PT, PT, R26, 0x1, R27 ;  /* 0x000000011a107810 */ /* 0x000fe20007ffe01b */
[----:B------:R-:W-:Y:S01]  /*5bd0*/  IMAD R22, R22, UR40, RZ ;  /* 0x0000002816167c24 */ /* 0x000fe2000f8e02ff */
[----:B------:R-:W-:-:S02]  /*5be0*/  IABS R32, R4 ;  /* 0x0000000400207213 */ /* 0x000fc40000000000 */
[----:B------:R-:W-:Y:S02]  /*5bf0*/  IADD3 R4, PT, PT, R27, -R17, RZ ;  /* 0x800000111b047210 */ /* 0x000fe40007ffe0ff */
[----:B------:R-:W-:Y:S02]  /*5c00*/  IABS R5, R5 ;  /* 0x0000000500057213 */ /* 0x000fe40000000000 */
[----:B------:R-:W-:Y:S02]  /*5c10*/  IABS R4, R4 ;  /* 0x0000000400047213 */ /* 0x000fe40000000000 */
[----:B------:R-:W-:Y:S01]  /*5c20*/  VIMNMX R16, PT, PT, R16, UR42, PT ;  /* 0x0000002a10107c48 */ /* 0x000fe2000bfe0100 */
[----:B------:R-:W-:Y:S01]  /*5c30*/  IMAD.MOV.U32 R36, RZ, RZ, R5 ;  /* 0x000000ffff247224 */ /* 0x000fe200078e0005 */
        /* <DEDUP_REMOVED lines=8> */
[----:B------:R-:W-:Y:S01]  /*5cc0*/  IADD3 R23, PT, PT, -R14, R16, RZ ;  /* 0x000000100e177210 */ /* 0x000fe20007ffe1ff */
[----:B------:R-:W-:Y:S01]  /*5cd0*/  FMUL R33, R33, R33 ;  /* 0x0000002121217220 */ /* 0x000fe20000400000 */
[----:B------:R-:W-:Y:S01]  /*5ce0*/  I2FP.F32.S32 R3, R26 ;  /* 0x0000001a00037245 */ /* 0x000fe20000201400 */
[----:B------:R-:W-:Y:S01]  /*5cf0*/  FMUL R36, R36, R36 ;  /* 0x0000002424247220 */ /* 0x000fe20000400000 */
[----:B------:R-:W-:-:S07]  /*5d00*/  LOP3.LUT R23, R23, 0x3, RZ, 0xc0, !PT ;  /* 0x0000000317177812 */ /* 0x000fce00078ec0ff */
.L_x_184:
[----:B------:R-:W-:Y:S01]  /*5d10*/  ISETP.GE.AND P0, PT, R14, R16, PT ;  /* 0x000000100e00720c */ /* 0x000fe20003f06270 */
[----:B------:R-:W-:-:S12]  /*5d20*/  BSSY.RECONVERGENT B3, `(.L_x_132) ;  /* 0x000014b000037945 */ /* 0x000fd80003800200 */
[----:B------:R-:W-:Y:S05]  /*5d30*/  @P0 BRA `(.L_x_133) ;  /* 0x0000001400240947 */ /* 0x000fea0003800000 */
[----:B------:R-:W-:Y:S01]  /*5d40*/  ISETP.NE.AND P0, PT, R23, RZ, PT ;  /* 0x000000ff1700720c */ /* 0x000fe20003f05270 */
[----:B------:R-:W-:Y:S01]  /*5d50*/  BSSY.RECONVERGENT B2, `(.L_x_134) ;  /* 0x000008c000027945 */ /* 0x000fe20003800200 */
[----:B------:R-:W-:Y:S01]  /*5d60*/  IADD3 R4, PT, PT, R2, -R15, RZ ;  /* 0x8000000f02047210 */ /* 0x000fe20007ffe0ff */
[----:B------:R-:W-:-:S03]  /*5d70*/  IMAD.MOV.U32 R37, RZ, RZ, R14 ;  /* 0x000000ffff257224 */ /* 0x000fc600078e000e */
[----:B------:R-:W-:-:S04]  /*5d80*/  IABS R4, R4 ;  /* 0x0000000400047213 */ /* 0x000fc80000000000 */
[----:B------:R-:W-:-:S05]  /*5d90*/  I2FP.F32.S32 R4, R4 ;  /* 0x0000000400047245 */ /* 0x000fca0000201400 */
[----:B------:R-:W-:Y:S01]  /*5da0*/  FFMA R39, R4, R4, R32 ;  /* 0x0000000404277223 */ /* 0x000fe20000000020 */
[----:B------:R-:W-:Y:S06]  /*5db0*/  @!P0 BRA `(.L_x_135) ;  /* 0x0000000800148947 */ /* 0x000fec0003800000 */
[----:B------:R-:W0:Y:S01]  /*5dc0*/  LDCU.64 UR4, c[0x0][0x388] ;  /* 0x00007100ff0477ac */ /* 0x000e220008000a00 */
[----:B------:R-:W-:-:S04]  /*5dd0*/  IADD3 R40, PT, PT, R22, R15, RZ ;  /* 0x0000000f16287210 */ /* 0x000fc80007ffe0ff */
        /* <DEDUP_REMOVED lines=16> */
.L_x_139:
[----:B------:R-:W-:Y:S01]  /*5ee0*/  FMUL.FTZ R4, R0, R5 ;  /* 0x0000000500047220 */ /* 0x000fe20000410000 */
[----:B------:R-:W-:-:S03]  /*5ef0*/  FMUL.FTZ R5, R5, 0.5 ;  /* 0x3f00000005057820 */ /* 0x000fc60000410000 */
[----:B------:R-:W-:-:S04]  /*5f00*/  FFMA R0, -R4, R4, R0 ;  /* 0x0000000404007223 */ /* 0x000fc80000000100 */
[----:B------:R-:W-:-:S07]  /*5f10*/  FFMA R4, R0, R5, R4 ;  /* 0x0000000500047223 */ /* 0x000fce0000000004 */
.L_x_140:
[----:B------:R-:W-:Y:S05]  /*5f20*/  BSYNC.RECONVERGENT B0 ;  /* 0x0000000000007941 */ /* 0x000fea0003800200 */
.L_x_138:
        /* <DEDUP_REMOVED lines=12> */
.L_x_142:
[----:B------:R-:W-:Y:S05]  /*5ff0*/  BSYNC.RECONVERGENT B6 ;  /* 0x0000000000067941 */ /* 0x000fea0003800200 */
.L_x_141:
[----:B------:R-:W2:Y:S02]  /*6000*/  LDG.E R4, desc[UR36][R24.64] ;  /* 0x0000002418047981 */ /* 0x000ea4000c1e1900 */
[----:B--2---:R-:W-:-:S13]  /*6010*/  FSETP.GEU.AND P0, PT, R0, |R4|, PT ;  /* 0x400000040000720b */ /* 0x004fda0003f0e000 */
[----:B------:R-:W-:-:S05]  /*6020*/  @!P0 FMUL R0, R30, R0 ;  /* 0x000000001e008220 */ /* 0x000fca0000400000 */
[----:B------:R0:W-:Y:S02]  /*6030*/  @!P0 STG.E desc[UR36][R24.64], R0 ;  /* 0x0000000018008986 */ /* 0x0001e4000c101924 */
[----:B0-----:R-:W-:-:S07]  /*6040*/  HFMA2 R0, -RZ, RZ, 0, 5.9604644775390625e-08 ;  /* 0x00000001ff007431 */ /* 0x001fce00000001ff */
.L_x_137:
[----:B------:R-:W-:Y:S05]  /*6050*/  BSYNC.RECONVERGENT B5 ;  /* 0x0000000000057941 */ /* 0x000fea0003800200 */
.L_x_136:
[----:B------:R-:W-:Y:S01]  /*6060*/  ISETP.NE.AND P0, PT, R23, 0x1, PT ;  /* 0x000000011700780c */ /* 0x000fe20003f05270 */
[----:B------:R-:W-:-:S12]  /*6070*/  IMAD.MOV.U32 R37, RZ, RZ, R17 ;  /* 0x000000ffff257224 */ /* 0x000fd800078e0011 */
[----:B------:R-:W-:Y:S05]  /*6080*/  @!P0 BRA `(.L_x_135) ;  /* 0x0000000400608947 */ /* 0x000fea0003800000 */
        /* <DEDUP_REMOVED lines=18> */
.L_x_146:
[----:B------:R-:W-:Y:S01]  /*61b0*/  FMUL.FTZ R4, R0, R5 ;  /* 0x0000000500047220 */ /* 0x000fe20000410000 */
[----:B------:R-:W-:-:S03]  /*61c0*/  FMUL.FTZ R5, R5, 0.5 ;  /* 0x3f00000005057820 */ /* 0x000fc60000410000 */
[----:B------:R-:W-:-:S04]  /*61d0*/  FFMA R0, -R4, R4, R0 ;  /* 0x0000000404007223 */ /* 0x000fc80000000100 */
[----:B------:R-:W-:-:S07]  /*61e0*/  FFMA R4, R0, R5, R4 ;  /* 0x0000000500047223 */ /* 0x000fce0000000004 */
.L_x_147:
[----:B------:R-:W-:Y:S05]  /*61f0*/  BSYNC.RECONVERGENT B0 ;  /* 0x0000000000007941 */ /* 0x000fea0003800200 */
.L_x_145:
        /* <DEDUP_REMOVED lines=12> */
.L_x_149:
[----:B------:R-:W-:Y:S05]  /*62c0*/  BSYNC.RECONVERGENT B6 ;  /* 0x0000000000067941 */ /* 0x000fea0003800200 */
.L_x_148:
[----:B------:R-:W2:Y:S02]  /*62d0*/  LDG.E R4, desc[UR36][R24.64] ;  /* 0x0000002418047981 */ /* 0x000ea4000c1e1900 */
[----:B--2---:R-:W-:-:S13]  /*62e0*/  FSETP.GEU.AND P0, PT, R0, |R4|, PT ;  /* 0x400000040000720b */ /* 0x004fda0003f0e000 */
[----:B------:R-:W-:-:S05]  /*62f0*/  @!P0 FMUL R0, R30, R0 ;  /* 0x000000001e008220 */ /* 0x000fca0000400000 */
[----:B------:R0:W-:Y:S02]  /*6300*/  @!P0 STG.E desc[UR36][R24.64], R0 ;  /* 0x0000000018008986 */ /* 0x0001e4000c101924 */
[----:B0-----:R-:W-:-:S07]  /*6310*/  HFMA2 R0, -RZ, RZ, 0, 5.9604644775390625e-08 ;  /* 0x00000001ff007431 */ /* 0x001fce00000001ff */
.L_x_144:
[----:B------:R-:W-:Y:S05]  /*6320*/  BSYNC.RECONVERGENT B5 ;  /* 0x0000000000057941 */ /* 0x000fea0003800200 */
.L_x_143:
        /* <DEDUP_REMOVED lines=8> */
[----:B------:R-:W-:Y:S01]  /*63b0*/  IMAD.MOV.U32 R37, RZ, RZ, R19 ;  /* 0x000000ffff257224 */ /* 0x000fe200078e0013 */
        /* <DEDUP_REMOVED lines=12> */
.L_x_151:
[----:B------:R-:W-:Y:S01]  /*6480*/  FMUL.FTZ R4, R0, R5 ;  /* 0x0000000500047220 */ /* 0x000fe20000410000 */
[----:B------:R-:W-:-:S03]  /*6490*/  FMUL.FTZ R5, R5, 0.5 ;  /* 0x3f00000005057820 */ /* 0x000fc60000410000 */
[----:B------:R-:W-:-:S04]  /*64a0*/  FFMA R0, -R4, R4, R0 ;  /* 0x0000000404007223 */ /* 0x000fc80000000100 */
[----:B------:R-:W-:-:S07]  /*64b0*/  FFMA R4, R0, R5, R4 ;  /* 0x0000000500047223 */ /* 0x000fce0000000004 */
.L_x_152:
[----:B------:R-:W-:Y:S05]  /*64c0*/  BSYNC.RECONVERGENT B0 ;  /* 0x0000000000007941 */ /* 0x000fea0003800200 */
.L_x_150:
        /* <DEDUP_REMOVED lines=12> */
.L_x_154:
[----:B------:R-:W-:Y:S05]  /*6590*/  BSYNC.RECONVERGENT B5 ;  /* 0x0000000000057941 */ /* 0x000fea0003800200 */
.L_x_153:
[----:B------:R-:W2:Y:S01]  /*65a0*/  LDG.E R4, desc[UR36][R24.64] ;  /* 0x0000002418047981 */ /* 0x000ea2000c1e1900 */
[----:B------:R-:W-:Y:S01]  /*65b0*/  IMAD.MOV.U32 R37, RZ, RZ, R19 ;  /* 0x000000ffff257224 */ /* 0x000fe200078e0013 */
[----:B--2---:R-:W-:-:S13]  /*65c0*/  FSETP.GEU.AND P0, PT, R0, |R4|, PT ;  /* 0x400000040000720b */ /* 0x004fda0003f0e000 */
[----:B------:R-:W-:Y:S01]  /*65d0*/  @!P0 FMUL R0, R30, R0 ;  /* 0x000000001e008220 */ /* 0x000fe20000400000 */
[----:B------:R-:W-:-:S04]  /*65e0*/  @!P0 IMAD.MOV.U32 R37, RZ, RZ, R19 ;  /* 0x000000ffff258224 */ /* 0x000fc800078e0013 */
[----:B------:R0:W-:Y:S02]  /*65f0*/  @!P0 STG.E desc[UR36][R24.64], R0 ;  /* 0x0000000018008986 */ /* 0x0001e4000c101924 */
[----:B0-----:R-:W-:-:S07]  /*6600*/  HFMA2 R0, -RZ, RZ, 0, 5.9604644775390625e-08 ;  /* 0x00000001ff007431 */ /* 0x001fce00000001ff */
.L_x_135:
[----:B------:R-:W-:Y:S05]  /*6610*/  BSYNC.RECONVERGENT B2 ;  /* 0x0000000000027941 */ /* 0x000fea0003800200 */
.L_x_134:
[----:B------:R-:W-:-:S13]  /*6620*/  ISETP.GT.U32.AND P0, PT, R41, -0x4, PT ;  /* 0xfffffffc2900780c */ /* 0x000fda0003f04070 */
[----:B------:R-:W-:Y:S05]  /*6630*/  @P0 BRA `(.L_x_133) ;  /* 0x0000000800e40947 */ /* 0x000fea0003800000 */
.L_x_183:
        /* <DEDUP_REMOVED lines=9> */
[----:B------:R-:W-:Y:S01]  /*66d0*/  IADD3 R0, PT, PT, R27, -R37, RZ ;  /* 0x800000251b007210 */ /* 0x000fe20007ffe0ff */
        /* <DEDUP_REMOVED lines=12> */
.L_x_158:
[----:B------:R-:W-:Y:S01]  /*67a0*/  FMUL.FTZ R4, R0, R5 ;  /* 0x0000000500047220 */ /* 0x000fe20000410000 */
[----:B------:R-:W-:-:S03]  /*67b0*/  FMUL.FTZ R5, R5, 0.5 ;  /* 0x3f00000005057820 */ /* 0x000fc60000410000 */
[----:B------:R-:W-:-:S04]  /*67c0*/  FFMA R0, -R4, R4, R0 ;  /* 0x0000000404007223 */ /* 0x000fc80000000100 */
[----:B------:R-:W-:-:S07]  /*67d0*/  FFMA R4, R0, R5, R4 ;  /* 0x0000000500047223 */ /* 0x000fce0000000004 */
.L_x_159:
[----:B------:R-:W-:Y:S05]  /*67e0*/  BSYNC.RECONVERGENT B0 ;  /* 0x0000000000007941 */ /* 0x000fea0003800200 */
.L_x_157:
        /* <DEDUP_REMOVED lines=12> */
.L_x_161:
[----:B------:R-:W-:Y:S05]  /*68b0*/  BSYNC.RECONVERGENT B5 ;  /* 0x0000000000057941 */ /* 0x000fea0003800200 */
.L_x_160:
[----:B------:R-:W2:Y:S02]  /*68c0*/  LDG.E R4, desc[UR36][R24.64] ;  /* 0x0000002418047981 */ /* 0x000ea4000c1e1900 */
[----:B--2---:R-:W-:-:S13]  /*68d0*/  FSETP.GEU.AND P0, PT, R0, |R4|, PT ;  /* 0x400000040000720b */ /* 0x004fda0003f0e000 */
[----:B------:R-:W-:-:S05]  /*68e0*/  @!P0 FMUL R0, R30, R0 ;  /* 0x000000001e008220 */ /* 0x000fca0000400000 */
[----:B------:R0:W-:Y:S02]  /*68f0*/  @!P0 STG.E desc[UR36][R24.64], R0 ;  /* 0x0000000018008986 */ /* 0x0001e4000c101924 */
[----:B0-----:R-:W-:-:S07]  /*6900*/  HFMA2 R0, -RZ, RZ, 0, 5.9604644775390625e-08 ;  /* 0x00000001ff007431 */ /* 0x001fce00000001ff */
.L_x_156:
[----:B------:R-:W-:Y:S05]  /*6910*/  BSYNC.RECONVERGENT B2 ;  /* 0x0000000000027941 */ /* 0x000fea0003800200 */
.L_x_155:
        /* <DEDUP_REMOVED lines=8> */
[----:B------:R-:W-:Y:S01]  /*69a0*/  LOP3.LUT R0, RZ, R37, RZ, 0x33, !PT ;  /* 0x00000025ff007212 */ /* 0x000fe200078e33ff */
[----:B------:R-:W-:Y:S03]  /*69b0*/  BSSY.RECONVERGENT B0, `(.L_x_164) ;  /* 0x0000011000007945 */ /* 0x000fe60003800200 */
[----:B------:R-:W-:-:S04]  /*69c0*/  IADD3 R0, PT, PT, R27, R0, RZ ;  /* 0x000000001b007210 */ /* 0x000fc80007ffe0ff */
        /* <DEDUP_REMOVED lines=11> */
.L_x_165:
[----:B------:R-:W-:Y:S01]  /*6a80*/  FMUL.FTZ R4, R0, R5 ;  /* 0x0000000500047220 */ /* 0x000fe20000410000 */
[----:B------:R-:W-:-:S03]  /*6a90*/  FMUL.FTZ R5, R5, 0.5 ;  /* 0x3f00000005057820 */ /* 0x000fc60000410000 */
[----:B------:R-:W-:-:S04]  /*6aa0*/  FFMA R0, -R4, R4, R0 ;  /* 0x0000000404007223 */ /* 0x000fc80000000100 */
[----:B------:R-:W-:-:S07]  /*6ab0*/  FFMA R4, R0, R5, R4 ;  /* 0x0000000500047223 */ /* 0x000fce0000000004 */
.L_x_166:
[----:B------:R-:W-:Y:S05]  /*6ac0*/  BSYNC.RECONVERGENT B0 ;  /* 0x0000000000007941 */ /* 0x000fea0003800200 */
.L_x_164:
        /* <DEDUP_REMOVED lines=12> */
.L_x_168:
[----:B------:R-:W-:Y:S05]  /*6b90*/  BSYNC.RECONVERGENT B5 ;  /* 0x0000000000057941 */ /* 0x000fea0003800200 */
.L_x_167:
[----:B------:R-:W2:Y:S02]  /*6ba0*/  LDG.E R4, desc[UR36][R24.64] ;  /* 0x0000002418047981 */ /* 0x000ea4000c1e1900 */
[----:B--2---:R-:W-:-:S13]  /*6bb0*/  FSETP.GEU.AND P0, PT, R0, |R4|, PT ;  /* 0x400000040000720b */ /* 0x004fda0003f0e000 */
[----:B------:R-:W-:-:S05]  /*6bc0*/  @!P0 FMUL R0, R30, R0 ;  /* 0x000000001e008220 */ /* 0x000fca0000400000 */
[----:B------:R0:W-:Y:S02]  /*6bd0*/  @!P0 STG.E desc[UR36][R24.64], R0 ;  /* 0x0000000018008986 */ /* 0x0001e4000c101924 */
[----:B0-----:R-:W-:-:S07]  /*6be0*/  HFMA2 R0, -RZ, RZ, 0, 5.9604644775390625e-08 ;  /* 0x00000001ff007431 */ /* 0x001fce00000001ff */
.L_x_163:
[----:B------:R-:W-:Y:S05]  /*6bf0*/  BSYNC.RECONVERGENT B2 ;  /* 0x0000000000027941 */ /* 0x000fea0003800200 */
.L_x_162:
        /* <DEDUP_REMOVED lines=21> */
.L_x_172:
[----:B------:R-:W-:Y:S01]  /*6d50*/  FMUL.FTZ R4, R0, R5 ;  /* 0x0000000500047220 */ /* 0x000fe20000410000 */
[----:B------:R-:W-:-:S03]  /*6d60*/  FMUL.FTZ R5, R5, 0.5 ;  /* 0x3f00000005057820 */ /* 0x000fc60000410000 */
[----:B------:R-:W-:-:S04]  /*6d70*/  FFMA R0, -R4, R4, R0 ;  /* 0x0000000404007223 */ /* 0x000fc80000000100 */
[----:B------:R-:W-:-:S07]  /*6d80*/  FFMA R4, R0, R5, R4 ;  /* 0x0000000500047223 */ /* 0x000fce0000000004 */
.L_x_173:
[----:B------:R-:W-:Y:S05]  /*6d90*/  BSYNC.RECONVERGENT B0 ;  /* 0x0000000000007941 */ /* 0x000fea0003800200 */
.L_x_171:
        /* <DEDUP_REMOVED lines=12> */
.L_x_175:
[----:B------:R-:W-:Y:S05]  /*6e60*/  BSYNC.RECONVERGENT B5 ;  /* 0x0000000000057941 */ /* 0x000fea0003800200 */
.L_x_174:
[----:B------:R-:W2:Y:S02]  /*6e70*/  LDG.E R4, desc[UR36][R24.64] ;  /* 0x0000002418047981 */ /* 0x000ea4000c1e1900 */
[----:B--2---:R-:W-:-:S13]  /*6e80*/  FSETP.GEU.AND P0, PT, R0, |R4|, PT ;  /* 0x400000040000720b */ /* 0x004fda0003f0e000 */
[----:B------:R-:W-:-:S05]  /*6e90*/  @!P0 FMUL R0, R30, R0 ;  /* 0x000000001e008220 */ /* 0x000fca0000400000 */
[----:B------:R0:W-:Y:S02]  /*6ea0*/  @!P0 STG.E desc[UR36][R24.64], R0 ;  /* 0x0000000018008986 */ /* 0x0001e4000c101924 */
[----:B0-----:R-:W-:-:S07]  /*6eb0*/  IMAD.MOV.U32 R0, RZ, RZ, 0x1 ;  /* 0x00000001ff007424 */ /* 0x001fce00078e00ff */
.L_x_170:
[----:B------:R-:W-:Y:S05]  /*6ec0*/  BSYNC.RECONVERGENT B2 ;  /* 0x0000000000027941 */ /* 0x000fea0003800200 */
.L_x_169:
        /* <DEDUP_REMOVED lines=21> */
.L_x_179:
[----:B------:R-:W-:Y:S01]  /*7020*/  FMUL.FTZ R4, R0, R5 ;  /* 0x0000000500047220 */ /* 0x000fe20000410000 */
[----:B------:R-:W-:-:S03]  /*7030*/  FMUL.FTZ R5, R5, 0.5 ;  /* 0x3f00000005057820 */ /* 0x000fc60000410000 */
[----:B------:R-:W-:-:S04]  /*7040*/  FFMA R0, -R4, R4, R0 ;  /* 0x0000000404007223 */ /* 0x000fc80000000100 */
[----:B------:R-:W-:-:S07]  /*7050*/  FFMA R4, R0, R5, R4 ;  /* 0x0000000500047223 */ /* 0x000fce0000000004 */
.L_x_180:
[----:B------:R-:W-:Y:S05]  /*7060*/  BSYNC.RECONVERGENT B0 ;  /* 0x0000000000007941 */ /* 0x000fea0003800200 */
.L_x_178:
        /* <DEDUP_REMOVED lines=12> */
.L_x_182:
[----:B------:R-:W-:Y:S05]  /*7130*/  BSYNC.RECONVERGENT B5 ;  /* 0x0000000000057941 */ /* 0x000fea0003800200 */
.L_x_181:
[----:B------:R-:W2:Y:S02]  /*7140*/  LDG.E R4, desc[UR36][R24.64] ;  /* 0x0000002418047981 */ /* 0x000ea4000c1e1900 */
[----:B--2---:R-:W-:-:S13]  /*7150*/  FSETP.GEU.AND P0, PT, R0, |R4|, PT ;  /* 0x400000040000720b */ /* 0x004fda0003f0e000 */
[----:B------:R-:W-:-:S05]  /*7160*/  @!P0 FMUL R0, R30, R0 ;  /* 0x000000001e008220 */ /* 0x000fca0000400000 */
[----:B------:R0:W-:Y:S02]  /*7170*/  @!P0 STG.E desc[UR36][R24.64], R0 ;  /* 0x0000000018008986 */ /* 0x0001e4000c101924 */
[----:B0-----:R-:W-:-:S07]  /*7180*/  HFMA2 R0, -RZ, RZ, 0, 5.9604644775390625e-08 ;  /* 0x00000001ff007431 */ /* 0x001fce00000001ff */
.L_x_177:
[----:B------:R-:W-:Y:S05]  /*7190*/  BSYNC.RECONVERGENT B2 ;  /* 0x0000000000027941 */ /* 0x000fea0003800200 */
.L_x_176:
[----:B------:R-:W-:-:S05]  /*71a0*/  VIADD R37, R37, 0x4 ;  /* 0x0000000425257836 */ /* 0x000fca0000000000 */
[----:B------:R-:W-:-:S13]  /*71b0*/  ISETP.NE.AND P0, PT, R37, R16, PT ;  /* 0x000000102500720c */ /* 0x000fda0003f05270 */
[----:B------:R-:W-:Y:S05]  /*71c0*/  @P0 BRA `(.L_x_183) ;  /* 0xfffffff4001c0947 */ /* 0x000fea000383ffff */
.L_x_133:
[----:B------:R-:W-:Y:S05]  /*71d0*/  BSYNC.RECONVERGENT B3 ;  /* 0x0000000000037941 */ /* 0x000fea0003800200 */
.L_x_132:
[----:B------:R-:W-:-:S04]  /*71e0*/  IADD3 R15, PT, PT, R15, 0x1, RZ ;  /* 0x000000010f0f7810 */ /* 0x000fc80007ffe0ff */
[----:B------:R-:W-:-:S13]  /*71f0*/  ISETP.NE.AND P0, PT, R15, R9, PT ;  /* 0x000000090f00720c */ /* 0x000fda0003f05270 */
[----:B------:R-:W-:Y:S05]  /*7200*/  @P0 BRA `(.L_x_184) ;  /* 0xffffffe800c00947 */ /* 0x000fea000383ffff */
.L_x_131:
[----:B------:R-:W-:Y:S05]  /*7210*/  BSYNC.RECONVERGENT B4 ;  /* 0x0000000000047941 */ /* 0x000fea0003800200 */
.L_x_130:
[----:B------:R-:W-:Y:S01]  /*7220*/  IMAD.MOV.U32 R3, RZ, RZ, 0x1 ;  /* 0x00000001ff037424 */ /* 0x000fe200078e00ff */
[----:B------:R-:W-:Y:S04]  /*7230*/  BSSY.RECONVERGENT B4, `(.L_x_185) ;  /* 0x0000173000047945 */ /* 0x000fe80003800200 */
[----:B------:R-:W-:-:S04]  /*7240*/  VIADDMNMX R12, R12, R3, UR41, PT ;  /* 0x000000290c0c7e46 */ /* 0x000fc8000b800103 */
[----:B------:R-:W-:-:S13]  /*7250*/  ISETP.GE.AND P0, PT, R10, R12, PT ;  /* 0x0000000c0a00720c */ /* 0x000fda0003f06270 */
[----:B------:R-:W-:Y:S05]  /*7260*/  @P0 BRA `(.L_x_186) ;  /* 0x0000001400bc0947 */ /* 0x000fea0003800000 */
[----:B------:R-:W-:Y:S02]  /*7270*/  VIADDMNMX R13, R27, -R26, RZ, !PT ;  /* 0x8000001a1b0d7246 */ /* 0x000fe400078001ff */
[C---:B------:R-:W-:Y:S02]  /*7280*/  VIMNMX R5, PT, PT, R26.reuse, R27, PT ;  /* 0x0000001b1a057248 */ /* 0x040fe40003fe0100 */
[C---:B------:R-:W-:Y:S01]  /*7290*/  IADD3 R17, PT, PT, R13.reuse, 0x2, RZ ;  /* 0x000000020d117810 */ /* 0x040fe20007ffe0ff */
[C---:B------:R-:W-:Y:S01]  /*72a0*/  VIADD R16, R13.reuse, 0x1 ;  /* 0x000000010d107836 */ /* 0x040fe20000000000 */
[----:B------:R-:W-:Y:S01]  /*72b0*/  VIMNMX R4, PT, PT, R26, R2, PT ;  /* 0x000000021a047248 */ /* 0x000fe20003fe0100 */
[----:B------:R-:W-:Y:S01]  /*72c0*/  IMAD R18, R13, UR41, RZ ;  /* 0x000000290d127c24 */ /* 0x000fe2000f8e02ff */
[----:B------:R-:W-:Y:S01]  /*72d0*/  IABS R6, R5 ;  /* 0x0000000500067213 */ /* 0x000fe20000000000 */
[----:B------:R-:W-:Y:S01]  /*72e0*/  IMAD.IADD R5, R27, 0x1, -R17 ;  /* 0x000000011b057824 */ /* 0x000fe200078e0a11 */
[----:B------:R-:W-:Y:S01]  /*72f0*/  IABS R23, R4 ;  /* 0x0000000400177213 */ /* 0x000fe20000000000 */
[----:B------:R-:W-:Y:S01]  /*7300*/  VIADD R19, R13, 0x3 ;  /* 0x000000030d137836 */ /* 0x000fe20000000000 */
[----:B------:R-:W-:-:S02]  /*7310*/  IADD3 R4, PT, PT, R27, -R16, RZ ;  /* 0x800000101b047210 */ /* 0x000fc40007ffe0ff */
[----:B------:R-:W-:Y:S02]  /*7320*/  IABS R5, R5 ;  /* 0x0000000500057213 */ /* 0x000fe40000000000 */
[----:B------:R-:W-:Y:S02]  /*7330*/  IABS R4, R4 ;  /* 0x0000000400047213 */ /* 0x000fe40000000000 */
[----:B------:R-:W-:Y:S01]  /*7340*/  IADD3 R15, PT, PT, R26, 0x1, R27 ;  /* 0x000000011a0f7810 */ /* 0x000fe20007ffe01b */
[----:B------:R-:W-:Y:S01]  /*7350*/  IMAD.MOV.U32 R33, RZ, RZ, R5 ;  /* 0x000000ffff217224 */ /* 0x000fe200078e0005 */
[----:B------:R-:W-:Y:S02]  /*7360*/  MOV R32, R4 ;  /* 0x0000000400207202 */ /* 0x000fe40000000f00 */
[----:B------:R-:W-:Y:S02]  /*7370*/  VIMNMX R15, PT, PT, R15, UR42, PT ;  /* 0x0000002a0f0f7c48 */ /* 0x000fe4000bfe0100 */
[----:B------:R-:W-:-:S02]  /*7380*/  I2FP.F32.S32 R23, R23 ;  /* 0x0000001700177245 */ /* 0x000fc40000201400 */
[----:B------:R-:W-:Y:S01]  /*7390*/  I2FP.F32.S32 R6, R6 ;  /* 0x0000000600067245 */ /* 0x000fe20000201400 */
[----:B------:R-:W-:Y:S01]  /*73a0*/  IMAD.IADD R40, R13, 0x1, -R15 ;  /* 0x000000010d287824 */ /* 0x000fe200078e0a0f */
        /* <DEDUP_REMOVED lines=8> */
[----:B------:R-:W-:-:S02]  /*7430*/  MOV R14, R10 ;  /* 0x0000000a000e7202 */ /* 0x000fc40000000f00 */
[----:B------:R-:W-:-:S07]  /*7440*/  LOP3.LUT R22, R22, 0x3, RZ, 0xc0, !PT ;  /* 0x0000000316167812 */ /* 0x000fce00078ec0ff */
.L_x_239:
        /* <DEDUP_REMOVED lines=12> */
[----:B------:R-:W-:-:S05]  /*7510*/  IADD3 R4, PT, PT, R18, R14, RZ ;  /* 0x0000000e12047210 */ /* 0x000fca0007ffe0ff */
[----:B------:R-:W-:-:S05]  /*7520*/  IMAD R39, R4, UR40, R8 ;  /* 0x0000002804277c24 */ /* 0x000fca000f8e0208 */
        /* <DEDUP_REMOVED lines=16> */
.L_x_194:
[----:B------:R-:W-:Y:S01]  /*7630*/  FMUL.FTZ R4, R0, R5 ;  /* 0x0000000500047220 */ /* 0x000fe20000410000 */
[----:B------:R-:W-:-:S03]  /*7640*/  FMUL.FTZ R5, R5, 0.5 ;  /* 0x3f00000005057820 */ /* 0x000fc60000410000 */
[----:B------:R-:W-:-:S04]  /*7650*/  FFMA R0, -R4, R4, R0 ;  /* 0x0000000404007223 */ /* 0x000fc80000000100 */
[----:B------:R-:W-:-:S07]  /*7660*/  FFMA R4, R0, R5, R4 ;  /* 0x0000000500047223 */ /* 0x000fce0000000004 */
.L_x_195:
[----:B------:R-:W-:Y:S05]  /*7670*/  BSYNC.RECONVERGENT B0 ;  /* 0x0000000000007941 */ /* 0x000fea0003800200 */
.L_x_193:
        /* <DEDUP_REMOVED lines=12> */
.L_x_197:
[----:B------:R-:W-:Y:S05]  /*7740*/  BSYNC.RECONVERGENT B6 ;  /* 0x0000000000067941 */ /* 0x000fea0003800200 */
.L_x_196:
[----:B------:R-:W2:Y:S02]  /*7750*/  LDG.E R4, desc[UR36][R24.64] ;  /* 0x0000002418047981 */ /* 0x000ea4000c1e1900 */
[----:B--2---:R-:W-:-:S13]  /*7760*/  FSETP.GEU.AND P0, PT, R0, |R4|, PT ;  /* 0x400000040000720b */ /* 0x004fda0003f0e000 */
[----:B------:R-:W-:-:S05]  /*7770*/  @!P0 FMUL R0, R30, R0 ;  /* 0x000000001e008220 */ /* 0x000fca0000400000 */
[----:B------:R0:W-:Y:S02]  /*7780*/  @!P0 STG.E desc[UR36][R24.64], R0 ;  /* 0x0000000018008986 */ /* 0x0001e4000c101924 */
[----:B0-----:R-:W-:-:S07]  /*7790*/  HFMA2 R0, -RZ, RZ, 0, 5.9604644775390625e-08 ;  /* 0x00000001ff007431 */ /* 0x001fce00000001ff */
.L_x_192:
[----:B------:R-:W-:Y:S05]  /*77a0*/  BSYNC.RECONVERGENT B5 ;  /* 0x0000000000057941 */ /* 0x000fea0003800200 */
.L_x_191:
        /* <DEDUP_REMOVED lines=21> */
.L_x_201:
[----:B------:R-:W-:Y:S01]  /*7900*/  FMUL.FTZ R4, R0, R5 ;  /* 0x0000000500047220 */ /* 0x000fe20000410000 */
[----:B------:R-:W-:-:S03]  /*7910*/  FMUL.FTZ R5, R5, 0.5 ;  /* 0x3f00000005057820 */ /* 0x000fc60000410000 */
[----:B------:R-:W-:-:S04]  /*7920*/  FFMA R0, -R4, R4, R0 ;  /* 0x0000000404007223 */ /* 0x000fc80000000100 */
[----:B------:R-:W-:-:S07]  /*7930*/  FFMA R4, R0, R5, R4 ;  /* 0x0000000500047223 */ /* 0x000fce0000000004 */
.L_x_202:
[----:B------:R-:W-:Y:S05]  /*7940*/  BSYNC.RECONVERGENT B0 ;  /* 0x0000000000007941 */ /* 0x000fea0003800200 */
.L_x_200:
        /* <DEDUP_REMOVED lines=12> */
.L_x_204:
[----:B------:R-:W-:Y:S05]  /*7a10*/  BSYNC.RECONVERGENT B6 ;  /* 0x0000000000067941 */ /* 0x000fea0003800200 */
.L_x_203:
[----:B------:R-:W2:Y:S02]  /*7a20*/  LDG.E R4, desc[UR36][R24.64] ;  /* 0x0000002418047981 */ /* 0x000ea4000c1e1900 */
[----:B--2---:R-:W-:-:S13]  /*7a30*/  FSETP.GEU.AND P0, PT, R0, |R4|, PT ;  /* 0x400000040000720b */ /* 0x004fda0003f0e000 */
[----:B------:R-:W-:-:S05]  /*7a40*/  @!P0 FMUL R0, R30, R0 ;  /* 0x000000001e008220 */ /* 0x000fca0000400000 */
[----:B------:R0:W-:Y:S02]  /*7a50*/  @!P0 STG.E desc[UR36][R24.64], R0 ;  /* 0x0000000018008986 */ /* 0x0001e4000c101924 */
[----:B0-----:R-:W-:-:S07]  /*7a60*/  HFMA2 R0, -RZ, RZ, 0, 5.9604644775390625e-08 ;  /* 0x00000001ff007431 */ /* 0x001fce00000001ff */
.L_x_199:
[----:B------:R-:W-:Y:S05]  /*7a70*/  BSYNC.RECONVERGENT B5 ;  /* 0x0000000000057941 */ /* 0x000fea0003800200 */
.L_x_198:
        /* <DEDUP_REMOVED lines=21> */
.L_x_206:
[----:B------:R-:W-:Y:S01]  /*7bd0*/  FMUL.FTZ R4, R0, R5 ;  /* 0x0000000500047220 */ /* 0x000fe20000410000 */
[----:B------:R-:W-:-:S03]  /*7be0*/  FMUL.FTZ R5, R5, 0.5 ;  /* 0x3f00000005057820 */ /* 0x000fc60000410000 */
[----:B------:R-:W-:-:S04]  /*7bf0*/  FFMA R0, -R4, R4, R0 ;  /* 0x0000000404007223 */ /* 0x000fc80000000100 */
[----:B------:R-:W-:-:S07]  /*7c00*/  FFMA R4, R0, R5, R4 ;  /* 0x0000000500047223 */ /* 0x000fce0000000004 */
.L_x_207:
[----:B------:R-:W-:Y:S05]  /*7c10*/  BSYNC.RECONVERGENT B0 ;  /* 0x0000000000007941 */ /* 0x000fea0003800200 */
.L_x_205:
        /* <DEDUP_REMOVED lines=12> */
.L_x_209:
[----:B------:R-:W-:Y:S05]  /*7ce0*/  BSYNC.RECONVERGENT B5 ;  /* 0x0000000000057941 */ /* 0x000fea0003800200 */
.L_x_208:
[----:B------:R-:W2:Y:S01]  /*7cf0*/  LDG.E R4, desc[UR36][R24.64] ;  /* 0x0000002418047981 */ /* 0x000ea2000c1e1900 */
[----:B------:R-:W-:Y:S01]  /*7d00*/  IMAD.MOV.U32 R36, RZ, RZ, R19 ;  /* 0x000000ffff247224 */ /* 0x000fe200078e0013 */
[----:B--2---:R-:W-:-:S13]  /*7d10*/  FSETP.GEU.AND P0, PT, R0, |R4|, PT ;  /* 0x400000040000720b */ /* 0x004fda0003f0e000 */
[----:B------:R-:W-:Y:S01]  /*7d20*/  @!P0 FMUL R0, R30, R0 ;  /* 0x000000001e008220 */ /* 0x000fe20000400000 */
[----:B------:R-:W-:-:S04]  /*7d30*/  @!P0 IMAD.MOV.U32 R36, RZ, RZ, R19 ;  /* 0x000000ffff248224 */ /* 0x000fc800078e0013 */
[----:B------:R0:W-:Y:S02]  /*7d40*/  @!P0 STG.E desc[UR36][R24.64], R0 ;  /* 0x0000000018008986 */ /* 0x0001e4000c101924 */
[----:B0-----:R-:W-:-:S07]  /*7d50*/  HFMA2 R0, -RZ, RZ, 0, 5.9604644775390625e-08 ;  /* 0x00000001ff007431 */ /* 0x001fce00000001ff */
.L_x_190:
[----:B------:R-:W-:Y:S05]  /*7d60*/  BSYNC.RECONVERGENT B2 ;  /* 0x0000000000027941 */ /* 0x000fea0003800200 */
.L_x_189:
[----:B------:R-:W-:-:S13]  /*7d70*/  ISETP.GT.U32.AND P0, PT, R40, -0x4, PT ;  /* 0xfffffffc2800780c */ /* 0x000fda0003f04070 */
[----:B------:R-:W-:Y:S05]  /*7d80*/  @P0 BRA `(.L_x_188) ;  /* 0x0000000800e40947 */ /* 0x000fea0003800000 */
.L_x_238:
        /* <DEDUP_REMOVED lines=22> */
.L_x_213:
[----:B------:R-:W-:Y:S01]  /*7ef0*/  FMUL.FTZ R4, R0, R5 ;  /* 0x0000000500047220 */ /* 0x000fe20000410000 */
[----:B------:R-:W-:-:S03]  /*7f00*/  FMUL.FTZ R5, R5, 0.5 ;  /* 0x3f00000005057820 */ /* 0x000fc60000410000 */
[----:B------:R-:W-:-:S04]  /*7f10*/  FFMA R0, -R4, R4, R0 ;  /* 0x0000000404007223 */ /* 0x000fc80000000100 */
[----:B------:R-:W-:-:S07]  /*7f20*/  FFMA R4, R0, R5, R4 ;  /* 0x0000000500047223 */ /* 0x000fce0000000004 */
.L_x_214:
[----:B------:R-:W-:Y:S05]  /*7f30*/  BSYNC.RECONVERGENT B0 ;  /* 0x0000000000007941 */ /* 0x000fea0003800200 */
.L_x_212:
        /* <DEDUP_REMOVED lines=12> */
.L_x_216:
[----:B------:R-:W-:Y:S05]  /*8000*/  BSYNC.RECONVERGENT B5 ;  /* 0x0000000000057941 */ /* 0x000fea0003800200 */
.L_x_215:
[----:B------:R-:W2:Y:S02]  /*8010*/  LDG.E R4, desc[UR36][R24.64] ;  /* 0x0000002418047981 */ /* 0x000ea4000c1e1900 */
[----:B--2---:R-:W-:-:S13]  /*8020*/  FSETP.GEU.AND P0, PT, R0, |R4|, PT ;  /* 0x400000040000720b */ /* 0x004fda0003f0e000 */
[----:B------:R-:W-:-:S05]  /*8030*/  @!P0 FMUL R0, R30, R0 ;  /* 0x000000001e008220 */ /* 0x000fca0000400000 */
[----:B------:R0:W-:Y:S02]  /*8040*/  @!P0 STG.E desc[UR36][R24.64], R0 ;  /* 0x0000000018008986 */ /* 0x0001e4000c101924 */
[----:B0-----:R-:W-:-:S07]  /*8050*/  HFMA2 R0, -RZ, RZ, 0, 5.9604644775390625e-08 ;  /* 0x00000001ff007431 */ /* 0x001fce00000001ff */
.L_x_211:
[----:B------:R-:W-:Y:S05]  /*8060*/  BSYNC.RECONVERGENT B2 ;  /* 0x0000000000027941 */ /* 0x000fea0003800200 */
.L_x_210:
        /* <DEDUP_REMOVED lines=22> */
.L_x_220:
[----:B------:R-:W-:Y:S01]  /*81d0*/  FMUL.FTZ R4, R0, R5 ;  /* 0x0000000500047220 */ /* 0x000fe20000410000 */
[----:B------:R-:W-:-:S03]  /*81e0*/  FMUL.FTZ R5, R5, 0.5 ;  /* 0x3f00000005057820 */ /* 0x000fc60000410000 */
[----:B------:R-:W-:-:S04]  /*81f0*/  FFMA R0, -R4, R4, R0 ;  /* 0x0000000404007223 */ /* 0x000fc80000000100 */
[----:B------:R-:W-:-:S07]  /*8200*/  FFMA R4, R0, R5, R4 ;  /* 0x0000000500047223 */ /* 0x000fce0000000004 */
.L_x_221:
[----:B------:R-:W-:Y:S05]  /*8210*/  BSYNC.RECONVERGENT B0 ;  /* 0x0000000000007941 */ /* 0x000fea0003800200 */
.L_x_219:
        /* <DEDUP_REMOVED lines=12> */
.L_x_223:
[----:B------:R-:W-:Y:S05]  /*82e0*/  BSYNC.RECONVERGENT B5 ;  /* 0x0000000000057941 */ /* 0x000fea0003800200 */
.L_x_222:
[----:B------:R-:W2:Y:S02]  /*82f0*/  LDG.E R4, desc[UR36][R24.64] ;  /* 0x0000002418047981 */ /* 0x000ea4000c1e1900 */
[----:B--2---:R-:W-:-:S13]  /*8300*/  FSETP.GEU.AND P0, PT, R0, |R4|, PT ;  /* 0x400000040000720b */ /* 0x004fda0003f0e000 */
[----:B------:R-:W-:-:S05]  /*8310*/  @!P0 FMUL R0, R30, R0 ;  /* 0x000000001e008220 */ /* 0x000fca0000400000 */
[----:B------:R0:W-:Y:S02]  /*8320*/  @!P0 STG.E desc[UR36][R24.64], R0 ;  /* 0x0000000018008986 */ /* 0x0001e4000c101924 */
[----:B0-----:R-:W-:-:S07]  /*8330*/  HFMA2 R0, -RZ, RZ, 0, 5.9604644775390625e-08 ;  /* 0x00000001ff007431 */ /* 0x001fce00000001ff */
.L_x_218:
[----:B------:R-:W-:Y:S05]  /*8340*/  BSYNC.RECONVERGENT B2 ;  /* 0x0000000000027941 */ /* 0x000fea0003800200 */
.L_x_217:
        /* <DEDUP_REMOVED lines=21> */
.L_x_227:
[----:B------:R-:W-:Y:S01]  /*84a0*/  FMUL.FTZ R4, R0, R5 ;  /* 0x0000000500047220 */ /* 0x000fe20000410000 */
[----:B------:R-:W-:-:S03]  /*84b0*/  FMUL.FTZ R5, R5, 0.5 ;  /* 0x3f00000005057820 */ /* 0x000fc60000410000 */
[----:B------:R-:W-:-:S04]  /*84c0*/  FFMA R0, -R4, R4, R0 ;  /* 0x0000000404007223 */ /* 0x000fc80000000100 */
[----:B------:R-:W-:-:S07]  /*84d0*/  FFMA R4, R0, R5, R4 ;  /* 0x0000000500047223 */ /* 0x000fce0000000004 */
.L_x_228:
[----:B------:R-:W-:Y:S05]  /*84e0*/  BSYNC.RECONVERGENT B0 ;  /* 0x0000000000007941 */ /* 0x000fea0003800200 */
.L_x_226:
        /* <DEDUP_REMOVED lines=12> */
.L_x_230:
[----:B------:R-:W-:Y:S05]  /*85b0*/  BSYNC.RECONVERGENT B5 ;  /* 0x0000000000057941 */ /* 0x000fea0003800200 */
.L_x_229:
[----:B------:R-:W2:Y:S02]  /*85c0*/  LDG.E R4, desc[UR36][R24.64] ;  /* 0x0000002418047981 */ /* 0x000ea4000c1e1900 */
[----:B--2---:R-:W-:-:S13]  /*85d0*/  FSETP.GEU.AND P0, PT, R0, |R4|, PT ;  /* 0x400000040000720b */ /* 0x004fda0003f0e000 */
[----:B------:R-:W-:-:S05]  /*85e0*/  @!P0 FMUL R0, R30, R0 ;  /* 0x000000001e008220 */ /* 0x000fca0000400000 */
[----:B------:R0:W-:Y:S02]  /*85f0*/  @!P0 STG.E desc[UR36][R24.64], R0 ;  /* 0x0000000018008986 */ /* 0x0001e4000c101924 */
[----:B0-----:R-:W-:-:S07]  /*8600*/  IMAD.MOV.U32 R0, RZ, RZ, 0x1 ;  /* 0x00000001ff007424 */ /* 0x001fce00078e00ff */
.L_x_225:
[----:B------:R-:W-:Y:S05]  /*8610*/  BSYNC.RECONVERGENT B2 ;  /* 0x0000000000027941 */ /* 0x000fea0003800200 */
.L_x_224:
        /* <DEDUP_REMOVED lines=21> */
.L_x_234:
[----:B------:R-:W-:Y:S01]  /*8770*/  FMUL.FTZ R4, R0, R5 ;  /* 0x0000000500047220 */ /* 0x000fe20000410000 */
[----:B------:R-:W-:-:S03]  /*8780*/  FMUL.FTZ R5, R5, 0.5 ;  /* 0x3f00000005057820 */ /* 0x000fc60000410000 */
[----:B------:R-:W-:-:S04]  /*8790*/  FFMA R0, -R4, R4, R0 ;  /* 0x0000000404007223 */ /* 0x000fc80000000100 */
[----:B------:R-:W-:-:S07]  /*87a0*/  FFMA R4, R0, R5, R4 ;  /* 0x0000000500047223 */ /* 0x000fce0000000004 */
.L_x_235:
[----:B------:R-:W-:Y:S05]  /*87b0*/  BSYNC.RECONVERGENT B0 ;  /* 0x0000000000007941 */ /* 0x000fea0003800200 */
.L_x_233:
        /* <DEDUP_REMOVED lines=12> */
.L_x_237:
[----:B------:R-:W-:Y:S05]  /*8880*/  BSYNC.RECONVERGENT B5 ;  /* 0x0000000000057941 */ /* 0x000fea0003800200 */
.L_x_236:
[----:B------:R-:W2:Y:S02]  /*8890*/  LDG.E R4, desc[UR36][R24.64] ;  /* 0x0000002418047981 */ /* 0x000ea4000c1e1900 */
[----:B--2---:R-:W-:-:S13]  /*88a0*/  FSETP.GEU.AND P0, PT, R0, |R4|, PT ;  /* 0x400000040000720b */ /* 0x004fda0003f0e000 */
[----:B------:R-:W-:-:S05]  /*88b0*/  @!P0 FMUL R0, R30, R0 ;  /* 0x000000001e008220 */ /* 0x000fca0000400000 */
[----:B------:R0:W-:Y:S02]  /*88c0*/  @!P0 STG.E desc[UR36][R24.64], R0 ;  /* 0x0000000018008986 */ /* 0x0001e4000c101924 */
[----:B0-----:R-:W-:-:S07]  /*88d0*/  HFMA2 R0, -RZ, RZ, 0, 5.9604644775390625e-08 ;  /* 0x00000001ff007431 */ /* 0x001fce00000001ff */
.L_x_232:
[----:B------:R-:W-:Y:S05]  /*88e0*/  BSYNC.RECONVERGENT B2 ;  /* 0x0000000000027941 */ /* 0x000fea0003800200 */
.L_x_231:
[----:B------:R-:W-:-:S05]  /*88f0*/  VIADD R36, R36, 0x4 ;  /* 0x0000000424247836 */ /* 0x000fca0000000000 */
[----:B------:R-:W-:-:S13]  /*8900*/  ISETP.NE.AND P0, PT, R36, R15, PT ;  /* 0x0000000f2400720c */ /* 0x000fda0003f05270 */
[----:B------:R-:W-:Y:S05]  /*8910*/  @P0 BRA `(.L_x_238) ;  /* 0xfffffff4001c0947 */ /* 0x000fea000383ffff */
.L_x_188:
[----:B------:R-:W-:Y:S05]  /*8920*/  BSYNC.RECONVERGENT B3 ;  /* 0x0000000000037941 */ /* 0x000fea0003800200 */
.L_x_187:
[----:B------:R-:W-:-:S04]  /*8930*/  IADD3 R14, PT, PT, R14, 0x1, RZ ;  /* 0x000000010e0e7810 */ /* 0x000fc80007ffe0ff */
[----:B------:R-:W-:-:S13]  /*8940*/  ISETP.NE.AND P0, PT, R14, R12, PT ;  /* 0x0000000c0e00720c */ /* 0x000fda0003f05270 */
[----:B------:R-:W-:Y:S05]  /*8950*/  @P0 BRA `(.L_x_239) ;  /* 0xffffffe800bc0947 */ /* 0x000fea000383ffff */
.L_x_186:
[----:B------:R-:W-:Y:S05]  /*8960*/  BSYNC.RECONVERGENT B4 ;  /* 0x0000000000047941 */ /* 0x000fea0003800200 */
.L_x_185:
[----:B------:R-:W-:Y:S01]  /*8970*/  ISETP.GE.AND P0, PT, R10, R12, PT ;  /* 0x0000000c0a00720c */ /* 0x000fe20003f06270 */
[----:B------:R-:W-:-:S12]  /*8980*/  BSSY.RECONVERGENT B2, `(.L_x_240) ;  /* 0x0000437000027945 */ /* 0x000fd80003800200 */
[----:B------:R-:W-:Y:S05]  /*8990*/  @P0 BRA `(.L_x_241) ;  /* 0x0000002c00540947 */ /* 0x000fea0003800000 */
[----:B------:R-:W-:Y:S01]  /*89a0*/  VIADDMNMX R13, R27, -R26, RZ, !PT ;  /* 0x8000001a1b0d7246 */ /* 0x000fe200078001ff */
[----:B------:R-:W-:Y:S01]  /*89b0*/  BSSY.RECONVERGENT B5, `(.L_x_242) ;  /* 0x0000170000057945 */ /* 0x000fe20003800200 */
[----:B------:R-:W-:Y:S01]  /*89c0*/  VIMNMX R4, PT, PT, R26, R27, PT ;  /* 0x0000001b1a047248 */ /* 0x000fe20003fe0100 */
[----:B------:R-:W-:Y:S01]  /*89d0*/  IMAD.MOV.U32 R14, RZ, RZ, R10 ;  /* 0x000000ffff0e7224 */ /* 0x000fe200078e000a */
[----:B------:R-:W-:Y:S01]  /*89e0*/  VIMNMX R11, PT, PT, R11, UR40, PT ;  /* 0x000000280b0b7c48 */ /* 0x000fe2000bfe0100 */
[C---:B------:R-:W-:Y:S01]  /*89f0*/  VIADD R16, R13.reuse, 0x1 ;  /* 0x000000010d107836 */ /* 0x040fe20000000000 */
[C---:B------:R-:W-:Y:S01]  /*8a00*/  IADD3 R17, PT, PT, R13.reuse, 0x2, RZ ;  /* 0x000000020d117810 */ /* 0x040fe20007ffe0ff */
[C---:B------:R-:W-:Y:S01]  /*8a10*/  IMAD R18, R13.reuse, UR41, RZ ;  /* 0x000000290d127c24 */ /* 0x040fe2000f8e02ff */
[----:B------:R-:W-:Y:S01]  /*8a20*/  IABS R6, R4 ;  /* 0x0000000400067213 */ /* 0x000fe20000000000 */
[----:B------:R-:W-:Y:S01]  /*8a30*/  VIADD R19, R13, 0x3 ;  /* 0x000000030d137836 */ /* 0x000fe20000000000 */
[----:B------:R-:W-:Y:S01]  /*8a40*/  IADD3 R4, PT, PT, R2, -R11, RZ ;  /* 0x8000000b02047210 */ /* 0x000fe20007ffe0ff */
[----:B------:R-:W-:Y:S01]  /*8a50*/  IMAD.IADD R5, R27, 0x1, -R17 ;  /* 0x000000011b057824 */ /* 0x000fe200078e0a11 */
[----:B------:R-:W-:-:S02]  /*8a60*/  IADD3 R15, PT, PT, R26, 0x1, R27 ;  /* 0x000000011a0f7810 */ /* 0x000fc40007ffe01b */
[----:B------:R-:W-:Y:S02]  /*8a70*/  IABS R31, R4 ;  /* 0x00000004001f7213 */ /* 0x000fe40000000000 */
[----:B------:R-:W-:Y:S02]  /*8a80*/  IADD3 R4, PT, PT, R27, -R16, RZ ;  /* 0x800000101b047210 */ /* 0x000fe40007ffe0ff */
[----:B------:R-:W-:Y:S02]  /*8a90*/  IABS R5, R5 ;  /* 0x0000000500057213 */ /* 0x000fe40000000000 */
[----:B------:R-:W-:Y:S02]  /*8aa0*/  IABS R4, R4 ;  /* 0x0000000400047213 */ /* 0x000fe40000000000 */
[----:B------:R-:W-:Y:S01]  /*8ab0*/  VIMNMX R15, PT, PT, R15, UR42, PT ;  /* 0x0000002a0f0f7c48 */ /* 0x000fe2000bfe0100 */
[----:B------:R-:W-:Y:S01]  /*8ac0*/  IMAD.MOV.U32 R33, RZ, RZ, R5 ;  /* 0x000000ffff217224 */ /* 0x000fe200078e0005 */
[----:B------:R-:W-:-:S02]  /*8ad0*/  MOV R32, R4 ;  /* 0x0000000400207202 */ /* 0x000fc40000000f00 */
[----:B------:R-:W-:Y:S01]  /*8ae0*/  I2FP.F32.S32 R6, R6 ;  /* 0x0000000600067245 */ /* 0x000fe20000201400 */
[----:B------:R-:W-:Y:S01]  /*8af0*/  IMAD.IADD R40, R13, 0x1, -R15 ;  /* 0x000000010d287824 */ /* 0x000fe200078e0a0f */
[----:B------:R-:W-:Y:S02]  /*8b00*/  I2FP.F32.S32 R31, R31 ;  /* 0x0000001f001f7245 */ /* 0x000fe40000201400 */
        /* <DEDUP_REMOVED lines=9> */
.L_x_295:
        /* <DEDUP_REMOVED lines=30> */
.L_x_250:
[----:B------:R-:W-:Y:S01]  /*8d80*/  FMUL.FTZ R4, R0, R5 ;  /* 0x0000000500047220 */ /* 0x000fe20000410000 */
[----:B------:R-:W-:-:S03]  /*8d90*/  FMUL.FTZ R5, R5, 0.5 ;  /* 0x3f00000005057820 */ /* 0x000fc60000410000 */
[----:B------:R-:W-:-:S04]  /*8da0*/  FFMA R0, -R4, R4, R0 ;  /* 0x0000000404007223 */ /* 0x000fc80000000100 */
[----:B------:R-:W-:-:S07]  /*8db0*/  FFMA R4, R0, R5, R4 ;  /* 0x0000000500047223 */ /* 0x000fce0000000004 */
.L_x_251:
[----:B------:R-:W-:Y:S05]  /*8dc0*/  BSYNC.RECONVERGENT B0 ;  /* 0x0000000000007941 */ /* 0x000fea0003800200 */
.L_x_249:
        /* <DEDUP_REMOVED lines=12> */
.L_x_253:
[----:B------:R-:W-:Y:S05]  /*8e90*/  BSYNC.RECONVERGENT B7 ;  /* 0x0000000000077941 */ /* 0x000fea0003800200 */
.L_x_252:
[----:B------:R-:W2:Y:S02]  /*8ea0*/  LDG.E R4, desc[UR36][R24.64] ;  /* 0x0000002418047981 */ /* 0x000ea4000c1e1900 */
[----:B--2---:R-:W-:-:S13]  /*8eb0*/  FSETP.GEU.AND P0, PT, R0, |R4|, PT ;  /* 0x400000040000720b */ /* 0x004fda0003f0e000 */
[----:B------:R-:W-:-:S05]  /*8ec0*/  @!P0 FMUL R0, R30, R0 ;  /* 0x000000001e008220 */ /* 0x000fca0000400000 */
[----:B------:R0:W-:Y:S02]  /*8ed0*/  @!P0 STG.E desc[UR36][R24.64], R0 ;  /* 0x0000000018008986 */ /* 0x0001e4000c101924 */
[----:B0-----:R-:W-:-:S07]  /*8ee0*/  HFMA2 R0, -RZ, RZ, 0, 5.9604644775390625e-08 ;  /* 0x00000001ff007431 */ /* 0x001fce00000001ff */
.L_x_248:
[----:B------:R-:W-:Y:S05]  /*8ef0*/  BSYNC.RECONVERGENT B6 ;  /* 0x0000000000067941 */ /* 0x000fea0003800200 */
.L_x_247:
        /* <DEDUP_REMOVED lines=21> */
.L_x_257:
[----:B------:R-:W-:Y:S01]  /*9050*/  FMUL.FTZ R4, R0, R5 ;  /* 0x0000000500047220 */ /* 0x000fe20000410000 */
[----:B------:R-:W-:-:S03]  /*9060*/  FMUL.FTZ R5, R5, 0.5 ;  /* 0x3f00000005057820 */ /* 0x000fc60000410000 */
[----:B------:R-:W-:-:S04]  /*9070*/  FFMA R0, -R4, R4, R0 ;  /* 0x0000000404007223 */ /* 0x000fc80000000100 */
[----:B------:R-:W-:-:S07]  /*9080*/  FFMA R4, R0, R5, R4 ;  /* 0x0000000500047223 */ /* 0x000fce0000000004 */
.L_x_258:
[----:B------:R-:W-:Y:S05]  /*9090*/  BSYNC.RECONVERGENT B0 ;  /* 0x0000000000007941 */ /* 0x000fea0003800200 */
.L_x_256:
        /* <DEDUP_REMOVED lines=12> */
.L_x_260:
[----:B------:R-:W-:Y:S05]  /*9160*/  BSYNC.RECONVERGENT B7 ;  /* 0x0000000000077941 */ /* 0x000fea0003800200 */
.L_x_259:
[----:B------:R-:W2:Y:S02]  /*9170*/  LDG.E R4, desc[UR36][R24.64] ;  /* 0x0000002418047981 */ /* 0x000ea4000c1e1900 */
[----:B--2---:R-:W-:-:S13]  /*9180*/  FSETP.GEU.AND P0, PT, R0, |R4|, PT ;  /* 0x400000040000720b */ /* 0x004fda0003f0e000 */
[----:B------:R-:W-:-:S05]  /*9190*/  @!P0 FMUL R0, R30, R0 ;  /* 0x000000001e008220 */ /* 0x000fca0000400000 */
[----:B------:R0:W-:Y:S02]  /*91a0*/  @!P0 STG.E desc[UR36][R24.64], R0 ;  /* 0x0000000018008986 */ /* 0x0001e4000c101924 */
[----:B0-----:R-:W-:-:S07]  /*91b0*/  HFMA2 R0, -RZ, RZ, 0, 5.9604644775390625e-08 ;  /* 0x00000001ff007431 */ /* 0x001fce00000001ff */
.L_x_255:
[----:B------:R-:W-:Y:S05]  /*91c0*/  BSYNC.RECONVERGENT B6 ;  /* 0x0000000000067941 */ /* 0x000fea0003800200 */
.L_x_254:
        /* <DEDUP_REMOVED lines=21> */
.L_x_262:
[----:B------:R-:W-:Y:S01]  /*9320*/  FMUL.FTZ R4, R0, R5 ;  /* 0x0000000500047220 */ /* 0x000fe20000410000 */
[----:B------:R-:W-:-:S03]  /*9330*/  FMUL.FTZ R5, R5, 0.5 ;  /* 0x3f00000005057820 */ /* 0x000fc60000410000 */
[----:B------:R-:W-:-:S04]  /*9340*/  FFMA R0, -R4, R4, R0 ;  /* 0x0000000404007223 */ /* 0x000fc80000000100 */
[----:B------:R-:W-:-:S07]  /*9350*/  FFMA R4, R0, R5, R4 ;  /* 0x0000000500047223 */ /* 0x000fce0000000004 */
.L_x_263:
[----:B------:R-:W-:Y:S05]  /*9360*/  BSYNC.RECONVERGENT B0 ;  /* 0x0000000000007941 */ /* 0x000fea0003800200 */
.L_x_261:
        /* <DEDUP_REMOVED lines=12> */
.L_x_265:
[----:B------:R-:W-:Y:S05]  /*9430*/  BSYNC.RECONVERGENT B6 ;  /* 0x0000000000067941 */ /* 0x000fea0003800200 */
.L_x_264:
[----:B------:R-:W2:Y:S01]  /*9440*/  LDG.E R4, desc[UR36][R24.64] ;  /* 0x0000002418047981 */ /* 0x000ea2000c1e1900 */
[----:B------:R-:W-:Y:S01]  /*9450*/  IMAD.MOV.U32 R36, RZ, RZ, R19 ;  /* 0x000000ffff247224 */ /* 0x000fe200078e0013 */
[----:B--2---:R-:W-:-:S13]  /*9460*/  FSETP.GEU.AND P0, PT, R0, |R4|, PT ;  /* 0x400000040000720b */ /* 0x004fda0003f0e000 */
[----:B------:R-:W-:Y:S01]  /*9470*/  @!P0 FMUL R0, R30, R0 ;  /* 0x000000001e008220 */ /* 0x000fe20000400000 */
[----:B------:R-:W-:-:S04]  /*9480*/  @!P0 IMAD.MOV.U32 R36, RZ, RZ, R19 ;  /* 0x000000ffff248224 */ /* 0x000fc800078e0013 */
[----:B------:R0:W-:Y:S02]  /*9490*/  @!P0 STG.E desc[UR36][R24.64], R0 ;  /* 0x0000000018008986 */ /* 0x0001e4000c101924 */
[----:B0-----:R-:W-:-:S07]  /*94a0*/  HFMA2 R0, -RZ, RZ, 0, 5.9604644775390625e-08 ;  /* 0x00000001ff007431 */ /* 0x001fce00000001ff */
.L_x_246:
[----:B------:R-:W-:Y:S05]  /*94b0*/  BSYNC.RECONVERGENT B3 ;  /* 0x0000000000037941 */ /* 0x000fea0003800200 */
.L_x_245:
[----:B------:R-:W-:-:S13]  /*94c0*/  ISETP.GT.U32.AND P0, PT, R40, -0x4, PT ;  /* 0xfffffffc2800780c */ /* 0x000fda0003f04070 */
[----:B------:R-:W-:Y:S05]  /*94d0*/  @P0 BRA `(.L_x_244) ;  /* 0x0000000800e40947 */ /* 0x000fea0003800000 */
.L_x_294:
        /* <DEDUP_REMOVED lines=22> */
.L_x_269:
[----:B------:R-:W-:Y:S01]  /*9640*/  FMUL.FTZ R4, R0, R5 ;  /* 0x0000000500047220 */ /* 0x000fe20000410000 */
[----:B------:R-:W-:-:S03]  /*9650*/  FMUL.FTZ R5, R5, 0.5 ;  /* 0x3f00000005057820 */ /* 0x000fc60000410000 */
[----:B------:R-:W-:-:S04]  /*9660*/  FFMA R0, -R4, R4, R0 ;  /* 0x0000000404007223 */ /* 0x000fc80000000100 */
[----:B------:R-:W-:-:S07]  /*9670*/  FFMA R4, R0, R5, R4 ;  /* 0x0000000500047223 */ /* 0x000fce0000000004 */
.L_x_270:
[----:B------:R-:W-:Y:S05]  /*9680*/  BSYNC.RECONVERGENT B0 ;  /* 0x0000000000007941 */ /* 0x000fea0003800200 */
.L_x_268:
        /* <DEDUP_REMOVED lines=12> */
.L_x_272:
[----:B------:R-:W-:Y:S05]  /*9750*/  BSYNC.RECONVERGENT B6 ;  /* 0x0000000000067941 */ /* 0x000fea0003800200 */
.L_x_271:
[----:B------:R-:W2:Y:S02]  /*9760*/  LDG.E R4, desc[UR36][R24.64] ;  /* 0x0000002418047981 */ /* 0x000ea4000c1e1900 */
[----:B--2---:R-:W-:-:S13]  /*9770*/  FSETP.GEU.AND P0, PT, R0, |R4|, PT ;  /* 0x400000040000720b */ /* 0x004fda0003f0e000 */
[----:B------:R-:W-:-:S05]  /*9780*/  @!P0 FMUL R0, R30, R0 ;  /* 0x000000001e008220 */ /* 0x000fca0000400000 */
[----:B------:R0:W-:Y:S02]  /*9790*/  @!P0 STG.E desc[UR36][R24.64], R0 ;  /* 0x0000000018008986 */ /* 0x0001e4000c101924 */
[----:B0-----:R-:W-:-:S07]  /*97a0*/  HFMA2 R0, -RZ, RZ, 0, 5.9604644775390625e-08 ;  /* 0x00000001ff007431 */ /* 0x001fce00000001ff */
.L_x_267:
[----:B------:R-:W-:Y:S05]  /*97b0*/  BSYNC.RECONVERGENT B3 ;  /* 0x0000000000037941 */ /* 0x000fea0003800200 */
.L_x_266:
        /* <DEDUP_REMOVED lines=22> */
.L_x_276:
[----:B------:R-:W-:Y:S01]  /*9920*/  FMUL.FTZ R4, R0, R5 ;  /* 0x0000000500047220 */ /* 0x000fe20000410000 */
[----:B------:R-:W-:-:S03]  /*9930*/  FMUL.FTZ R5, R5, 0.5 ;  /* 0x3f00000005057820 */ /* 0x000fc60000410000 */
[----:B------:R-:W-:-:S04]  /*9940*/  FFMA R0, -R4, R4, R0 ;  /* 0x0000000404007223 */ /* 0x000fc80000000100 */
[----:B------:R-:W-:-:S07]  /*9950*/  FFMA R4, R0, R5, R4 ;  /* 0x0000000500047223 */ /* 0x000fce0000000004 */
.L_x_277:
[----:B------:R-:W-:Y:S05]  /*9960*/  BSYNC.RECONVERGENT B0 ;  /* 0x0000000000007941 */ /* 0x000fea0003800200 */
.L_x_275:
        /* <DEDUP_REMOVED lines=12> */
.L_x_279:
[----:B------:R-:W-:Y:S05]  /*9a30*/  BSYNC.RECONVERGENT B6 ;  /* 0x0000000000067941 */ /* 0x000fea0003800200 */
.L_x_278:
[----:B------:R-:W2:Y:S02]  /*9a40*/  LDG.E R4, desc[UR36][R24.64] ;  /* 0x0000002418047981 */ /* 0x000ea4000c1e1900 */
[----:B--2---:R-:W-:-:S13]  /*9a50*/  FSETP.GEU.AND P0, PT, R0, |R4|, PT ;  /* 0x400000040000720b */ /* 0x004fda0003f0e000 */
[----:B------:R-:W-:-:S05]  /*9a60*/  @!P0 FMUL R0, R30, R0 ;  /* 0x000000001e008220 */ /* 0x000fca0000400000 */
[----:B------:R0:W-:Y:S02]  /*9a70*/  @!P0 STG.E desc[UR36][R24.64], R0 ;  /* 0x0000000018008986 */ /* 0x0001e4000c101924 */
[----:B0-----:R-:W-:-:S07]  /*9a80*/  HFMA2 R0, -RZ, RZ, 0, 5.9604644775390625e-08 ;  /* 0x00000001ff007431 */ /* 0x001fce00000001ff */
.L_x_274:
[----:B------:R-:W-:Y:S05]  /*9a90*/  BSYNC.RECONVERGENT B3 ;  /* 0x0000000000037941 */ /* 0x000fea0003800200 */
.L_x_273:
        /* <DEDUP_REMOVED lines=21> */
.L_x_283:
[----:B------:R-:W-:Y:S01]  /*9bf0*/  FMUL.FTZ R4, R0, R5 ;  /* 0x0000000500047220 */ /* 0x000fe20000410000 */
[----:B------:R-:W-:-:S03]  /*9c00*/  FMUL.FTZ R5, R5, 0.5 ;  /* 0x3f00000005057820 */ /* 0x000fc60000410000 */
[----:B------:R-:W-:-:S04]  /*9c10*/  FFMA R0, -R4, R4, R0 ;  /* 0x0000000404007223 */ /* 0x000fc80000000100 */
[----:B------:R-:W-:-:S07]  /*9c20*/  FFMA R4, R0, R5, R4 ;  /* 0x0000000500047223 */ /* 0x000fce0000000004 */
.L_x_284:
[----:B------:R-:W-:Y:S05]  /*9c30*/  BSYNC.RECONVERGENT B0 ;  /* 0x0000000000007941 */ /* 0x000fea0003800200 */
.L_x_282:
        /* <DEDUP_REMOVED lines=12> */
.L_x_286:
[----:B------:R-:W-:Y:S05]  /*9d00*/  BSYNC.RECONVERGENT B6 ;  /* 0x0000000000067941 */ /* 0x000fea0003800200 */
.L_x_285:
[----:B------:R-:W2:Y:S02]  /*9d10*/  LDG.E R4, desc[UR36][R24.64] ;  /* 0x0000002418047981 */ /* 0x000ea4000c1e1900 */
[----:B--2---:R-:W-:-:S13]  /*9d20*/  FSETP.GEU.AND P0, PT, R0, |R4|, PT ;  /* 0x400000040000720b */ /* 0x004fda0003f0e000 */
[----:B------:R-:W-:-:S05]  /*9d30*/  @!P0 FMUL R0, R30, R0 ;  /* 0x000000001e008220 */ /* 0x000fca0000400000 */
[----:B------:R0:W-:Y:S02]  /*9d40*/  @!P0 STG.E desc[UR36][R24.64], R0 ;  /* 0x0000000018008986 */ /* 0x0001e4000c101924 */
[----:B0-----:R-:W-:-:S07]  /*9d50*/  IMAD.MOV.U32 R0, RZ, RZ, 0x1 ;  /* 0x00000001ff007424 */ /* 0x001fce00078e00ff */
.L_x_281:
[----:B------:R-:W-:Y:S05]  /*9d60*/  BSYNC.RECONVERGENT B3 ;  /* 0x0000000000037941 */ /* 0x000fea0003800200 */
.L_x_280:
        /* <DEDUP_REMOVED lines=21> */
.L_x_290:
[----:B------:R-:W-:Y:S01]  /*9ec0*/  FMUL.FTZ R4, R0, R5 ;  /* 0x0000000500047220 */ /* 0x000fe20000410000 */
[----:B------:R-:W-:-:S03]  /*9ed0*/  FMUL.FTZ R5, R5, 0.5 ;  /* 0x3f00000005057820 */ /* 0x000fc60000410000 */
[----:B------:R-:W-:-:S04]  /*9ee0*/  FFMA R0, -R4, R4, R0 ;  /* 0x0000000404007223 */ /* 0x000fc80000000100 */
[----:B------:R-:W-:-:S07]  /*9ef0*/  FFMA R4, R0, R5, R4 ;  /* 0x0000000500047223 */ /* 0x000fce0000000004 */
.L_x_291:
[----:B------:R-:W-:Y:S05]  /*9f00*/  BSYNC.RECONVERGENT B0 ;  /* 0x0000000000007941 */ /* 0x000fea0003800200 */
.L_x_289:
        /* <DEDUP_REMOVED lines=12> */
.L_x_293:
[----:B------:R-:W-:Y:S05]  /*9fd0*/  BSYNC.RECONVERGENT B6 ;  /* 0x0000000000067941 */ /* 0x000fea0003800200 */
.L_x_292:
[----:B------:R-:W2:Y:S02]  /*9fe0*/  LDG.E R4, desc[UR36][R24.64] ;  /* 0x0000002418047981 */ /* 0x000ea4000c1e1900 */
[----:B--2---:R-:W-:-:S13]  /*9ff0*/  FSETP.GEU.AND P0, PT, R0, |R4|, PT ;  /* 0x400000040000720b */ /* 0x004fda0003f0e000 */
[----:B------:R-:W-:-:S05]  /*a000*/  @!P0 FMUL R0, R30, R0 ;  /* 0x000000001e008220 */ /* 0x000fca0000400000 */
[----:B------:R0:W-:Y:S02]  /*a010*/  @!P0 STG.E desc[UR36][R24.64], R0 ;  /* 0x0000000018008986 */ /* 0x0001e4000c101924 */
[----:B0-----:R-:W-:-:S07]  /*a020*/  HFMA2 R0, -RZ, RZ, 0, 5.9604644775390625e-08 ;  /* 0x00000001ff007431 */ /* 0x001fce00000001ff */
.L_x_288:
[----:B------:R-:W-:Y:S05]  /*a030*/  BSYNC.RECONVERGENT B3 ;  /* 0x0000000000037941 */ /* 0x000fea0003800200 */
.L_x_287:
[----:B------:R-:W-:-:S05]  /*a040*/  VIADD R36, R36, 0x4 ;  /* 0x0000000424247836 */ /* 0x000fca0000000000 */
[----:B------:R-:W-:-:S13]  /*a050*/  ISETP.NE.AND P0, PT, R36, R15, PT ;  /* 0x0000000f2400720c */ /* 0x000fda0003f05270 */
[----:B------:R-:W-:Y:S05]  /*a060*/  @P0 BRA `(.L_x_294) ;  /* 0xfffffff4001c0947 */ /* 0x000fea000383ffff */
.L_x_244:
[----:B------:R-:W-:Y:S05]  /*a070*/  BSYNC.RECONVERGENT B4 ;  /* 0x0000000000047941 */ /* 0x000fea0003800200 */
.L_x_243:
[----:B------:R-:W-:-:S04]  /*a080*/  IADD3 R14, PT, PT, R14, 0x1, RZ ;  /* 0x000000010e0e7810 */ /* 0x000fc80007ffe0ff */
[----:B------:R-:W-:-:S13]  /*a090*/  ISETP.NE.AND P0, PT, R14, R12, PT ;  /* 0x0000000c0e00720c */ /* 0x000fda0003f05270 */
[----:B------:R-:W-:Y:S05]  /*a0a0*/  @P0 BRA `(.L_x_295) ;  /* 0xffffffe800bc0947 */ /* 0x000fea000383ffff */
[----:B------:R-:W-:Y:S05]  /*a0b0*/  BSYNC.RECONVERGENT B5 ;  /* 0x0000000000057941 */ /* 0x000fea0003800200 */
.L_x_242:
[----:B------:R-:W-:-:S13]  /*a0c0*/  ISETP.GE.AND P0, PT, R10, R12, PT ;  /* 0x0000000c0a00720c */ /* 0x000fda0003f06270 */
[----:B------:R-:W-:Y:S05]  /*a0d0*/  @P0 BRA `(.L_x_296) ;  /* 0x0000002c00040947 */ /* 0x000fea0003800000 */
[----:B------:R-:W-:Y:S01]  /*a0e0*/  VIMNMX R5, PT, PT, R26, R27, PT ;  /* 0x0000001b1a057248 */ /* 0x000fe20003fe0100 */
[----:B------:R-:W-:Y:S01]  /*a0f0*/  VIADD R11, R8, 0x1 ;  /* 0x00000001080b7836 */ /* 0x000fe20000000000 */
[----:B------:R-:W-:Y:S01]  /*a100*/  VIMNMX R7, PT, PT, R26, R2, PT ;  /* 0x000000021a077248 */ /* 0x000fe20003fe0100 */
[----:B------:R-:W-:Y:S01]  /*a110*/  IMAD.IADD R4, R9, 0x1, -R8 ;  /* 0x0000000109047824 */ /* 0x000fe200078e0a08 */
[C---:B------:R-:W-:Y:S01]  /*a120*/  IADD3 R13, PT, PT, R8.reuse, 0x2, RZ ;  /* 0x00000002080d7810 */ /* 0x040fe20007ffe0ff */
[----:B------:R-:W-:Y:S01]  /*a130*/  IMAD.IADD R39, R8, 0x1, -R9 ;  /* 0x0000000108277824 */ /* 0x000fe200078e0a09 */
[----:B------:R-:W-:Y:S01]  /*a140*/  IABS R14, R5 ;  /* 0x00000005000e7213 */ /* 0x000fe20000000000 */
[C---:B------:R-:W-:Y:S01]  /*a150*/  IMAD.IADD R5, R2.reuse, 0x1, -R11 ;  /* 0x0000000102057824 */ /* 0x040fe200078e0a0b */
[----:B------:R-:W-:Y:S02]  /*a160*/  IADD3 R6, PT, PT, R2, -R13, RZ ;  /* 0x8000000d02067210 */ /* 0x000fe40007ffe0ff */
[----:B------:R-:W-:Y:S01]  /*a170*/  IABS R15, R7 ;  /* 0x00000007000f7213 */ /* 0x000fe20000000000 */
[----:B------:R-:W-:Y:S01]  /*a180*/  IMAD.MOV.U32 R7, RZ, RZ, R14 ;  /* 0x000000ffff077224 */ /* 0x000fe200078e000e */
[----:B------:R-:W-:-:S02]  /*a190*/  IABS R5, R5 ;  /* 0x0000000500057213 */ /* 0x000fc40000000000 */
[----:B------:R-:W-:Y:S02]  /*a1a0*/  IABS R6, R6 ;  /* 0x0000000600067213 */ /* 0x000fe40000000000 */
[----:B------:R-:W-:Y:S02]  /*a1b0*/  MOV R14, R15 ;  /* 0x0000000f000e7202 */ /* 0x000fe40000000f00 */
[----:B------:R-:W-:Y:S02]  /*a1c0*/  VIADDMNMX R18, R27, -R26, RZ, !PT ;  /* 0x8000001a1b127246 */ /* 0x000fe400078001ff */
[----:B------:R-:W-:Y:S02]  /*a1d0*/  I2FP.F32.S32 R7, R7 ;  /* 0x0000000700077245 */ /* 0x000fe40000201400 */
[----:B------:R-:W-:Y:S01]  /*a1e0*/  I2FP.F32.S32 R14, R14 ;  /* 0x0000000e000e7245 */ /* 0x000fe20000201400 */
[----:B------:R-:W-:Y:S01]  /*a1f0*/  IMAD R18, R18, UR41, RZ ;  /* 0x0000002912127c24 */ /* 0x000fe2000f8e02ff */
[----:B------:R-:W-:Y:S01]  /*a200*/  I2FP.F32.S32 R5, R5 ;  /* 0x0000000500057245 */ /* 0x000fe20000201400 */
[----:B------:R-:W-:Y:S01]  /*a210*/  FMUL R36, R7, R7 ;  /* 0x0000000707247220 */ /* 0x000fe20000400000 */
[----:B------:R-:W-:Y:S01]  /*a220*/  I2FP.F32.S32 R6, R6 ;  /* 0x0000000600067245 */ /* 0x000fe20000201400 */
[----:B------:R-:W-:Y:S01]  /*a230*/  FMUL R37, R14, R14 ;  /* 0x0000000e0e257220 */ /* 0x000fe20000400000 */
[----:B------:R-:W-:Y:S01]  /*a240*/  I2FP.F32.S32 R3, R26 ;  /* 0x0000001a00037245 */ /* 0x000fe20000201400 */
[----:B------:R-:W-:Y:S01]  /*a250*/  FMUL R23, R5, R5 ;  /* 0x0000000505177220 */ /* 0x000fe20000400000 */
[----:B------:R-:W-:Y:S01]  /*a260*/  IADD3 R16, PT, PT, R8, 0x3, RZ ;  /* 0x0000000308107810 */ /* 0x000fe20007ffe0ff */
[----:B------:R-:W-:Y:S01]  /*a270*/  FMUL R31, R6, R6 ;  /* 0x00000006061f7220 */ /* 0x000fe20000400000 */
[----:B------:R-:W-:-:S02]  /*a280*/  MOV R17, R10 ;  /* 0x0000000a00117202 */ /* 0x000fc40000000f00 */
[----:B------:R-:W-:-:S07]  /*a290*/  LOP3.LUT R22, R4, 0x3, RZ, 0xc0, !PT ;  /* 0x0000000304167812 */ /* 0x000fce00078ec0ff */
.L_x_349:
[----:B------:R-:W-:Y:S01]  /*a2a0*/  ISETP.GE.AND P0, PT, R8, R9, PT ;  /* 0x000000090800720c */ /* 0x000fe20003f06270 */
[----:B------:R-:W-:-:S12]  /*a2b0*/  BSSY.RECONVERGENT B4, `(.L_x_297) ;  /* 0x0000140000047945 */ /* 0x000fd80003800200 */
[----:B------:R-:W-:Y:S05]  /*a2c0*/  @P0 BRA `(.L_x_298) ;  /* 0x0000001000f80947 */ /* 0x000fea0003800000 */
[----:B------:R-:W-:Y:S01]  /*a2d0*/  IMAD.IADD R4, R28, 0x1, -R17 ;  /* 0x000000011c047824 */ /* 0x000fe200078e0a11 */
[----:B------:R-:W-:Y:S01]  /*a2e0*/  ISETP.NE.AND P0, PT, R22, RZ, PT ;  /* 0x000000ff1600720c */ /* 0x000fe20003f05270 */
[----:B------:R-:W-:Y:S01]  /*a2f0*/  BSSY.RECONVERGENT B3, `(.L_x_299) ;  /* 0x0000089000037945 */ /* 0x000fe20003800200 */
[----:B------:R-:W-:Y:S02]  /*a300*/  MOV R19, R8 ;  /* 0x0000000800137202 */ /* 0x000fe40000000f00 */
[----:B------:R-:W-:-:S04]  /*a310*/  IABS R4, R4 ;  /* 0x0000000400047213 */ /* 0x000fc80000000000 */
[----:B------:R-:W-:Y:S01]  /*a320*/  MOV R5, R4 ;  /* 0x0000000400057202 */ /* 0x000fe20000000f00 */
[----:B------:R-:W-:-:S03]  /*a330*/  IMAD.IADD R4, R18, 0x1, R17 ;  /* 0x0000000112047824 */ /* 0x000fc600078e0211 */
[----:B------:R-:W-:Y:S01]  /*a340*/  I2FP.F32.S32 R5, R5 ;  /* 0x0000000500057245 */ /* 0x000fe20000201400 */
[----:B------:R-:W-:-:S04]  /*a350*/  IMAD R32, R4, UR40, RZ ;  /* 0x0000002804207c24 */ /* 0x000fc8000f8e02ff */
[----:B------:R-:W-:Y:S01]  /*a360*/  FMUL R33, R5, R5 ;  /* 0x0000000505217220 */ /* 0x000fe20000400000 */
        /* <DEDUP_REMOVED lines=11> */
[----:B------:R-:W-:-:S04]  /*a420*/  FADD R0, R36, R0 ;  /* 0x0000000024007221 */ /* 0x000fc80000000000 */
        /* <DEDUP_REMOVED lines=8> */
.L_x_304:
[----:B------:R-:W-:Y:S01]  /*a4b0*/  FMUL.FTZ R4, R0, R5 ;  /* 0x0000000500047220 */ /* 0x000fe20000410000 */
[----:B------:R-:W-:-:S03]  /*a4c0*/  FMUL.FTZ R5, R5, 0.5 ;  /* 0x3f00000005057820 */ /* 0x000fc60000410000 */
[----:B------:R-:W-:-:S04]  /*a4d0*/  FFMA R0, -R4, R4, R0 ;  /* 0x0000000404007223 */ /* 0x000fc80000000100 */
[----:B------:R-:W-:-:S07]  /*a4e0*/  FFMA R4, R0, R5, R4 ;  /* 0x0000000500047223 */ /* 0x000fce0000000004 */
.L_x_305:
[----:B------:R-:W-:Y:S05]  /*a4f0*/  BSYNC.RECONVERGENT B0 ;  /* 0x0000000000007941 */ /* 0x000fea0003800200 */
.L_x_303:
        /* <DEDUP_REMOVED lines=12> */
.L_x_307:
[----:B------:R-:W-:Y:S05]  /*a5c0*/  BSYNC.RECONVERGENT B6 ;  /* 0x0000000000067941 */ /* 0x000fea0003800200 */
.L_x_306:
[----:B------:R-:W2:Y:S02]  /*a5d0*/  LDG.E R4, desc[UR36][R24.64] ;  /* 0x0000002418047981 */ /* 0x000ea4000c1e1900 */
[----:B--2---:R-:W-:-:S13]  /*a5e0*/  FSETP.GEU.AND P0, PT, R0, |R4|, PT ;  /* 0x400000040000720b */ /* 0x004fda0003f0e000 */
[----:B------:R-:W-:-:S05]  /*a5f0*/  @!P0 FMUL R0, R30, R0 ;  /* 0x000000001e008220 */ /* 0x000fca0000400000 */
[----:B------:R0:W-:Y:S02]  /*a600*/  @!P0 STG.E desc[UR36][R24.64], R0 ;  /* 0x0000000018008986 */ /* 0x0001e4000c101924 */
[----:B0-----:R-:W-:-:S07]  /*a610*/  IMAD.MOV.U32 R0, RZ, RZ, 0x1 ;  /* 0x00000001ff007424 */ /* 0x001fce00078e00ff */
.L_x_302:
[----:B------:R-:W-:Y:S05]  /*a620*/  BSYNC.RECONVERGENT B5 ;  /* 0x0000000000057941 */ /* 0x000fea0003800200 */
.L_x_301:
[----:B------:R-:W-:Y:S02]  /*a630*/  ISETP.NE.AND P0, PT, R22, 0x1, PT ;  /* 0x000000011600780c */ /* 0x000fe40003f05270 */
[----:B------:R-:W-:-:S11]  /*a640*/  MOV R19, R11 ;  /* 0x0000000b00137202 */ /* 0x000fd60000000f00 */
[----:B------:R-:W-:Y:S05]  /*a650*/  @!P0 BRA `(.L_x_300) ;  /* 0x0000000400488947 */ /* 0x000fea0003800000 */
[----:B------:R-:W2:Y:S01]  /*a660*/  LDG.E.U8 R4, desc[UR36][R14.64+0x1] ;  /* 0x000001240e047981 */ /* 0x000ea2000c1e1100 */
[----:B------:R-:W-:Y:S01]  /*a670*/  BSSY.RECONVERGENT B5, `(.L_x_308) ;  /* 0x0000025000057945 */ /* 0x000fe20003800200 */
[----:B--2---:R-:W-:-:S13]  /*a680*/  ISETP.NE.AND P0, PT, R4, RZ, PT ;  /* 0x000000ff0400720c */ /* 0x004fda0003f05270 */
[----:B------:R-:W-:Y:S05]  /*a690*/  @!P0 BRA `(.L_x_309) ;  /* 0x0000000000888947 */ /* 0x000fea0003800000 */
[----:B------:R-:W-:Y:S01]  /*a6a0*/  FADD R0, R23, R33 ;  /* 0x0000002117007221 */ /* 0x000fe20000000000 */
[----:B------:R-:W-:Y:S03]  /*a6b0*/  BSSY.RECONVERGENT B0, `(.L_x_310) ;  /* 0x000000e000007945 */ /* 0x000fe60003800200 */
[----:B------:R-:W-:-:S04]  /*a6c0*/  FADD R0, R36, R0 ;  /* 0x0000000024007221 */ /* 0x000fc80000000000 */
        /* <DEDUP_REMOVED lines=8> */
.L_x_311:
[----:B------:R-:W-:Y:S01]  /*a750*/  FMUL.FTZ R4, R0, R5 ;  /* 0x0000000500047220 */ /* 0x000fe20000410000 */
[----:B------:R-:W-:-:S03]  /*a760*/  FMUL.FTZ R5, R5, 0.5 ;  /* 0x3f00000005057820 */ /* 0x000fc60000410000 */
[----:B------:R-:W-:-:S04]  /*a770*/  FFMA R0, -R4, R4, R0 ;  /* 0x0000000404007223 */ /* 0x000fc80000000100 */
[----:B------:R-:W-:-:S07]  /*a780*/  FFMA R4, R0, R5, R4 ;  /* 0x0000000500047223 */ /* 0x000fce0000000004 */
.L_x_312:
[----:B------:R-:W-:Y:S05]  /*a790*/  BSYNC.RECONVERGENT B0 ;  /* 0x0000000000007941 */ /* 0x000fea0003800200 */
.L_x_310:
        /* <DEDUP_REMOVED lines=12> */
.L_x_314:
[----:B------:R-:W-:Y:S05]  /*a860*/  BSYNC.RECONVERGENT B6 ;  /* 0x0000000000067941 */ /* 0x000fea0003800200 */
.L_x_313:
[----:B------:R-:W2:Y:S02]  /*a870*/  LDG.E R4, desc[UR36][R24.64] ;  /* 0x0000002418047981 */ /* 0x000ea4000c1e1900 */
[----:B--2---:R-:W-:-:S13]  /*a880*/  FSETP.GEU.AND P0, PT, R0, |R4|, PT ;  /* 0x400000040000720b */ /* 0x004fda0003f0e000 */
[----:B------:R-:W-:-:S05]  /*a890*/  @!P0 FMUL R0, R30, R0 ;  /* 0x000000001e008220 */ /* 0x000fca0000400000 */
[----:B------:R0:W-:Y:S02]  /*a8a0*/  @!P0 STG.E desc[UR36][R24.64], R0 ;  /* 0x0000000018008986 */ /* 0x0001e4000c101924 */
[----:B0-----:R-:W-:-:S07]  /*a8b0*/  HFMA2 R0, -RZ, RZ, 0, 5.9604644775390625e-08 ;  /* 0x00000001ff007431 */ /* 0x001fce00000001ff */
.L_x_309:
[----:B------:R-:W-:Y:S05]  /*a8c0*/  BSYNC.RECONVERGENT B5 ;  /* 0x0000000000057941 */ /* 0x000fea0003800200 */
.L_x_308:
[----:B------:R-:W-:Y:S01]  /*a8d0*/  ISETP.NE.AND P0, PT, R22, 0x2, PT ;  /* 0x000000021600780c */ /* 0x000fe20003f05270 */
[----:B------:R-:W-:-:S12]  /*a8e0*/  IMAD.MOV.U32 R19, RZ, RZ, R13 ;  /* 0x000000ffff137224 */ /* 0x000fd800078e000d */
[----:B------:R-:W-:Y:S05]  /*a8f0*/  @!P0 BRA `(.L_x_300) ;  /* 0x0000000000a08947 */ /* 0x000fea0003800000 */
[----:B------:R-:W2:Y:S01]  /*a900*/  LDG.E.U8 R14, desc[UR36][R14.64+0x2] ;  /* 0x000002240e0e7981 */ /* 0x000ea2000c1e1100 */
[----:B------:R-:W-:Y:S02]  /*a910*/  MOV R19, R16 ;  /* 0x0000001000137202 */ /* 0x000fe40000000f00 */
        /* <DEDUP_REMOVED lines=13> */
.L_x_316:
[----:B------:R-:W-:Y:S01]  /*a9f0*/  FMUL.FTZ R4, R0, R5 ;  /* 0x0000000500047220 */ /* 0x000fe20000410000 */
[----:B------:R-:W-:-:S03]  /*aa00*/  FMUL.FTZ R5, R5, 0.5 ;  /* 0x3f00000005057820 */ /* 0x000fc60000410000 */
[----:B------:R-:W-:-:S04]  /*aa10*/  FFMA R0, -R4, R4, R0 ;  /* 0x0000000404007223 */ /* 0x000fc80000000100 */
[----:B------:R-:W-:-:S07]  /*aa20*/  FFMA R4, R0, R5, R4 ;  /* 0x0000000500047223 */ /* 0x000fce0000000004 */
.L_x_317:
[----:B------:R-:W-:Y:S05]  /*aa30*/  BSYNC.RECONVERGENT B0 ;  /* 0x0000000000007941 */ /* 0x000fea0003800200 */
.L_x_315:
        /* <DEDUP_REMOVED lines=12> */
.L_x_319:
[----:B------:R-:W-:Y:S05]  /*ab00*/  BSYNC.RECONVERGENT B5 ;  /* 0x0000000000057941 */ /* 0x000fea0003800200 */
.L_x_318:
[----:B------:R-:W2:Y:S01]  /*ab10*/  LDG.E R4, desc[UR36][R24.64] ;  /* 0x0000002418047981 */ /* 0x000ea2000c1e1900 */
[----:B------:R-:W-:Y:S02]  /*ab20*/  MOV R19, R16 ;  /* 0x0000001000137202 */ /* 0x000fe40000000f00 */
[----:B--2---:R-:W-:-:S13]  /*ab30*/  FSETP.GEU.AND P0, PT, R0, |R4|, PT ;  /* 0x400000040000720b */ /* 0x004fda0003f0e000 */
[----:B------:R-:W-:Y:S01]  /*ab40*/  @!P0 FMUL R0, R30, R0 ;  /* 0x000000001e008220 */ /* 0x000fe20000400000 */
[----:B------:R-:W-:-:S04]  /*ab50*/  @!P0 MOV R19, R16 ;  /* 0x0000001000138202 */ /* 0x000fc80000000f00 */
[----:B------:R0:W-:Y:S02]  /*ab60*/  @!P0 STG.E desc[UR36][R24.64], R0 ;  /* 0x0000000018008986 */ /* 0x0001e4000c101924 */
[----:B0-----:R-:W-:-:S07]  /*ab70*/  IMAD.MOV.U32 R0, RZ, RZ, 0x1 ;  /* 0x00000001ff007424 */ /* 0x001fce00078e00ff */
.L_x_300:
[----:B------:R-:W-:Y:S05]  /*ab80*/  BSYNC.RECONVERGENT B3 ;  /* 0x0000000000037941 */ /* 0x000fea0003800200 */
.L_x_299:
[----:B------:R-:W-:-:S13]  /*ab90*/  ISETP.GT.U32.AND P0, PT, R39, -0x4, PT ;  /* 0xfffffffc2700780c */ /* 0x000fda0003f04070 */
[----:B------:R-:W-:Y:S05]  /*aba0*/  @P0 BRA `(.L_x_298) ;  /* 0x0000000800c00947 */ /* 0x000fea0003800000 */
.L_x_348:
        /* <DEDUP_REMOVED lines=22> */
.L_x_323:
[----:B------:R-:W-:Y:S01]  /*ad10*/  FMUL.FTZ R4, R0, R5 ;  /* 0x0000000500047220 */ /* 0x000fe20000410000 */
[----:B------:R-:W-:-:S03]  /*ad20*/  FMUL.FTZ R5, R5, 0.5 ;  /* 0x3f00000005057820 */ /* 0x000fc60000410000 */
[----:B------:R-:W-:-:S04]  /*ad30*/  FFMA R0, -R4, R4, R0 ;  /* 0x0000000404007223 */ /* 0x000fc80000000100 */
[----:B------:R-:W-:-:S07]  /*ad40*/  FFMA R4, R0, R5, R4 ;  /* 0x0000000500047223 */ /* 0x000fce0000000004 */
.L_x_324:
[----:B------:R-:W-:Y:S05]  /*ad50*/  BSYNC.RECONVERGENT B0 ;  /* 0x0000000000007941 */ /* 0x000fea0003800200 */
.L_x_322:
        /* <DEDUP_REMOVED lines=12> */
.L_x_326:
[----:B------:R-:W-:Y:S05]  /*ae20*/  BSYNC.RECONVERGENT B5 ;  /* 0x0000000000057941 */ /* 0x000fea0003800200 */
.L_x_325:
[----:B------:R-:W2:Y:S02]  /*ae30*/  LDG.E R4, desc[UR36][R24.64] ;  /* 0x0000002418047981 */ /* 0x000ea4000c1e1900 */
[----:B--2---:R-:W-:-:S13]  /*ae40*/  FSETP.GEU.AND P0, PT, R0, |R4|, PT ;  /* 0x400000040000720b */ /* 0x004fda0003f0e000 */
[----:B------:R-:W-:-:S05]  /*ae50*/  @!P0 FMUL R0, R30, R0 ;  /* 0x000000001e008220 */ /* 0x000fca0000400000 */
[----:B------:R0:W-:Y:S02]  /*ae60*/  @!P0 STG.E desc[UR36][R24.64], R0 ;  /* 0x0000000018008986 */ /* 0x0001e4000c101924 */
[----:B0-----:R-:W-:-:S07]  /*ae70*/  HFMA2 R0, -RZ, RZ, 0, 5.9604644775390625e-08 ;  /* 0x00000001ff007431 */ /* 0x001fce00000001ff */
.L_x_321:
[----:B------:R-:W-:Y:S05]  /*ae80*/  BSYNC.RECONVERGENT B3 ;  /* 0x0000000000037941 */ /* 0x000fea0003800200 */
.L_x_320:
        /* <DEDUP_REMOVED lines=19> */
.L_x_330:
[----:B------:R-:W-:Y:S01]  /*afc0*/  FMUL.FTZ R4, R0, R5 ;  /* 0x0000000500047220 */ /* 0x000fe20000410000 */
[----:B------:R-:W-:-:S03]  /*afd0*/  FMUL.FTZ R5, R5, 0.5 ;  /* 0x3f00000005057820 */ /* 0x000fc60000410000 */
[----:B------:R-:W-:-:S04]  /*afe0*/  FFMA R0, -R4, R4, R0 ;  /* 0x0000000404007223 */ /* 0x000fc80000000100 */
[----:B------:R-:W-:-:S07]  /*aff0*/  FFMA R4, R0, R5, R4 ;  /* 0x0000000500047223 */ /* 0x000fce0000000004 */
.L_x_331:
[----:B------:R-:W-:Y:S05]  /*b000*/  BSYNC.RECONVERGENT B0 ;  /* 0x0000000000007941 */ /* 0x000fea0003800200 */
.L_x_329:
        /* <DEDUP_REMOVED lines=12> */
.L_x_333:
[----:B------:R-:W-:Y:S05]  /*b0d0*/  BSYNC.RECONVERGENT B5 ;  /* 0x0000000000057941 */ /* 0x000fea0003800200 */
.L_x_332:
[----:B------:R-:W2:Y:S02]  /*b0e0*/  LDG.E R4, desc[UR36][R24.64] ;  /* 0x0000002418047981 */ /* 0x000ea4000c1e1900 */
[----:B--2---:R-:W-:-:S13]  /*b0f0*/  FSETP.GEU.AND P0, PT, R0, |R4|, PT ;  /* 0x400000040000720b */ /* 0x004fda0003f0e000 */
[----:B------:R-:W-:-:S05]  /*b100*/  @!P0 FMUL R0, R30, R0 ;  /* 0x000000001e008220 */ /* 0x000fca0000400000 */
[----:B------:R0:W-:Y:S02]  /*b110*/  @!P0 STG.E desc[UR36][R24.64], R0 ;  /* 0x0000000018008986 */ /* 0x0001e4000c101924 */
[----:B0-----:R-:W-:-:S07]  /*b120*/  IMAD.MOV.U32 R0, RZ, RZ, 0x1 ;  /* 0x00000001ff007424 */ /* 0x001fce00078e00ff */
.L_x_328:
[----:B------:R-:W-:Y:S05]  /*b130*/  BSYNC.RECONVERGENT B3 ;  /* 0x0000000000037941 */ /* 0x000fea0003800200 */
.L_x_327:
        /* <DEDUP_REMOVED lines=18> */
.L_x_337:
[----:B------:R-:W-:Y:S01]  /*b260*/  FMUL.FTZ R4, R0, R5 ;  /* 0x0000000500047220 */ /* 0x000fe20000410000 */
[----:B------:R-:W-:-:S03]  /*b270*/  FMUL.FTZ R5, R5, 0.5 ;  /* 0x3f00000005057820 */ /* 0x000fc60000410000 */
[----:B------:R-:W-:-:S04]  /*b280*/  FFMA R0, -R4, R4, R0 ;  /* 0x0000000404007223 */ /* 0x000fc80000000100 */
[----:B------:R-:W-:-:S07]  /*b290*/  FFMA R4, R0, R5, R4 ;  /* 0x0000000500047223 */ /* 0x000fce0000000004 */
.L_x_338:
[----:B------:R-:W-:Y:S05]  /*b2a0*/  BSYNC.RECONVERGENT B0 ;  /* 0x0000000000007941 */ /* 0x000fea0003800200 */
.L_x_336:
        /* <DEDUP_REMOVED lines=12> */
.L_x_340:
[----:B------:R-:W-:Y:S05]  /*b370*/  BSYNC.RECONVERGENT B5 ;  /* 0x0000000000057941 */ /* 0x000fea0003800200 */
.L_x_339:
[----:B------:R-:W2:Y:S02]  /*b380*/  LDG.E R4, desc[UR36][R24.64] ;  /* 0x0000002418047981 */ /* 0x000ea4000c1e1900 */
[----:B--2---:R-:W-:-:S13]  /*b390*/  FSETP.GEU.AND P0, PT, R0, |R4|, PT ;  /* 0x400000040000720b */ /* 0x004fda0003f0e000 */
[----:B------:R-:W-:-:S05]  /*b3a0*/  @!P0 FMUL R0, R30, R0 ;  /* 0x000000001e008220 */ /* 0x000fca0000400000 */
[----:B------:R0:W-:Y:S02]  /*b3b0*/  @!P0 STG.E desc[UR36][R24.64], R0 ;  /* 0x0000000018008986 */ /* 0x0001e4000c101924 */
[----:B0-----:R-:W-:-:S07]  /*b3c0*/  IMAD.MOV.U32 R0, RZ, RZ, 0x1 ;  /* 0x00000001ff007424 */ /* 0x001fce00078e00ff */
.L_x_335:
[----:B------:R-:W-:Y:S05]  /*b3d0*/  BSYNC.RECONVERGENT B3 ;  /* 0x0000000000037941 */ /* 0x000fea0003800200 */
.L_x_334:
        /* <DEDUP_REMOVED lines=18> */
.L_x_344:
[----:B------:R-:W-:Y:S01]  /*b500*/  FMUL.FTZ R4, R0, R5 ;  /* 0x0000000500047220 */ /* 0x000fe20000410000 */
[----:B------:R-:W-:-:S03]  /*b510*/  FMUL.FTZ R5, R5, 0.5 ;  /* 0x3f00000005057820 */ /* 0x000fc60000410000 */
[----:B------:R-:W-:-:S04]  /*b520*/  FFMA R0, -R4, R4, R0 ;  /* 0x0000000404007223 */ /* 0x000fc80000000100 */
[----:B------:R-:W-:-:S07]  /*b530*/  FFMA R4, R0, R5, R4 ;  /* 0x0000000500047223 */ /* 0x000fce0000000004 */
.L_x_345:
[----:B------:R-:W-:Y:S05]  /*b540*/  BSYNC.RECONVERGENT B0 ;  /* 0x0000000000007941 */ /* 0x000fea0003800200 */
.L_x_343:
        /* <DEDUP_REMOVED lines=12> */
.L_x_347:
[----:B------:R-:W-:Y:S05]  /*b610*/  BSYNC.RECONVERGENT B5 ;  /* 0x0000000000057941 */ /* 0x000fea0003800200 */
.L_x_346:
[----:B------:R-:W2:Y:S02]  /*b620*/  LDG.E R4, desc[UR36][R24.64] ;  /* 0x0000002418047981 */ /* 0x000ea4000c1e1900 */
[----:B--2---:R-:W-:-:S13]  /*b630*/  FSETP.GEU.AND P0, PT, R0, |R4|, PT ;  /* 0x400000040000720b */ /* 0x004fda0003f0e000 */
[----:B------:R-:W-:-:S05]  /*b640*/  @!P0 FMUL R0, R30, R0 ;  /* 0x000000001e008220 */ /* 0x000fca0000400000 */
[----:B------:R0:W-:Y:S02]  /*b650*/  @!P0 STG.E desc[UR36][R24.64], R0 ;  /* 0x0000000018008986 */ /* 0x0001e4000c101924 */
[----:B0-----:R-:W-:-:S07]  /*b660*/  IMAD.MOV.U32 R0, RZ, RZ, 0x1 ;  /* 0x00000001ff007424 */ /* 0x001fce00078e00ff */
.L_x_342:
[----:B------:R-:W-:Y:S05]  /*b670*/  BSYNC.RECONVERGENT B3 ;  /* 0x0000000000037941 */ /* 0x000fea0003800200 */
.L_x_341:
[----:B------:R-:W-:-:S04]  /*b680*/  IADD3 R19, PT, PT, R19, 0x4, RZ ;  /* 0x0000000413137810 */ /* 0x000fc80007ffe0ff */
[----:B------:R-:W-:-:S13]  /*b690*/  ISETP.NE.AND P0, PT, R19, R9, PT ;  /* 0x000000091300720c */ /* 0x000fda0003f05270 */
[----:B------:R-:W-:Y:S05]  /*b6a0*/  @P0 BRA `(.L_x_348) ;  /* 0xfffffff400400947 */ /* 0x000fea000383ffff */
.L_x_298:
[----:B------:R-:W-:Y:S05]  /*b6b0*/  BSYNC.RECONVERGENT B4 ;  /* 0x0000000000047941 */ /* 0x000fea0003800200 */
.L_x_297:
[----:B------:R-:W-:-:S05]  /*b6c0*/  VIADD R17, R17, 0x1 ;  /* 0x0000000111117836 */ /* 0x000fca0000000000 */
[----:B------:R-:W-:-:S13]  /*b6d0*/  ISETP.NE.AND P0, PT, R17, R12, PT ;  /* 0x0000000c1100720c */ /* 0x000fda0003f05270 */
[----:B------:R-:W-:Y:S05]  /*b6e0*/  @P0 BRA `(.L_x_349) ;  /* 0xffffffe800ec0947 */ /* 0x000fea000383ffff */
.L_x_241:
[----:B------:R-:W-:-:S13]  /*b6f0*/  ISETP.GE.AND P0, PT, R10, R12, PT ;  /* 0x0000000c0a00720c */ /* 0x000fda0003f06270 */
[----:B------:R-:W-:Y:S05]  /*b700*/  @P0 BRA `(.L_x_296) ;  /* 0x0000001400780947 */ /* 0x000fea0003800000 */
[C---:B------:R-:W-:Y:S01]  /*b710*/  VIADDMNMX R4, R27.reuse, R26, UR42, PT ;  /* 0x0000002a1b047e46 */ /* 0x040fe2000b80011a */
[C---:B------:R-:W-:Y:S01]  /*b720*/  VIADD R13, R8.reuse, 0x2 ;  /* 0x00000002080d7836 */ /* 0x040fe20000000000 */
[C---:B------:R-:W-:Y:S01]  /*b730*/  IADD3 R11, PT, PT, R8.reuse, 0x1, RZ ;  /* 0x00000001080b7810 */ /* 0x040fe20007ffe0ff */
[----:B------:R-:W-:Y:S01]  /*b740*/  VIADD R16, R8, 0x3 ;  /* 0x0000000308107836 */ /* 0x000fe20000000000 */
[----:B------:R-:W-:Y:S01]  /*b750*/  VIMNMX R14, PT, PT, R26, R2, PT ;  /* 0x000000021a0e7248 */ /* 0x000fe20003fe0100 */
[----:B------:R-:W-:Y:S01]  /*b760*/  IMAD R17, R4, UR41, RZ ;  /* 0x0000002904117c24 */ /* 0x000fe2000f8e02ff */
[C---:B------:R-:W-:Y:S01]  /*b770*/  IADD3 R5, PT, PT, R2.reuse, -R11, RZ ;  /* 0x8000000b02057210 */ /* 0x040fe20007ffe0ff */
[----:B------:R-:W-:Y:S01]  /*b780*/  IMAD.IADD R4, R27, 0x1, -R4 ;  /* 0x000000011b047824 */ /* 0x000fe200078e0a04 */
[----:B------:R-:W-:Y:S01]  /*b790*/  IABS R14, R14 ;  /* 0x0000000e000e7213 */ /* 0x000fe20000000000 */
[----:B------:R-:W-:Y:S01]  /*b7a0*/  IMAD.IADD R6, R2, 0x1, -R13 ;  /* 0x0000000102067824 */ /* 0x000fe200078e0a0d */
[----:B------:R-:W-:-:S02]  /*b7b0*/  IABS R5, R5 ;  /* 0x0000000500057213 */ /* 0x000fc40000000000 */
[----:B------:R-:W-:Y:S02]  /*b7c0*/  IABS R4, R4 ;  /* 0x0000000400047213 */ /* 0x000fe40000000000 */
[----:B------:R-:W-:Y:S02]  /*b7d0*/  IABS R6, R6 ;  /* 0x0000000600067213 */ /* 0x000fe40000000000 */
[----:B------:R-:W-:Y:S02]  /*b7e0*/  I2FP.F32.S32 R14, R14 ;  /* 0x0000000e000e7245 */ /* 0x000fe40000201400 */
        /* <DEDUP_REMOVED lines=9> */
[----:B------:R-:W-:-:S02]  /*b880*/  IADD3 R37, PT, PT, R8, -R9, RZ ;  /* 0x8000000908257210 */ /* 0x000fc40007ffe0ff */
[----:B------:R-:W-:-:S07]  /*b890*/  LOP3.LUT R33, R7, 0x3, RZ, 0xc0, !PT ;  /* 0x0000000307217812 */ /* 0x000fce00078ec0ff */
.L_x_402:
[----:B------:R-:W-:Y:S01]  /*b8a0*/  ISETP.GE.AND P0, PT, R8, R9, PT ;  /* 0x000000090800720c */ /* 0x000fe20003f06270 */
[----:B------:R-:W-:-:S12]  /*b8b0*/  BSSY.RECONVERGENT B4, `(.L_x_350) ;  /* 0x0000140000047945 */ /* 0x000fd80003800200 */
[----:B------:R-:W-:Y:S05]  /*b8c0*/  @P0 BRA `(.L_x_351) ;  /* 0x0000001000f80947 */ /* 0x000fea0003800000 */
[----:B------:R-:W-:Y:S01]  /*b8d0*/  IADD3 R4, PT, PT, R28, -R10, RZ ;  /* 0x8000000a1c047210 */ /* 0x000fe20007ffe0ff */
[----:B------:R-:W-:Y:S01]  /*b8e0*/  BSSY.RECONVERGENT B3, `(.L_x_352) ;  /* 0x000008a000037945 */ /* 0x000fe20003800200 */
[----:B------:R-:W-:Y:S01]  /*b8f0*/  ISETP.NE.AND P0, PT, R33, RZ, PT ;  /* 0x000000ff2100720c */ /* 0x000fe20003f05270 */
[----:B------:R-:W-:Y:S01]  /*b900*/  IMAD.MOV.U32 R18, RZ, RZ, R8 ;  /* 0x000000ffff127224 */ /* 0x000fe200078e0008 */
[----:B------:R-:W-:-:S05]  /*b910*/  IABS R4, R4 ;  /* 0x0000000400047213 */ /* 0x000fca0000000000 */
[----:B------:R-:W-:Y:S01]  /*b920*/  IMAD.MOV.U32 R5, RZ, RZ, R4 ;  /* 0x000000ffff057224 */ /* 0x000fe200078e0004 */
[----:B------:R-:W-:-:S04]  /*b930*/  IADD3 R4, PT, PT, R17, R10, RZ ;  /* 0x0000000a11047210 */ /* 0x000fc80007ffe0ff */
[----:B------:R-:W-:Y:S01]  /*b940*/  I2FP.F32.S32 R5, R5 ;  /* 0x0000000500057245 */ /* 0x000fe20000201400 */
[----:B------:R-:W-:-:S04]  /*b950*/  IMAD R31, R4, UR40, RZ ;  /* 0x00000028041f7c24 */ /* 0x000fc8000f8e02ff */
[----:B------:R-:W-:Y:S01]  /*b960*/  FMUL R32, R5, R5 ;  /* 0x0000000505207220 */ /* 0x000fe20000400000 */
        /* <DEDUP_REMOVED lines=20> */
.L_x_357:
[----:B------:R-:W-:Y:S01]  /*bab0*/  FMUL.FTZ R4, R0, R5 ;  /* 0x0000000500047220 */ /* 0x000fe20000410000 */
[----:B------:R-:W-:-:S03]  /*bac0*/  FMUL.FTZ R5, R5, 0.5 ;  /* 0x3f00000005057820 */ /* 0x000fc60000410000 */
[----:B------:R-:W-:-:S04]  /*bad0*/  FFMA R0, -R4, R4, R0 ;  /* 0x0000000404007223 */ /* 0x000fc80000000100 */
[----:B------:R-:W-:-:S07]  /*bae0*/  FFMA R4, R0, R5, R4 ;  /* 0x0000000500047223 */ /* 0x000fce0000000004 */
.L_x_358:
[----:B------:R-:W-:Y:S05]  /*baf0*/  BSYNC.RECONVERGENT B0 ;  /* 0x0000000000007941 */ /* 0x000fea0003800200 */
.L_x_356:
        /* <DEDUP_REMOVED lines=12> */
.L_x_360:
[----:B------:R-:W-:Y:S05]  /*bbc0*/  BSYNC.RECONVERGENT B6 ;  /* 0x0000000000067941 */ /* 0x000fea0003800200 */
.L_x_359:
[----:B------:R-:W2:Y:S02]  /*bbd0*/  LDG.E R4, desc[UR36][R24.64] ;  /* 0x0000002418047981 */ /* 0x000ea4000c1e1900 */
[----:B--2---:R-:W-:-:S13]  /*bbe0*/  FSETP.GEU.AND P0, PT, R0, |R4|, PT ;  /* 0x400000040000720b */ /* 0x004fda0003f0e000 */
[----:B------:R-:W-:-:S05]  /*bbf0*/  @!P0 FMUL R0, R30, R0 ;  /* 0x000000001e008220 */ /* 0x000fca0000400000 */
[----:B------:R0:W-:Y:S02]  /*bc00*/  @!P0 STG.E desc[UR36][R24.64], R0 ;  /* 0x0000000018008986 */ /* 0x0001e4000c101924 */
[----:B0-----:R-:W-:-:S07]  /*bc10*/  HFMA2 R0, -RZ, RZ, 0, 5.9604644775390625e-08 ;  /* 0x00000001ff007431 */ /* 0x001fce00000001ff */
.L_x_355:
[----:B------:R-:W-:Y:S05]  /*bc20*/  BSYNC.RECONVERGENT B5 ;  /* 0x0000000000057941 */ /* 0x000fea0003800200 */
.L_x_354:
[----:B------:R-:W-:Y:S01]  /*bc30*/  ISETP.NE.AND P0, PT, R33, 0x1, PT ;  /* 0x000000012100780c */ /* 0x000fe20003f05270 */
[----:B------:R-:W-:-:S12]  /*bc40*/  IMAD.MOV.U32 R18, RZ, RZ, R11 ;  /* 0x000000ffff127224 */ /* 0x000fd800078e000b */
        /* <DEDUP_REMOVED lines=16> */
.L_x_364:
[----:B------:R-:W-:Y:S01]  /*bd50*/  FMUL.FTZ R4, R0, R5 ;  /* 0x0000000500047220 */ /* 0x000fe20000410000 */
[----:B------:R-:W-:-:S03]  /*bd60*/  FMUL.FTZ R5, R5, 0.5 ;  /* 0x3f00000005057820 */ /* 0x000fc60000410000 */
[----:B------:R-:W-:-:S04]  /*bd70*/  FFMA R0, -R4, R4, R0 ;  /* 0x0000000404007223 */ /* 0x000fc80000000100 */
[----:B------:R-:W-:-:S07]  /*bd80*/  FFMA R4, R0, R5, R4 ;  /* 0x0000000500047223 */ /* 0x000fce0000000004 */
.L_x_365:
[----:B------:R-:W-:Y:S05]  /*bd90*/  BSYNC.RECONVERGENT B0 ;  /* 0x0000000000007941 */ /* 0x000fea0003800200 */
.L_x_363:
        /* <DEDUP_REMOVED lines=12> */
.L_x_367:
[----:B------:R-:W-:Y:S05]  /*be60*/  BSYNC.RECONVERGENT B6 ;  /* 0x0000000000067941 */ /* 0x000fea0003800200 */
.L_x_366:
[----:B------:R-:W2:Y:S02]  /*be70*/  LDG.E R4, desc[UR36][R24.64] ;  /* 0x0000002418047981 */ /* 0x000ea4000c1e1900 */
[----:B--2---:R-:W-:-:S13]  /*be80*/  FSETP.GEU.AND P0, PT, R0, |R4|, PT ;  /* 0x400000040000720b */ /* 0x004fda0003f0e000 */
[----:B------:R-:W-:-:S05]  /*be90*/  @!P0 FMUL R0, R30, R0 ;  /* 0x000000001e008220 */ /* 0x000fca0000400000 */
[----:B------:R0:W-:Y:S02]  /*bea0*/  @!P0 STG.E desc[UR36][R24.64], R0 ;  /* 0x0000000018008986 */ /* 0x0001e4000c101924 */
[----:B0-----:R-:W-:-:S07]  /*beb0*/  IMAD.MOV.U32 R0, RZ, RZ, 0x1 ;  /* 0x00000001ff007424 */ /* 0x001fce00078e00ff */
.L_x_362:
[----:B------:R-:W-:Y:S05]  /*bec0*/  BSYNC.RECONVERGENT B5 ;  /* 0x0000000000057941 */ /* 0x000fea0003800200 */
.L_x_361:
[----:B------:R-:W-:Y:S02]  /*bed0*/  ISETP.NE.AND P0, PT, R33, 0x2, PT ;  /* 0x000000022100780c */ /* 0x000fe40003f05270 */
[----:B------:R-:W-:-:S11]  /*bee0*/  MOV R18, R13 ;  /* 0x0000000d00127202 */ /* 0x000fd60000000f00 */
[----:B------:R-:W-:Y:S05]  /*bef0*/  @!P0 BRA `(.L_x_353) ;  /* 0x0000000000a08947 */ /* 0x000fea0003800000 */
[----:B------:R-:W2:Y:S01]  /*bf00*/  LDG.E.U8 R14, desc[UR36][R14.64+0x2] ;  /* 0x000002240e0e7981 */ /* 0x000ea2000c1e1100 */
[----:B------:R-:W-:Y:S01]  /*bf10*/  IMAD.MOV.U32 R18, RZ, RZ, R16 ;  /* 0x000000ffff127224 */ /* 0x000fe200078e0010 */
        /* <DEDUP_REMOVED lines=13> */
.L_x_369:
[----:B------:R-:W-:Y:S01]  /*bff0*/  FMUL.FTZ R4, R0, R5 ;  /* 0x0000000500047220 */ /* 0x000fe20000410000 */
[----:B------:R-:W-:-:S03]  /*c000*/  FMUL.FTZ R5, R5, 0.5 ;  /* 0x3f00000005057820 */ /* 0x000fc60000410000 */
[----:B------:R-:W-:-:S04]  /*c010*/  FFMA R0, -R4, R4, R0 ;  /* 0x0000000404007223 */ /* 0x000fc80000000100 */
[----:B------:R-:W-:-:S07]  /*c020*/  FFMA R4, R0, R5, R4 ;  /* 0x0000000500047223 */ /* 0x000fce0000000004 */
.L_x_370:
[----:B------:R-:W-:Y:S05]  /*c030*/  BSYNC.RECONVERGENT B0 ;  /* 0x0000000000007941 */ /* 0x000fea0003800200 */
.L_x_368:
        /* <DEDUP_REMOVED lines=12> */
.L_x_372:
[----:B------:R-:W-:Y:S05]  /*c100*/  BSYNC.RECONVERGENT B5 ;  /* 0x0000000000057941 */ /* 0x000fea0003800200 */
.L_x_371:
[----:B------:R-:W2:Y:S01]  /*c110*/  LDG.E R4, desc[UR36][R24.64] ;  /* 0x0000002418047981 */ /* 0x000ea2000c1e1900 */
[----:B------:R-:W-:Y:S01]  /*c120*/  IMAD.MOV.U32 R18, RZ, RZ, R16 ;  /* 0x000000ffff127224 */ /* 0x000fe200078e0010 */
[----:B--2---:R-:W-:-:S13]  /*c130*/  FSETP.GEU.AND P0, PT, R0, |R4|, PT ;  /* 0x400000040000720b */ /* 0x004fda0003f0e000 */
[----:B------:R-:W-:Y:S01]  /*c140*/  @!P0 FMUL R0, R30, R0 ;  /* 0x000000001e008220 */ /* 0x000fe20000400000 */
[----:B------:R-:W-:-:S04]  /*c150*/  @!P0 IMAD.MOV.U32 R18, RZ, RZ, R16 ;  /* 0x000000ffff128224 */ /* 0x000fc800078e0010 */
[----:B------:R0:W-:Y:S02]  /*c160*/  @!P0 STG.E desc[UR36][R24.64], R0 ;  /* 0x0000000018008986 */ /* 0x0001e4000c101924 */
[----:B0-----:R-:W-:-:S07]  /*c170*/  HFMA2 R0, -RZ, RZ, 0, 5.9604644775390625e-08 ;  /* 0x00000001ff007431 */ /* 0x001fce00000001ff */
.L_x_353:
[----:B------:R-:W-:Y:S05]  /*c180*/  BSYNC.RECONVERGENT B3 ;  /* 0x0000000000037941 */ /* 0x000fea0003800200 */
.L_x_352:
[----:B------:R-:W-:-:S13]  /*c190*/  ISETP.GT.U32.AND P0, PT, R37, -0x4, PT ;  /* 0xfffffffc2500780c */ /* 0x000fda0003f04070 */
[----:B------:R-:W-:Y:S05]  /*c1a0*/  @P0 BRA `(.L_x_351) ;  /* 0x0000000800c00947 */ /* 0x000fea0003800000 */
.L_x_401:
        /* <DEDUP_REMOVED lines=22> */
.L_x_376:
[----:B------:R-:W-:Y:S01]  /*c310*/  FMUL.FTZ R4, R0, R5 ;  /* 0x0000000500047220 */ /* 0x000fe20000410000 */
[----:B------:R-:W-:-:S03]  /*c320*/  FMUL.FTZ R5, R5, 0.5 ;  /* 0x3f00000005057820 */ /* 0x000fc60000410000 */
[----:B------:R-:W-:-:S04]  /*c330*/  FFMA R0, -R4, R4, R0 ;  /* 0x0000000404007223 */ /* 0x000fc80000000100 */
[----:B------:R-:W-:-:S07]  /*c340*/  FFMA R4, R0, R5, R4 ;  /* 0x0000000500047223 */ /* 0x000fce0000000004 */
.L_x_377:
[----:B------:R-:W-:Y:S05]  /*c350*/  BSYNC.RECONVERGENT B0 ;  /* 0x0000000000007941 */ /* 0x000fea0003800200 */
.L_x_375:
        /* <DEDUP_REMOVED lines=12> */
.L_x_379:
[----:B------:R-:W-:Y:S05]  /*c420*/  BSYNC.RECONVERGENT B5 ;  /* 0x0000000000057941 */ /* 0x000fea0003800200 */
.L_x_378:
[----:B------:R-:W2:Y:S02]  /*c430*/  LDG.E R4, desc[UR36][R24.64] ;  /* 0x0000002418047981 */ /* 0x000ea4000c1e1900 */
[----:B--2---:R-:W-:-:S13]  /*c440*/  FSETP.GEU.AND P0, PT, R0, |R4|, PT ;  /* 0x400000040000720b */ /* 0x004fda0003f0e000 */
[----:B------:R-:W-:-:S05]  /*c450*/  @!P0 FMUL R0, R30, R0 ;  /* 0x000000001e008220 */ /* 0x000fca0000400000 */
[----:B------:R0:W-:Y:S02]  /*c460*/  @!P0 STG.E desc[UR36][R24.64], R0 ;  /* 0x0000000018008986 */ /* 0x0001e4000c101924 */
[----:B0-----:R-:W-:-:S07]  /*c470*/  IMAD.MOV.U32 R0, RZ, RZ, 0x1 ;  /* 0x00000001ff007424 */ /* 0x001fce00078e00ff */
.L_x_374:
[----:B------:R-:W-:Y:S05]  /*c480*/  BSYNC.RECONVERGENT B3 ;  /* 0x0000000000037941 */ /* 0x000fea0003800200 */
.L_x_373:
        /* <DEDUP_REMOVED lines=19> */
.L_x_383:
[----:B------:R-:W-:Y:S01]  /*c5c0*/  FMUL.FTZ R4, R0, R5 ;  /* 0x0000000500047220 */ /* 0x000fe20000410000 */
[----:B------:R-:W-:-:S03]  /*c5d0*/  FMUL.FTZ R5, R5, 0.5 ;  /* 0x3f00000005057820 */ /* 0x000fc60000410000 */
[----:B------:R-:W-:-:S04]  /*c5e0*/  FFMA R0, -R4, R4, R0 ;  /* 0x0000000404007223 */ /* 0x000fc80000000100 */
[----:B------:R-:W-:-:S07]  /*c5f0*/  FFMA R4, R0, R5, R4 ;  /* 0x0000000500047223 */ /* 0x000fce0000000004 */
.L_x_384:
[----:B------:R-:W-:Y:S05]  /*c600*/  BSYNC.RECONVERGENT B0 ;  /* 0x0000000000007941 */ /* 0x000fea0003800200 */
.L_x_382:
        /* <DEDUP_REMOVED lines=12> */
.L_x_386:
[----:B------:R-:W-:Y:S05]  /*c6d0*/  BSYNC.RECONVERGENT B5 ;  /* 0x0000000000057941 */ /* 0x000fea0003800200 */
.L_x_385:
[----:B------:R-:W2:Y:S02]  /*c6e0*/  LDG.E R4, desc[UR36][R24.64] ;  /* 0x0000002418047981 */ /* 0x000ea4000c1e1900 */
[----:B--2---:R-:W-:-:S13]  /*c6f0*/  FSETP.GEU.AND P0, PT, R0, |R4|, PT ;  /* 0x400000040000720b */ /* 0x004fda0003f0e000 */
[----:B------:R-:W-:-:S05]  /*c700*/  @!P0 FMUL R0, R30, R0 ;  /* 0x000000001e008220 */ /* 0x000fca0000400000 */
[----:B------:R0:W-:Y:S02]  /*c710*/  @!P0 STG.E desc[UR36][R24.64], R0 ;  /* 0x0000000018008986 */ /* 0x0001e4000c101924 */
[----:B0-----:R-:W-:-:S07]  /*c720*/  HFMA2 R0, -RZ, RZ, 0, 5.9604644775390625e-08 ;  /* 0x00000001ff007431 */ /* 0x001fce00000001ff */
.L_x_381:
[----:B------:R-:W-:Y:S05]  /*c730*/  BSYNC.RECONVERGENT B3 ;  /* 0x0000000000037941 */ /* 0x000fea0003800200 */
.L_x_380:
        /* <DEDUP_REMOVED lines=18> */
.L_x_390:
[----:B------:R-:W-:Y:S01]  /*c860*/  FMUL.FTZ R4, R0, R5 ;  /* 0x0000000500047220 */ /* 0x000fe20000410000 */
[----:B------:R-:W-:-:S03]  /*c870*/  FMUL.FTZ R5, R5, 0.5 ;  /* 0x3f00000005057820 */ /* 0x000fc60000410000 */
[----:B------:R-:W-:-:S04]  /*c880*/  FFMA R0, -R4, R4, R0 ;  /* 0x0000000404007223 */ /* 0x000fc80000000100 */
[----:B------:R-:W-:-:S07]  /*c890*/  FFMA R4, R0, R5, R4 ;  /* 0x0000000500047223 */ /* 0x000fce0000000004 */
.L_x_391:
[----:B------:R-:W-:Y:S05]  /*c8a0*/  BSYNC.RECONVERGENT B0 ;  /* 0x0000000000007941 */ /* 0x000fea0003800200 */
.L_x_389:
        /* <DEDUP_REMOVED lines=12> */
.L_x_393:
[----:B------:R-:W-:Y:S05]  /*c970*/  BSYNC.RECONVERGENT B5 ;  /* 0x0000000000057941 */ /* 0x000fea0003800200 */
.L_x_392:
[----:B------:R-:W2:Y:S02]  /*c980*/  LDG.E R4, desc[UR36][R24.64] ;  /* 0x0000002418047981 */ /* 0x000ea4000c1e1900 */
[----:B--2---:R-:W-:-:S13]  /*c990*/  FSETP.GEU.AND P0, PT, R0, |R4|, PT ;  /* 0x400000040000720b */ /* 0x004fda0003f0e000 */
[----:B------:R-:W-:-:S05]  /*c9a0*/  @!P0 FMUL R0, R30, R0 ;  /* 0x000000001e008220 */ /* 0x000fca0000400000 */
[----:B------:R0:W-:Y:S02]  /*c9b0*/  @!P0 STG.E desc[UR36][R24.64], R0 ;  /* 0x0000000018008986 */ /* 0x0001e4000c101924 */
[----:B0-----:R-:W-:-:S07]  /*c9c0*/  HFMA2 R0, -RZ, RZ, 0, 5.9604644775390625e-08 ;  /* 0x00000001ff007431 */ /* 0x001fce00000001ff */
.L_x_388:
[----:B------:R-:W-:Y:S05]  /*c9d0*/  BSYNC.RECONVERGENT B3 ;  /* 0x0000000000037941 */ /* 0x000fea0003800200 */
.L_x_387:
        /* <DEDUP_REMOVED lines=18> */
.L_x_397:
[----:B------:R-:W-:Y:S01]  /*cb00*/  FMUL.FTZ R4, R0, R5 ;  /* 0x0000000500047220 */ /* 0x000fe20000410000 */
[----:B------:R-:W-:-:S03]  /*cb10*/  FMUL.FTZ R5, R5, 0.5 ;  /* 0x3f00000005057820 */ /* 0x000fc60000410000 */
[----:B------:R-:W-:-:S04]  /*cb20*/  FFMA R0, -R4, R4, R0 ;  /* 0x0000000404007223 */ /* 0x000fc80000000100 */
[----:B------:R-:W-:-:S07]  /*cb30*/  FFMA R4, R0, R5, R4 ;  /* 0x0000000500047223 */ /* 0x000fce0000000004 */
.L_x_398:
[----:B------:R-:W-:Y:S05]  /*cb40*/  BSYNC.RECONVERGENT B0 ;  /* 0x0000000000007941 */ /* 0x000fea0003800200 */
.L_x_396:
        /* <DEDUP_REMOVED lines=12> */
.L_x_400:
[----:B------:R-:W-:Y:S05]  /*cc10*/  BSYNC.RECONVERGENT B5 ;  /* 0x0000000000057941 */ /* 0x000fea0003800200 */
.L_x_399:
[----:B------:R-:W2:Y:S02]  /*cc20*/  LDG.E R4, desc[UR36][R24.64] ;  /* 0x0000002418047981 */ /* 0x000ea4000c1e1900 */
[----:B--2---:R-:W-:-:S13]  /*cc30*/  FSETP.GEU.AND P0, PT, R0, |R4|, PT ;  /* 0x400000040000720b */ /* 0x004fda0003f0e000 */
[----:B------:R-:W-:-:S05]  /*cc40*/  @!P0 FMUL R0, R30, R0 ;  /* 0x000000001e008220 */ /* 0x000fca0000400000 */
[----:B------:R0:W-:Y:S02]  /*cc50*/  @!P0 STG.E desc[UR36][R24.64], R0 ;  /* 0x0000000018008986 */ /* 0x0001e4000c101924 */
[----:B0-----:R-:W-:-:S07]  /*cc60*/  HFMA2 R0, -RZ, RZ, 0, 5.9604644775390625e-08 ;  /* 0x00000001ff007431 */ /* 0x001fce00000001ff */
.L_x_395:
[----:B------:R-:W-:Y:S05]  /*cc70*/  BSYNC.RECONVERGENT B3 ;  /* 0x0000000000037941 */ /* 0x000fea0003800200 */
.L_x_394:
[----:B------:R-:W-:-:S05]  /*cc80*/  VIADD R18, R18, 0x4 ;  /* 0x0000000412127836 */ /* 0x000fca0000000000 */
[----:B------:R-:W-:-:S13]  /*cc90*/  ISETP.NE.AND P0, PT, R18, R9, PT ;  /* 0x000000091200720c */ /* 0x000fda0003f05270 */
[----:B------:R-:W-:Y:S05]  /*cca0*/  @P0 BRA `(.L_x_401) ;  /* 0xfffffff400400947 */ /* 0x000fea000383ffff */
.L_x_351:
[----:B------:R-:W-:Y:S05]  /*ccb0*/  BSYNC.RECONVERGENT B4 ;  /* 0x0000000000047941 */ /* 0x000fea0003800200 */
.L_x_350:
[----:B------:R-:W-:-:S04]  /*ccc0*/  IADD3 R10, PT, PT, R10, 0x1, RZ ;  /* 0x000000010a0a7810 */ /* 0x000fc80007ffe0ff */
[----:B------:R-:W-:-:S13]  /*ccd0*/  ISETP.NE.AND P0, PT, R10, R12, PT ;  /* 0x0000000c0a00720c */ /* 0x000fda0003f05270 */
[----:B------:R-:W-:Y:S05]  /*cce0*/  @P0 BRA `(.L_x_402) ;  /* 0xffffffe800ec0947 */ /* 0x000fea000383ffff */
.L_x_296:
[----:B------:R-:W-:Y:S05]  /*ccf0*/  BSYNC.RECONVERGENT B2 ;  /* 0x0000000000027941 */ /* 0x000fea0003800200 */
.L_x_240:
[----:B------:R-:W-:-:S13]  /*cd00*/  ISETP.NE.AND P0, PT, R0, RZ, PT ;  /* 0x000000ff0000720c */ /* 0x000fda0003f05270 */
[----:B------:R-:W-:Y:S05]  /*cd10*/  @!P0 EXIT ;  /* 0x000000000000894d */ /* 0x000fea0003800000 */
[----:B------:R-:W-:Y:S01]  /*cd20*/  ISETP.GE.AND P0, PT, R26, 0x2, PT ;  /* 0x000000021a00780c */ /* 0x000fe20003f06270 */
[----:B------:R-:W-:-:S12]  /*cd30*/  BSSY.RECONVERGENT B2, `(.L_x_403) ;  /* 0x0000897000027945 */ /* 0x000fd80003800200 */
[----:B------:R-:W-:Y:S05]  /*cd40*/  @!P0 BRA `(.L_x_404) ;  /* 0x0000008800548947 */ /* 0x000fea0003800000 */
[----:B------:R-:W-:Y:S01]  /*cd50*/  I2FP.F32.U32 R3, R26 ;  /* 0x0000001a00037245 */ /* 0x000fe20000201000 */
[----:B------:R-:W-:Y:S01]  /*cd60*/  IMAD.MOV.U32 R8, RZ, RZ, 0x1 ;  /* 0x00000001ff087424 */ /* 0x000fe200078e00ff */
[----:B------:R-:W-:-:S07]  /*cd70*/  MOV R13, RZ ;  /* 0x000000ff000d7202 */ /* 0x000fce0000000f00 */
.L_x_734:
[----:B------:R-:W-:Y:S01]  /*cd80*/  IADD3 R12, PT, PT, R8, 0x1, R2 ;  /* 0x00000001080c7810 */ /* 0x000fe20007ffe002 */
[----:B------:R-:W-:Y:S01]  /*cd90*/  BSSY.RECONVERGENT B5, `(.L_x_405) ;  /* 0x0000185000057945 */ /* 0x000fe20003800200 */
[----:B------:R-:W-:Y:S01]  /*cda0*/  VIADDMNMX R9, R2, -R8, RZ, !PT ;  /* 0x8000000802097246 */ /* 0x000fe200078001ff */
[----:B------:R-:W-:Y:S01]  /*cdb0*/  HFMA2 R0, -RZ, RZ, 0, 0 ;  /* 0x00000000ff007431 */ /* 0x000fe200000001ff */
[----:B------:R-:W-:Y:S01]  /*cdc0*/  VIMNMX R12, PT, PT, R12, UR40, PT ;  /* 0x000000280c0c7c48 */ /* 0x000fe2000bfe0100 */
[----:B------:R-:W-:Y:S01]  /*cdd0*/  IMAD.MOV.U32 R11, RZ, RZ, R8 ;  /* 0x000000ffff0b7224 */ /* 0x000fe200078e0008 */
[----:B------:R-:W-:Y:S02]  /*cde0*/  LOP3.LUT R16, RZ, R13, RZ, 0x33, !PT ;  /* 0x0000000dff107212 */ /* 0x000fe400078e33ff */
[----:B------:R-:W-:Y:S02]  /*cdf0*/  ISETP.GE.AND P0, PT, R9, R12, PT ;  /* 0x0000000c0900720c */ /* 0x000fe40003f06270 */
[----:B------:R-:W-:-:S02]  /*ce00*/  IADD3 R15, PT, PT, R2, 0x2, R13 ;  /* 0x00000002020f7810 */ /* 0x000fc40007ffe00d */
[C---:B------:R-:W-:Y:S02]  /*ce10*/  IADD3 R17, PT, PT, R27.reuse, 0x2, R13 ;  /* 0x000000021b117810 */ /* 0x040fe40007ffe00d */
[----:B------:R-:W-:Y:S02]  /*ce20*/  VIADDMNMX R14, R2, R16, RZ, !PT ;  /* 0x00000010020e7246 */ /* 0x000fe400078001ff */
[----:B------:R-:W-:Y:S02]  /*ce30*/  VIADDMNMX R10, R28, -R8, RZ, !PT ;  /* 0x800000081c0a7246 */ /* 0x000fe400078001ff */
[----:B------:R-:W-:Y:S02]  /*ce40*/  VIADDMNMX R16, R27, R16, RZ, !PT ;  /* 0x000000101b107246 */ /* 0x000fe400078001ff */
[----:B------:R-:W-:Y:S02]  /*ce50*/  VIMNMX R15, PT, PT, R15, UR40, PT ;  /* 0x000000280f0f7c48 */ /* 0x000fe4000bfe0100 */
[----:B------:R-:W-:Y:S01]  /*ce60*/  VIMNMX R17, PT, PT, R17, UR42, PT ;  /* 0x0000002a11117c48 */ /* 0x000fe2000bfe0100 */
[----:B------:R-:W-:Y:S06]  /*ce70*/  @P0 BRA `(.L_x_406) ;  /* 0x0000001400d80947 */ /* 0x000fec0003800000 */
[-C--:B------:R-:W-:Y:S02]  /*ce80*/  VIMNMX R0, PT, PT, R28, R8.reuse, PT ;  /* 0x000000081c007248 */ /* 0x080fe40003fe0100 */
[C---:B------:R-:W-:Y:S02]  /*ce90*/  VIMNMX R4, PT, PT, R27.reuse, R8, PT ;  /* 0x000000081b047248 */ /* 0x040fe40003fe0100 */
[----:B------:R-:W-:Y:S02]  /*cea0*/  IABS R0, R0 ;  /* 0x0000000000007213 */ /* 0x000fe40000000000 */
[----:B------:R-:W-:Y:S02]  /*ceb0*/  IABS R4, R4 ;  /* 0x0000000400047213 */ /* 0x000fe40000000000 */
[C---:B------:R-:W-:Y:S01]  /*cec0*/  IADD3 R22, PT, PT, R27.reuse, 0x1, R8 ;  /* 0x000000011b167810 */ /* 0x040fe20007ffe008 */
[----:B------:R-:W-:Y:S01]  /*ced0*/  IMAD.MOV.U32 R23, RZ, RZ, R0 ;  /* 0x000000ffff177224 */ /* 0x000fe200078e0000 */
[----:B------:R-:W-:Y:S01]  /*cee0*/  MOV R31, R4 ;  /* 0x00000004001f7202 */ /* 0x000fe20000000f00 */
[----:B------:R-:W-:Y:S01]  /*cef0*/  IMAD.MOV.U32 R0, RZ, RZ, RZ ;  /* 0x000000ffff007224 */ /* 0x000fe200078e00ff */
[----:B------:R-:W-:-:S02]  /*cf00*/  VIADDMNMX R18, R27, -R8, RZ, !PT ;  /* 0x800000081b127246 */ /* 0x000fc400078001ff */
[----:B------:R-:W-:Y:S02]  /*cf10*/  I2FP.F32.S32 R23, R23 ;  /* 0x0000001700177245 */ /* 0x000fe40000201400 */
[----:B------:R-:W-:Y:S02]  /*cf20*/  I2FP.F32.S32 R31, R31 ;  /* 0x0000001f001f7245 */ /* 0x000fe40000201400 */
[----:B------:R-:W-:Y:S01]  /*cf30*/  MOV R19, R9 ;  /* 0x0000000900137202 */ /* 0x000fe20000000f00 */
[----:B------:R-:W-:Y:S01]  /*cf40*/  FMUL R23, R23, R23 ;  /* 0x0000001717177220 */ /* 0x000fe20000400000 */
[----:B------:R-:W-:Y:S01]  /*cf50*/  VIMNMX R22, PT, PT, R22, UR42, PT ;  /* 0x0000002a16167c48 */ /* 0x000fe2000bfe0100 */
[----:B------:R-:W-:-:S07]  /*cf60*/  FMUL R31, R31, R31 ;  /* 0x0000001f1f1f7220 */ /* 0x000fce0000400000 */
.L_x_459:
[----:B------:R-:W-:Y:S01]  /*cf70*/  ISETP.GE.AND P0, PT, R18, R22, PT ;  /* 0x000000161200720c */ /* 0x000fe20003f06270 */
[----:B------:R-:W-:-:S12]  /*cf80*/  BSSY.RECONVERGENT B4, `(.L_x_407) ;  /* 0x0000162000047945 */ /* 0x000fd80003800200 */
[----:B------:R-:W-:Y:S05]  /*cf90*/  @P0 BRA `(.L_x_408) ;  /* 0x0000001400800947 */ /* 0x000fea0003800000 */
[----:B------:R-:W-:Y:S01]  /*cfa0*/  IMAD.IADD R4, R2, 0x1, -R19 ;  /* 0x0000000102047824 */ /* 0x000fe200078e0a13 */
[----:B------:R-:W-:Y:S01]  /*cfb0*/  BSSY.RECONVERGENT B3, `(.L_x_409) ;  /* 0x0000093000037945 */ /* 0x000fe20003800200 */
[----:B------:R-:W-:-:S03]  /*cfc0*/  IMAD.MOV.U32 R33, RZ, RZ, R18 ;  /* 0x000000ffff217224 */ /* 0x000fc600078e0012 */
[----:B------:R-:W-:Y:S02]  /*cfd0*/  IABS R32, R4 ;  /* 0x0000000400207213 */ /* 0x000fe40000000000 */
[----:B------:R-:W-:Y:S02]  /*cfe0*/  IADD3 R4, PT, PT, R17, -R16, RZ ;  /* 0x8000001011047210 */ /* 0x000fe40007ffe0ff */
[----:B------:R-:W-:Y:S02]  /*cff0*/  I2FP.F32.S32 R32, R32 ;  /* 0x0000002000207245 */ /* 0x000fe40000201400 */
[----:B------:R-:W-:-:S03]  /*d000*/  LOP3.LUT P0, R36, R4, 0x3, RZ, 0xc0, !PT ;  /* 0x0000000304247812 */ /* 0x000fc6000780c0ff */
[----:B------:R-:W-:-:S10]  /*d010*/  FFMA R32, R32, R32, R23 ;  /* 0x0000002020207223 */ /* 0x000fd40000000017 */
[----:B------:R-:W-:Y:S05]  /*d020*/  @!P0 BRA `(.L_x_410) ;  /* 0x00000008002c8947 */ /* 0x000fea0003800000 */
        /* <DEDUP_REMOVED lines=19> */
.L_x_414:
[----:B------:R-:W-:Y:S01]  /*d160*/  FMUL.FTZ R4, R0, R5 ;  /* 0x0000000500047220 */ /* 0x000fe20000410000 */
[----:B------:R-:W-:-:S03]  /*d170*/  FMUL.FTZ R5, R5, 0.5 ;  /* 0x3f00000005057820 */ /* 0x000fc60000410000 */
[----:B------:R-:W-:-:S04]  /*d180*/  FFMA R0, -R4, R4, R0 ;  /* 0x0000000404007223 */ /* 0x000fc80000000100 */
[----:B------:R-:W-:-:S07]  /*d190*/  FFMA R4, R0, R5, R4 ;  /* 0x0000000500047223 */ /* 0x000fce0000000004 */
.L_x_415:
[----:B------:R-:W-:Y:S05]  /*d1a0*/  BSYNC.RECONVERGENT B0 ;  /* 0x0000000000007941 */ /* 0x000fea0003800200 */
.L_x_413:
        /* <DEDUP_REMOVED lines=12> */
.L_x_417:
[----:B------:R-:W-:Y:S05]  /*d270*/  BSYNC.RECONVERGENT B7 ;  /* 0x0000000000077941 */ /* 0x000fea0003800200 */
.L_x_416:
[----:B------:R-:W2:Y:S02]  /*d280*/  LDG.E R4, desc[UR36][R24.64] ;  /* 0x0000002418047981 */ /* 0x000ea4000c1e1900 */
[----:B--2---:R-:W-:-:S13]  /*d290*/  FSETP.GEU.AND P0, PT, R0, |R4|, PT ;  /* 0x400000040000720b */ /* 0x004fda0003f0e000 */
[----:B------:R-:W-:-:S05]  /*d2a0*/  @!P0 FMUL R0, R30, R0 ;  /* 0x000000001e008220 */ /* 0x000fca0000400000 */
[----:B------:R0:W-:Y:S02]  /*d2b0*/  @!P0 STG.E desc[UR36][R24.64], R0 ;  /* 0x0000000018008986 */ /* 0x0001e4000c101924 */
[----:B0-----:R-:W-:-:S07]  /*d2c0*/  IMAD.MOV.U32 R0, RZ, RZ, 0x1 ;  /* 0x00000001ff007424 */ /* 0x001fce00078e00ff */
.L_x_412:
[----:B------:R-:W-:Y:S05]  /*d2d0*/  BSYNC.RECONVERGENT B6 ;  /* 0x0000000000067941 */ /* 0x000fea0003800200 */
.L_x_411:
[----:B------:R-:W-:Y:S02]  /*d2e0*/  ISETP.NE.AND P0, PT, R36, 0x1, PT ;  /* 0x000000012400780c */ /* 0x000fe40003f05270 */
[----:B------:R-:W-:-:S11]  /*d2f0*/  IADD3 R33, PT, PT, R18, 0x1, RZ ;  /* 0x0000000112217810 */ /* 0x000fd60007ffe0ff */
        /* <DEDUP_REMOVED lines=22> */
.L_x_421:
[----:B------:R-:W-:Y:S01]  /*d460*/  FMUL.FTZ R4, R0, R5 ;  /* 0x0000000500047220 */ /* 0x000fe20000410000 */
[----:B------:R-:W-:-:S03]  /*d470*/  FMUL.FTZ R5, R5, 0.5 ;  /* 0x3f00000005057820 */ /* 0x000fc60000410000 */
[----:B------:R-:W-:-:S04]  /*d480*/  FFMA R0, -R4, R4, R0 ;  /* 0x0000000404007223 */ /* 0x000fc80000000100 */
[----:B------:R-:W-:-:S07]  /*d490*/  FFMA R4, R0, R5, R4 ;  /* 0x0000000500047223 */ /* 0x000fce0000000004 */
.L_x_422:
[----:B------:R-:W-:Y:S05]  /*d4a0*/  BSYNC.RECONVERGENT B0 ;  /* 0x0000000000007941 */ /* 0x000fea0003800200 */
.L_x_420:
        /* <DEDUP_REMOVED lines=12> */
.L_x_424:
[----:B------:R-:W-:Y:S05]  /*d570*/  BSYNC.RECONVERGENT B7 ;  /* 0x0000000000077941 */ /* 0x000fea0003800200 */
.L_x_423:
[----:B------:R-:W2:Y:S02]  /*d580*/  LDG.E R4, desc[UR36][R24.64] ;  /* 0x0000002418047981 */ /* 0x000ea4000c1e1900 */
[----:B--2---:R-:W-:-:S13]  /*d590*/  FSETP.GEU.AND P0, PT, R0, |R4|, PT ;  /* 0x400000040000720b */ /* 0x004fda0003f0e000 */
[----:B------:R-:W-:-:S05]  /*d5a0*/  @!P0 FMUL R0, R30, R0 ;  /* 0x000000001e008220 */ /* 0x000fca0000400000 */
[----:B------:R0:W-:Y:S02]  /*d5b0*/  @!P0 STG.E desc[UR36][R24.64], R0 ;  /* 0x0000000018008986 */ /* 0x0001e4000c101924 */
[----:B0-----:R-:W-:-:S07]  /*d5c0*/  HFMA2 R0, -RZ, RZ, 0, 5.9604644775390625e-08 ;  /* 0x00000001ff007431 */ /* 0x001fce00000001ff */
.L_x_419:
[----:B------:R-:W-:Y:S05]  /*d5d0*/  BSYNC.RECONVERGENT B6 ;  /* 0x0000000000067941 */ /* 0x000fea0003800200 */
.L_x_418:
[----:B------:R-:W-:Y:S01]  /*d5e0*/  ISETP.NE.AND P0, PT, R36, 0x2, PT ;  /* 0x000000022400780c */ /* 0x000fe20003f05270 */
[----:B------:R-:W-:-:S05]  /*d5f0*/  VIADD R6, R18, 0x2 ;  /* 0x0000000212067836 */ /* 0x000fca0000000000 */
[----:B------:R-:W-:-:S07]  /*d600*/  MOV R33, R6 ;  /* 0x0000000600217202 */ /* 0x000fce0000000f00 */
[----:B------:R-:W-:Y:S05]  /*d610*/  @!P0 BRA `(.L_x_410) ;  /* 0x0000000000b08947 */ /* 0x000fea0003800000 */
[----:B------:R-:W0:Y:S01]  /*d620*/  LDCU.64 UR4, c[0x0][0x388] ;  /* 0x00007100ff0477ac */ /* 0x000e220008000a00 */
[----:B------:R-:W-:-:S05]  /*d630*/  VIADD R5, R37, UR43 ;  /* 0x0000002b25057c36 */ /* 0x000fca0008000000 */
[----:B0-----:R-:W-:-:S04]  /*d640*/  IADD3 R4, P0, PT, R5, UR4, RZ ;  /* 0x0000000405047c10 */ /* 0x001fc8000ff1e0ff */
[----:B------:R-:W-:-:S05]  /*d650*/  LEA.HI.X.SX32 R5, R5, UR5, 0x1, P0 ;  /* 0x0000000505057c11 */ /* 0x000fca00080f0eff */
[----:B------:R-:W2:Y:S01]  /*d660*/  LDG.E.U8 R4, desc[UR36][R4.64] ;  /* 0x0000002404047981 */ /* 0x000ea2000c1e1100 */
[----:B------:R-:W-:Y:S02]  /*d670*/  IADD3 R33, PT, PT, R18, 0x3, RZ ;  /* 0x0000000312217810 */ /* 0x000fe40007ffe0ff */
        /* <DEDUP_REMOVED lines=15> */
.L_x_426:
[----:B------:R-:W-:Y:S01]  /*d770*/  FMUL.FTZ R4, R0, R5 ;  /* 0x0000000500047220 */ /* 0x000fe20000410000 */
[----:B------:R-:W-:-:S03]  /*d780*/  FMUL.FTZ R5, R5, 0.5 ;  /* 0x3f00000005057820 */ /* 0x000fc60000410000 */
[----:B------:R-:W-:-:S04]  /*d790*/  FFMA R0, -R4, R4, R0 ;  /* 0x0000000404007223 */ /* 0x000fc80000000100 */
[----:B------:R-:W-:-:S07]  /*d7a0*/  FFMA R4, R0, R5, R4 ;  /* 0x0000000500047223 */ /* 0x000fce0000000004 */
.L_x_427:
[----:B------:R-:W-:Y:S05]  /*d7b0*/  BSYNC.RECONVERGENT B0 ;  /* 0x0000000000007941 */ /* 0x000fea0003800200 */
.L_x_425:
        /* <DEDUP_REMOVED lines=12> */
.L_x_429:
[----:B------:R-:W-:Y:S05]  /*d880*/  BSYNC.RECONVERGENT B6 ;  /* 0x0000000000067941 */ /* 0x000fea0003800200 */
.L_x_428:
[----:B------:R-:W2:Y:S02]  /*d890*/  LDG.E R4, desc[UR36][R24.64] ;  /* 0x0000002418047981 */ /* 0x000ea4000c1e1900 */
[----:B--2---:R-:W-:-:S13]  /*d8a0*/  FSETP.GEU.AND P0, PT, R0, |R4|, PT ;  /* 0x400000040000720b */ /* 0x004fda0003f0e000 */
[----:B------:R-:W-:-:S05]  /*d8b0*/  @!P0 FMUL R0, R30, R0 ;  /* 0x000000001e008220 */ /* 0x000fca0000400000 */
[----:B------:R0:W-:Y:S02]  /*d8c0*/  @!P0 STG.E desc[UR36][R24.64], R0 ;  /* 0x0000000018008986 */ /* 0x0001e4000c101924 */
[----:B0-----:R-:W-:-:S07]  /*d8d0*/  IMAD.MOV.U32 R0, RZ, RZ, 0x1 ;  /* 0x00000001ff007424 */ /* 0x001fce00078e00ff */
.L_x_410:
[----:B------:R-:W-:Y:S05]  /*d8e0*/  BSYNC.RECONVERGENT B3 ;  /* 0x0000000000037941 */ /* 0x000fea0003800200 */
.L_x_409:
[----:B------:R-:W-:-:S04]  /*d8f0*/  IADD3 R4, PT, PT, -R17, R16, RZ ;  /* 0x0000001011047210 */ /* 0x000fc80007ffe1ff */
[----:B------:R-:W-:-:S13]  /*d900*/  ISETP.GT.U32.AND P0, PT, R4, -0x4, PT ;  /* 0xfffffffc0400780c */ /* 0x000fda0003f04070 */
[----:B------:R-:W-:Y:S05]  /*d910*/  @P0 BRA `(.L_x_408) ;  /* 0x0000000c00200947 */ /* 0x000fea0003800000 */
[----:B------:R-:W-:Y:S01]  /*d920*/  IMAD.U32 R4, RZ, RZ, UR41 ;  /* 0x00000029ff047e24 */ /* 0x000fe2000f8e00ff */
[C---:B------:R-:W-:Y:S01]  /*d930*/  IADD3 R5, PT, PT, R33.reuse, 0x2, RZ ;  /* 0x0000000221057810 */ /* 0x040fe20007ffe0ff */
[----:B------:R-:W-:Y:S01]  /*d940*/  VIADD R6, R33, 0x3 ;  /* 0x0000000321067836 */ /* 0x000fe20000000000 */
[----:B------:R-:W-:Y:S01]  /*d950*/  IADD3 R41, PT, PT, R27, -0x3, -R33 ;  /* 0xfffffffd1b297810 */ /* 0x000fe20007ffe821 */
[C---:B------:R-:W-:Y:S02]  /*d960*/  IMAD R4, R33.reuse, R4, UR41 ;  /* 0x0000002921047e24 */ /* 0x040fe4000f8e0204 */
[--C-:B------:R-:W-:Y:S02]  /*d970*/  IMAD R7, R33, UR41, R10.reuse ;  /* 0x0000002921077c24 */ /* 0x100fe4000f8e020a */
[--C-:B------:R-:W-:Y:S01]  /*d980*/  IMAD R5, R5, UR41, R10.reuse ;  /* 0x0000002905057c24 */ /* 0x100fe2000f8e020a */
[----:B------:R-:W-:Y:S01]  /*d990*/  IADD3 R4, PT, PT, R10, R4, RZ ;  /* 0x000000040a047210 */ /* 0x000fe20007ffe0ff */
[----:B------:R-:W-:-:S02]  /*d9a0*/  IMAD R6, R6, UR41, R10 ;  /* 0x0000002906067c24 */ /* 0x000fc4000f8e020a */
[--C-:B------:R-:W-:Y:S02]  /*d9b0*/  IMAD R40, R7, UR40, R19.reuse ;  /* 0x0000002807287c24 */ /* 0x100fe4000f8e0213 */
[--C-:B------:R-:W-:Y:S02]  /*d9c0*/  IMAD R37, R5, UR40, R19.reuse ;  /* 0x0000002805257c24 */ /* 0x100fe4000f8e0213 */
[--C-:B------:R-:W-:Y:S02]  /*d9d0*/  IMAD R39, R6, UR40, R19.reuse ;  /* 0x0000002806277c24 */ /* 0x100fe4000f8e0213 */
[----:B------:R-:W-:-:S07]  /*d9e0*/  IMAD R36, R4, UR40, R19 ;  /* 0x0000002804247c24 */ /* 0x000fce000f8e0213 */
.L_x_458:
[----:B------:R-:W0:Y:S02]  /*d9f0*/  LDCU.64 UR4, c[0x0][0x388] ;  /* 0x00007100ff0477ac */ /* 0x000e240008000a00 */
[----:B0-----:R-:W-:-:S04]  /*da00*/  IADD3 R4, P0, PT, R40, UR4, RZ ;  /* 0x0000000428047c10 */ /* 0x001fc8000ff1e0ff */
[----:B------:R-:W-:-:S05]  /*da10*/  LEA.HI.X.SX32 R5, R40, UR5, 0x1, P0 ;  /* 0x0000000528057c11 */ /* 0x000fca00080f0eff */
[----:B------:R-:W2:Y:S01]  /*da20*/  LDG.E.U8 R4, desc[UR36][R4.64] ;  /* 0x0000002404047981 */ /* 0x000ea2000c1e1100 */
[----:B------:R-:W-:Y:S01]  /*da30*/  BSSY.RECONVERGENT B3, `(.L_x_430) ;  /* 0x0000027000037945 */ /* 0x000fe20003800200 */
[----:B--2---:R-:W-:-:S13]  /*da40*/  ISETP.NE.AND P0, PT, R4, RZ, PT ;  /* 0x000000ff0400720c */ /* 0x004fda0003f05270 */
[----:B------:R-:W-:Y:S05]  /*da50*/  @!P0 BRA `(.L_x_431) ;  /* 0x0000000000908947 */ /* 0x000fea0003800000 */
[----:B------:R-:W-:Y:S01]  /*da60*/  VIADD R0, R41, 0x3 ;  /* 0x0000000329007836 */ /* 0x000fe20000000000 */
        /* <DEDUP_REMOVED lines=12> */
.L_x_433:
[----:B------:R-:W-:Y:S01]  /*db30*/  FMUL.FTZ R4, R0, R5 ;  /* 0x0000000500047220 */ /* 0x000fe20000410000 */
[----:B------:R-:W-:-:S03]  /*db40*/  FMUL.FTZ R5, R5, 0.5 ;  /* 0x3f00000005057820 */ /* 0x000fc60000410000 */
[----:B------:R-:W-:-:S04]  /*db50*/  FFMA R0, -R4, R4, R0 ;  /* 0x0000000404007223 */ /* 0x000fc80000000100 */
[----:B------:R-:W-:-:S07]  /*db60*/  FFMA R4, R0, R5, R4 ;  /* 0x0000000500047223 */ /* 0x000fce0000000004 */
.L_x_434:
[----:B------:R-:W-:Y:S05]  /*db70*/  BSYNC.RECONVERGENT B0 ;  /* 0x0000000000007941 */ /* 0x000fea0003800200 */
.L_x_432:
        /* <DEDUP_REMOVED lines=12> */
.L_x_436:
[----:B------:R-:W-:Y:S05]  /*dc40*/  BSYNC.RECONVERGENT B6 ;  /* 0x0000000000067941 */ /* 0x000fea0003800200 */
.L_x_435:
[----:B------:R-:W2:Y:S02]  /*dc50*/  LDG.E R4, desc[UR36][R24.64] ;  /* 0x0000002418047981 */ /* 0x000ea4000c1e1900 */
[----:B--2---:R-:W-:-:S13]  /*dc60*/  FSETP.GEU.AND P0, PT, R0, |R4|, PT ;  /* 0x400000040000720b */ /* 0x004fda0003f0e000 */
[----:B------:R-:W-:-:S05]  /*dc70*/  @!P0 FMUL R0, R30, R0 ;  /* 0x000000001e008220 */ /* 0x000fca0000400000 */
[----:B------:R0:W-:Y:S02]  /*dc80*/  @!P0 STG.E desc[UR36][R24.64], R0 ;  /* 0x0000000018008986 */ /* 0x0001e4000c101924 */
[----:B0-----:R-:W-:-:S07]  /*dc90*/  IMAD.MOV.U32 R0, RZ, RZ, 0x1 ;  /* 0x00000001ff007424 */ /* 0x001fce00078e00ff */
.L_x_431:
[----:B------:R-:W-:Y:S05]  /*dca0*/  BSYNC.RECONVERGENT B3 ;  /* 0x0000000000037941 */ /* 0x000fea0003800200 */
.L_x_430:
[----:B------:R-:W0:Y:S02]  /*dcb0*/  LDCU.64 UR4, c[0x0][0x388] ;  /* 0x00007100ff0477ac */ /* 0x000e240008000a00 */
[----:B0-----:R-:W-:-:S04]  /*dcc0*/  IADD3 R4, P0, PT, R36, UR4, RZ ;  /* 0x0000000424047c10 */ /* 0x001fc8000ff1e0ff */
[----:B------:R-:W-:-:S05]  /*dcd0*/  LEA.HI.X.SX32 R5, R36, UR5, 0x1, P0 ;  /* 0x0000000524057c11 */ /* 0x000fca00080f0eff */
[----:B------:R-:W2:Y:S01]  /*dce0*/  LDG.E.U8 R4, desc[UR36][R4.64] ;  /* 0x0000002404047981 */ /* 0x000ea2000c1e1100 */
[----:B------:R-:W-:Y:S01]  /*dcf0*/  BSSY.RECONVERGENT B3, `(.L_x_437) ;  /* 0x0000027000037945 */ /* 0x000fe20003800200 */
[----:B--2---:R-:W-:-:S13]  /*dd00*/  ISETP.NE.AND P0, PT, R4, RZ, PT ;  /* 0x000000ff0400720c */ /* 0x004fda0003f05270 */
[----:B------:R-:W-:Y:S05]  /*dd10*/  @!P0 BRA `(.L_x_438) ;  /* 0x0000000000908947 */ /* 0x000fea0003800000 */
[----:B------:R-:W-:Y:S01]  /*dd20*/  IADD3 R0, PT, PT, R41, 0x2, RZ ;  /* 0x0000000229007810 */ /* 0x000fe20007ffe0ff */
        /* <DEDUP_REMOVED lines=12> */
.L_x_440:
[----:B------:R-:W-:Y:S01]  /*ddf0*/  FMUL.FTZ R4, R0, R5 ;  /* 0x0000000500047220 */ /* 0x000fe20000410000 */
[----:B------:R-:W-:-:S03]  /*de00*/  FMUL.FTZ R5, R5, 0.5 ;  /* 0x3f00000005057820 */ /* 0x000fc60000410000 */
[----:B------:R-:W-:-:S04]  /*de10*/  FFMA R0, -R4, R4, R0 ;  /* 0x0000000404007223 */ /* 0x000fc80000000100 */
[----:B------:R-:W-:-:S07]  /*de20*/  FFMA R4, R0, R5, R4 ;  /* 0x0000000500047223 */ /* 0x000fce0000000004 */
.L_x_441:
[----:B------:R-:W-:Y:S05]  /*de30*/  BSYNC.RECONVERGENT B0 ;  /* 0x0000000000007941 */ /* 0x000fea0003800200 */
.L_x_439:
        /* <DEDUP_REMOVED lines=12> */
.L_x_443:
[----:B------:R-:W-:Y:S05]  /*df00*/  BSYNC.RECONVERGENT B6 ;  /* 0x0000000000067941 */ /* 0x000fea0003800200 */
.L_x_442:
[----:B------:R-:W2:Y:S02]  /*df10*/  LDG.E R4, desc[UR36][R24.64] ;  /* 0x0000002418047981 */ /* 0x000ea4000c1e1900 */
[----:B--2---:R-:W-:-:S13]  /*df20*/  FSETP.GEU.AND P0, PT, R0, |R4|, PT ;  /* 0x400000040000720b */ /* 0x004fda0003f0e000 */
[----:B------:R-:W-:-:S05]  /*df30*/  @!P0 FMUL R0, R30, R0 ;  /* 0x000000001e008220 */ /* 0x000fca0000400000 */
[----:B------:R0:W-:Y:S02]  /*df40*/  @!P0 STG.E desc[UR36][R24.64], R0 ;  /* 0x0000000018008986 */ /* 0x0001e4000c101924 */
[----:B0-----:R-:W-:-:S07]  /*df50*/  HFMA2 R0, -RZ, RZ, 0, 5.9604644775390625e-08 ;  /* 0x00000001ff007431 */ /* 0x001fce00000001ff */
.L_x_438:
[----:B------:R-:W-:Y:S05]  /*df60*/  BSYNC.RECONVERGENT B3 ;  /* 0x0000000000037941 */ /* 0x000fea0003800200 */
.L_x_437:
        /* <DEDUP_REMOVED lines=20> */
.L_x_447:
[----:B------:R-:W-:Y:S01]  /*e0b0*/  FMUL.FTZ R4, R0, R5 ;  /* 0x0000000500047220 */ /* 0x000fe20000410000 */
[----:B------:R-:W-:-:S03]  /*e0c0*/  FMUL.FTZ R5, R5, 0.5 ;  /* 0x3f00000005057820 */ /* 0x000fc60000410000 */
[----:B------:R-:W-:-:S04]  /*e0d0*/  FFMA R0, -R4, R4, R0 ;  /* 0x0000000404007223 */ /* 0x000fc80000000100 */
[----:B------:R-:W-:-:S07]  /*e0e0*/  FFMA R4, R0, R5, R4 ;  /* 0x0000000500047223 */ /* 0x000fce0000000004 */
.L_x_448:
[----:B------:R-:W-:Y:S05]  /*e0f0*/  BSYNC.RECONVERGENT B0 ;  /* 0x0000000000007941 */ /* 0x000fea0003800200 */
.L_x_446:
        /* <DEDUP_REMOVED lines=12> */
.L_x_450:
[----:B------:R-:W-:Y:S05]  /*e1c0*/  BSYNC.RECONVERGENT B6 ;  /* 0x0000000000067941 */ /* 0x000fea0003800200 */
.L_x_449:
[----:B------:R-:W2:Y:S02]  /*e1d0*/  LDG.E R4, desc[UR36][R24.64] ;  /* 0x0000002418047981 */ /* 0x000ea4000c1e1900 */
[----:B--2---:R-:W-:-:S13]  /*e1e0*/  FSETP.GEU.AND P0, PT, R0, |R4|, PT ;  /* 0x400000040000720b */ /* 0x004fda0003f0e000 */
[----:B------:R-:W-:-:S05]  /*e1f0*/  @!P0 FMUL R0, R30, R0 ;  /* 0x000000001e008220 */ /* 0x000fca0000400000 */
[----:B------:R0:W-:Y:S02]  /*e200*/  @!P0 STG.E desc[UR36][R24.64], R0 ;  /* 0x0000000018008986 */ /* 0x0001e4000c101924 */
[----:B0-----:R-:W-:-:S07]  /*e210*/  IMAD.MOV.U32 R0, RZ, RZ, 0x1 ;  /* 0x00000001ff007424 */ /* 0x001fce00078e00ff */
.L_x_445:
[----:B------:R-:W-:Y:S05]  /*e220*/  BSYNC.RECONVERGENT B3 ;  /* 0x0000000000037941 */ /* 0x000fea0003800200 */
.L_x_444:
[----:B------:R-:W0:Y:S02]  /*e230*/  LDCU.64 UR4, c[0x0][0x388] ;  /* 0x00007100ff0477ac */ /* 0x000e240008000a00 */
[----:B0-----:R-:W-:-:S04]  /*e240*/  IADD3 R4, P0, PT, R39, UR4, RZ ;  /* 0x0000000427047c10 */ /* 0x001fc8000ff1e0ff */
[----:B------:R-:W-:-:S05]  /*e250*/  LEA.HI.X.SX32 R5, R39, UR5, 0x1, P0 ;  /* 0x0000000527057c11 */ /* 0x000fca00080f0eff */
[----:B------:R-:W2:Y:S01]  /*e260*/  LDG.E.U8 R4, desc[UR36][R4.64] ;  /* 0x0000002404047981 */ /* 0x000ea2000c1e1100 */
[----:B------:R-:W-:Y:S01]  /*e270*/  BSSY.RECONVERGENT B3, `(.L_x_451) ;  /* 0x0000026000037945 */ /* 0x000fe20003800200 */
[----:B--2---:R-:W-:-:S13]  /*e280*/  ISETP.NE.AND P0, PT, R4, RZ, PT ;  /* 0x000000ff0400720c */ /* 0x004fda0003f05270 */
[----:B------:R-:W-:Y:S05]  /*e290*/  @!P0 BRA `(.L_x_452) ;  /* 0x00000000008c8947 */ /* 0x000fea0003800000 */
[----:B------:R-:W-:Y:S01]  /*e2a0*/  IABS R0, R41 ;  /* 0x0000002900007213 */ /* 0x000fe20000000000 */
[----:B------:R-:W-:Y:S03]  /*e2b0*/  BSSY.RECONVERGENT B0, `(.L_x_453) ;  /* 0x000000f000007945 */ /* 0x000fe60003800200 */
        /* <DEDUP_REMOVED lines=10> */
.L_x_454:
[----:B------:R-:W-:Y:S01]  /*e360*/  FMUL.FTZ R4, R0, R5 ;  /* 0x0000000500047220 */ /* 0x000fe20000410000 */
[----:B------:R-:W-:-:S03]  /*e370*/  FMUL.FTZ R5, R5, 0.5 ;  /* 0x3f00000005057820 */ /* 0x000fc60000410000 */
[----:B------:R-:W-:-:S04]  /*e380*/  FFMA R0, -R4, R4, R0 ;  /* 0x0000000404007223 */ /* 0x000fc80000000100 */
[----:B------:R-:W-:-:S07]  /*e390*/  FFMA R4, R0, R5, R4 ;  /* 0x0000000500047223 */ /* 0x000fce0000000004 */
.L_x_455:
[----:B------:R-:W-:Y:S05]  /*e3a0*/  BSYNC.RECONVERGENT B0 ;  /* 0x0000000000007941 */ /* 0x000fea0003800200 */
.L_x_453:
        /* <DEDUP_REMOVED lines=12> */
.L_x_457:
[----:B------:R-:W-:Y:S05]  /*e470*/  BSYNC.RECONVERGENT B6 ;  /* 0x0000000000067941 */ /* 0x000fea0003800200 */
.L_x_456:
[----:B------:R-:W2:Y:S02]  /*e480*/  LDG.E R4, desc[UR36][R24.64] ;  /* 0x0000002418047981 */ /* 0x000ea4000c1e1900 */
[----:B--2---:R-:W-:-:S13]  /*e490*/  FSETP.GEU.AND P0, PT, R0, |R4|, PT ;  /* 0x400000040000720b */ /* 0x004fda0003f0e000 */
[----:B------:R-:W-:-:S05]  /*e4a0*/  @!P0 FMUL R0, R30, R0 ;  /* 0x000000001e008220 */ /* 0x000fca0000400000 */
[----:B------:R0:W-:Y:S02]  /*e4b0*/  @!P0 STG.E desc[UR36][R24.64], R0 ;  /* 0x0000000018008986 */ /* 0x0001e4000c101924 */
[----:B0-----:R-:W-:-:S07]  /*e4c0*/  IMAD.MOV.U32 R0, RZ, RZ, 0x1 ;  /* 0x00000001ff007424 */ /* 0x001fce00078e00ff */
.L_x_452:
[----:B------:R-:W-:Y:S05]  /*e4d0*/  BSYNC.RECONVERGENT B3 ;  /* 0x0000000000037941 */ /* 0x000fea0003800200 */
.L_x_451:
[----:B------:R-:W-:Y:S01]  /*e4e0*/  IADD3 R33, PT, PT, R33, 0x4, RZ ;  /* 0x0000000421217810 */ /* 0x000fe20007ffe0ff */
[----:B------:R-:W-:Y:S01]  /*e4f0*/  IMAD.U32 R4, RZ, RZ, UR43 ;  /* 0x0000002bff047e24 */ /* 0x000fe2000f8e00ff */
[----:B------:R-:W-:Y:S01]  /*e500*/  MOV R5, UR43 ;  /* 0x0000002b00057c02 */ /* 0x000fe20008000f00 */
[----:B------:R-:W-:Y:S01]  /*e510*/  IMAD.U32 R6, RZ, RZ, UR43 ;  /* 0x0000002bff067e24 */ /* 0x000fe2000f8e00ff */
[----:B------:R-:W-:Y:S01]  /*e520*/  ISETP.GE.AND P0, PT, R33, R22, PT ;  /* 0x000000162100720c */ /* 0x000fe20003f06270 */
[----:B------:R-:W-:Y:S01]  /*e530*/  IMAD R36, R4, 0x4, R36 ;  /* 0x0000000404247824 */ /* 0x000fe200078e0224 */
[----:B------:R-:W-:Y:S01]  /*e540*/  MOV R7, UR43 ;  /* 0x0000002b00077c02 */ /* 0x000fe20008000f00 */
[----:B------:R-:W-:Y:S01]  /*e550*/  IMAD R39, R6, 0x4, R39 ;  /* 0x0000000406277824 */ /* 0x000fe200078e0227 */
[----:B------:R-:W-:Y:S01]  /*e560*/  LEA R37, R5, R37, 0x2 ;  /* 0x0000002505257211 */ /* 0x000fe200078e10ff */
[----:B------:R-:W-:Y:S01]  /*e570*/  VIADD R41, R41, 0xfffffffc ;  /* 0xfffffffc29297836 */ /* 0x000fe20000000000 */
[----:B------:R-:W-:-:S07]  /*e580*/  LEA R40, R7, R40, 0x2 ;  /* 0x0000002807287211 */ /* 0x000fce00078e10ff */
[----:B------:R-:W-:Y:S05]  /*e590*/  @!P0 BRA `(.L_x_458) ;  /* 0xfffffff400148947 */ /* 0x000fea000383ffff */
.L_x_408:
[----:B------:R-:W-:Y:S05]  /*e5a0*/  BSYNC.RECONVERGENT B4 ;  /* 0x0000000000047941 */ /* 0x000fea0003800200 */
.L_x_407:
[----:B------:R-:W-:-:S04]  /*e5b0*/  IADD3 R19, PT, PT, R19, 0x1, RZ ;  /* 0x0000000113137810 */ /* 0x000fc80007ffe0ff */
[----:B------:R-:W-:-:S13]  /*e5c0*/  ISETP.GE.AND P0, PT, R19, R12, PT ;  /* 0x0000000c1300720c */ /* 0x000fda0003f06270 */
[----:B------:R-:W-:Y:S05]  /*e5d0*/  @!P0 BRA `(.L_x_459) ;  /* 0xffffffe800648947 */ /* 0x000fea000383ffff */
.L_x_406:
[----:B------:R-:W-:Y:S05]  /*e5e0*/  BSYNC.RECONVERGENT B5 ;  /* 0x0000000000057941 */ /* 0x000fea0003800200 */
.L_x_405:
[----:B------:R-:W-:Y:S01]  /*e5f0*/  ISETP.GE.AND P0, PT, R9, R12, PT ;  /* 0x0000000c0900720c */ /* 0x000fe20003f06270 */
[----:B------:R-:W-:Y:S01]  /*e600*/  BSSY.RECONVERGENT B5, `(.L_x_460) ;  /* 0x000016b000057945 */ /* 0x000fe20003800200 */
[----:B------:R-:W-:-:S11]  /*e610*/  IMAD.IADD R18, R28, 0x1, R8 ;  /* 0x000000011c127824 */ /* 0x000fd600078e0208 */
[----:B------:R-:W-:Y:S05]  /*e620*/  @P0 BRA `(.L_x_461) ;  /* 0x0000001400a00947 */ /* 0x000fea0003800000 */
[CC--:B------:R-:W-:Y:S02]  /*e630*/  VIMNMX R4, PT, PT, R27.reuse, R8.reuse, PT ;  /* 0x000000081b047248 */ /* 0x0c0fe40003fe0100 */
[C---:B------:R-:W-:Y:S02]  /*e640*/  VIADDMNMX R22, R27.reuse, -R8, RZ, !PT ;  /* 0x800000081b167246 */ /* 0x040fe400078001ff */
[----:B------:R-:W-:Y:S02]  /*e650*/  IABS R4, R4 ;  /* 0x0000000400047213 */ /* 0x000fe40000000000 */
[----:B------:R-:W-:Y:S01]  /*e660*/  IADD3 R31, PT, PT, R27, 0x1, R8 ;  /* 0x000000011b1f7810 */ /* 0x000fe20007ffe008 */
[----:B------:R-:W-:Y:S01]  /*e670*/  VIADD R32, R22, 0x1 ;  /* 0x0000000116207836 */ /* 0x000fe20000000000 */
[----:B------:R-:W-:Y:S02]  /*e680*/  I2FP.F32.S32 R4, R4 ;  /* 0x0000000400047245 */ /* 0x000fe40000201400 */
[----:B------:R-:W-:-:S02]  /*e690*/  VIMNMX R19, PT, PT, R18, UR41, PT ;  /* 0x0000002912137c48 */ /* 0x000fc4000bfe0100 */
[----:B------:R-:W-:Y:S01]  /*e6a0*/  MOV R23, R9 ;  /* 0x0000000900177202 */ /* 0x000fe20000000f00 */
[----:B------:R-:W-:Y:S01]  /*e6b0*/  FMUL R36, R4, R4 ;  /* 0x0000000404247220 */ /* 0x000fe20000400000 */
[----:B------:R-:W-:Y:S02]  /*e6c0*/  VIMNMX R31, PT, PT, R31, UR42, PT ;  /* 0x0000002a1f1f7c48 */ /* 0x000fe4000bfe0100 */
[----:B------:R-:W-:-:S07]  /*e6d0*/  IADD3 R33, PT, PT, R22, 0x2, RZ ;  /* 0x0000000216217810 */ /* 0x000fce0007ffe0ff */
.L_x_514:
[----:B------:R-:W-:Y:S01]  /*e6e0*/  ISETP.GE.AND P0, PT, R22, R31, PT ;  /* 0x0000001f1600720c */ /* 0x000fe20003f06270 */
[----:B------:R-:W-:-:S12]  /*e6f0*/  BSSY.RECONVERGENT B4, `(.L_x_462) ;  /* 0x0000158000047945 */ /* 0x000fd80003800200 */
[----:B------:R-:W-:Y:S05]  /*e700*/  @P0 BRA `(.L_x_463) ;  /* 0x0000001400580947 */ /* 0x000fea0003800000 */
[----:B------:R-:W-:Y:S01]  /*e710*/  IMAD.IADD R6, R17, 0x1, -R16 ;  /* 0x0000000111067824 */ /* 0x000fe200078e0a10 */
[----:B------:R-:W-:Y:S01]  /*e720*/  IADD3 R5, PT, PT, R28, -R19, RZ ;  /* 0x800000131c057210 */ /* 0x000fe20007ffe0ff */
[----:B------:R-:W-:Y:S01]  /*e730*/  IMAD.IADD R4, R2, 0x1, -R23 ;  /* 0x0000000102047824 */ /* 0x000fe200078e0a17 */
[----:B------:R-:W-:Y:S01]  /*e740*/  BSSY.RECONVERGENT B3, `(.L_x_464) ;  /* 0x0000096000037945 */ /* 0x000fe20003800200 */
[----:B------:R-:W-:Y:S02]  /*e750*/  MOV R39, R22 ;  /* 0x0000001600277202 */ /* 0x000fe40000000f00 */
[----:B------:R-:W-:Y:S02]  /*e760*/  LOP3.LUT P0, R41, R6, 0x3, RZ, 0xc0, !PT ;  /* 0x0000000306297812 */ /* 0x000fe4000780c0ff */
[----:B------:R-:W-:Y:S02]  /*e770*/  IABS R4, R4 ;  /* 0x0000000400047213 */ /* 0x000fe40000000000 */
[----:B------:R-:W-:-:S02]  /*e780*/  IABS R5, R5 ;  /* 0x0000000500057213 */ /* 0x000fc40000000000 */
[----:B------:R-:W-:Y:S02]  /*e790*/  I2FP.F32.S32 R4, R4 ;  /* 0x0000000400047245 */ /* 0x000fe40000201400 */
[----:B------:R-:W-:-:S03]  /*e7a0*/  I2FP.F32.S32 R5, R5 ;  /* 0x0000000500057245 */ /* 0x000fc60000201400 */
[----:B------:R-:W-:-:S04]  /*e7b0*/  FMUL R37, R4, R4 ;  /* 0x0000000404257220 */ /* 0x000fc80000400000 */
[----:B------:R-:W-:Y:S01]  /*e7c0*/  FFMA R37, R5, R5, R37 ;  /* 0x0000000505257223 */ /* 0x000fe20000000025 */
[----:B------:R-:W-:Y:S06]  /*e7d0*/  @!P0 BRA `(.L_x_465) ;  /* 0x0000000800308947 */ /* 0x000fec0003800000 */
        /* <DEDUP_REMOVED lines=19> */
.L_x_469:
[----:B------:R-:W-:Y:S01]  /*e910*/  FMUL.FTZ R4, R0, R5 ;  /* 0x0000000500047220 */ /* 0x000fe20000410000 */
[----:B------:R-:W-:-:S03]  /*e920*/  FMUL.FTZ R5, R5, 0.5 ;  /* 0x3f00000005057820 */ /* 0x000fc60000410000 */
[----:B------:R-:W-:-:S04]  /*e930*/  FFMA R0, -R4, R4, R0 ;  /* 0x0000000404007223 */ /* 0x000fc80000000100 */
[----:B------:R-:W-:-:S07]  /*e940*/  FFMA R4, R0, R5, R4 ;  /* 0x0000000500047223 */ /* 0x000fce0000000004 */
.L_x_470:
[----:B------:R-:W-:Y:S05]  /*e950*/  BSYNC.RECONVERGENT B0 ;  /* 0x0000000000007941 */ /* 0x000fea0003800200 */
.L_x_468:
        /* <DEDUP_REMOVED lines=12> */
.L_x_472:
[----:B------:R-:W-:Y:S05]  /*ea20*/  BSYNC.RECONVERGENT B7 ;  /* 0x0000000000077941 */ /* 0x000fea0003800200 */
.L_x_471:
[----:B------:R-:W2:Y:S02]  /*ea30*/  LDG.E R4, desc[UR36][R24.64] ;  /* 0x0000002418047981 */ /* 0x000ea4000c1e1900 */
[----:B--2---:R-:W-:-:S13]  /*ea40*/  FSETP.GEU.AND P0, PT, R0, |R4|, PT ;  /* 0x400000040000720b */ /* 0x004fda0003f0e000 */
[----:B------:R-:W-:-:S05]  /*ea50*/  @!P0 FMUL R0, R30, R0 ;  /* 0x000000001e008220 */ /* 0x000fca0000400000 */
[----:B------:R0:W-:Y:S02]  /*ea60*/  @!P0 STG.E desc[UR36][R24.64], R0 ;  /* 0x0000000018008986 */ /* 0x0001e4000c101924 */
[----:B0-----:R-:W-:-:S07]  /*ea70*/  HFMA2 R0, -RZ, RZ, 0, 5.9604644775390625e-08 ;  /* 0x00000001ff007431 */ /* 0x001fce00000001ff */
.L_x_467:
[----:B------:R-:W-:Y:S05]  /*ea80*/  BSYNC.RECONVERGENT B6 ;  /* 0x0000000000067941 */ /* 0x000fea0003800200 */
.L_x_466:
        /* <DEDUP_REMOVED lines=24> */
.L_x_476:
[----:B------:R-:W-:Y:S01]  /*ec10*/  FMUL.FTZ R4, R0, R5 ;  /* 0x0000000500047220 */ /* 0x000fe20000410000 */
[----:B------:R-:W-:-:S03]  /*ec20*/  FMUL.FTZ R5, R5, 0.5 ;  /* 0x3f00000005057820 */ /* 0x000fc60000410000 */
[----:B------:R-:W-:-:S04]  /*ec30*/  FFMA R0, -R4, R4, R0 ;  /* 0x0000000404007223 */ /* 0x000fc80000000100 */
[----:B------:R-:W-:-:S07]  /*ec40*/  FFMA R4, R0, R5, R4 ;  /* 0x0000000500047223 */ /* 0x000fce0000000004 */
.L_x_477:
[----:B------:R-:W-:Y:S05]  /*ec50*/  BSYNC.RECONVERGENT B0 ;  /* 0x0000000000007941 */ /* 0x000fea0003800200 */
.L_x_475:
        /* <DEDUP_REMOVED lines=12> */
.L_x_479:
[----:B------:R-:W-:Y:S05]  /*ed20*/  BSYNC.RECONVERGENT B7 ;  /* 0x0000000000077941 */ /* 0x000fea0003800200 */
.L_x_478:
[----:B------:R-:W2:Y:S02]  /*ed30*/  LDG.E R4, desc[UR36][R24.64] ;  /* 0x0000002418047981 */ /* 0x000ea4000c1e1900 */
[----:B--2---:R-:W-:-:S13]  /*ed40*/  FSETP.GEU.AND P0, PT, R0, |R4|, PT ;  /* 0x400000040000720b */ /* 0x004fda0003f0e000 */
[----:B------:R-:W-:-:S05]  /*ed50*/  @!P0 FMUL R0, R30, R0 ;  /* 0x000000001e008220 */ /* 0x000fca0000400000 */
[----:B------:R0:W-:Y:S02]  /*ed60*/  @!P0 STG.E desc[UR36][R24.64], R0 ;  /* 0x0000000018008986 */ /* 0x0001e4000c101924 */
[----:B0-----:R-:W-:-:S07]  /*ed70*/  IMAD.MOV.U32 R0, RZ, RZ, 0x1 ;  /* 0x00000001ff007424 */ /* 0x001fce00078e00ff */
.L_x_474:
[----:B------:R-:W-:Y:S05]  /*ed80*/  BSYNC.RECONVERGENT B6 ;  /* 0x0000000000067941 */ /* 0x000fea0003800200 */
.L_x_473:
[----:B------:R-:W-:Y:S01]  /*ed90*/  IADD3 R4, PT, PT, R17, -R16, RZ ;  /* 0x8000001011047210 */ /* 0x000fe20007ffe0ff */
[----:B------:R-:W-:-:S03]  /*eda0*/  IMAD.MOV.U32 R39, RZ, RZ, R33 ;  /* 0x000000ffff277224 */ /* 0x000fc600078e0021 */
[----:B------:R-:W-:-:S04]  /*edb0*/  LOP3.LUT R4, R4, 0x3, RZ, 0xc0, !PT ;  /* 0x0000000304047812 */ /* 0x000fc800078ec0ff */
[----:B------:R-:W-:-:S13]  /*edc0*/  ISETP.NE.AND P0, PT, R4, 0x2, PT ;  /* 0x000000020400780c */ /* 0x000fda0003f05270 */
[----:B------:R-:W-:Y:S05]  /*edd0*/  @!P0 BRA `(.L_x_465) ;  /* 0x0000000000b08947 */ /* 0x000fea0003800000 */
[----:B------:R-:W0:Y:S01]  /*ede0*/  LDCU.64 UR4, c[0x0][0x388] ;  /* 0x00007100ff0477ac */ /* 0x000e220008000a00 */
[----:B------:R-:W-:-:S04]  /*edf0*/  IADD3 R5, PT, PT, R40, UR43, RZ ;  /* 0x0000002b28057c10 */ /* 0x000fc8000fffe0ff */
[----:B0-----:R-:W-:-:S04]  /*ee00*/  IADD3 R4, P0, PT, R5, UR4, RZ ;  /* 0x0000000405047c10 */ /* 0x001fc8000ff1e0ff */
[----:B------:R-:W-:-:S05]  /*ee10*/  LEA.HI.X.SX32 R5, R5, UR5, 0x1, P0 ;  /* 0x0000000505057c11 */ /* 0x000fca00080f0eff */
[----:B------:R-:W2:Y:S01]  /*ee20*/  LDG.E.U8 R4, desc[UR36][R4.64] ;  /* 0x0000002404047981 */ /* 0x000ea2000c1e1100 */
[----:B------:R-:W-:Y:S01]  /*ee30*/  VIADD R39, R22, 0x3 ;  /* 0x0000000316277836 */ /* 0x000fe20000000000 */
        /* <DEDUP_REMOVED lines=15> */
.L_x_481:
[----:B------:R-:W-:Y:S01]  /*ef30*/  FMUL.FTZ R4, R0, R5 ;  /* 0x0000000500047220 */ /* 0x000fe20000410000 */
[----:B------:R-:W-:-:S03]  /*ef40*/  FMUL.FTZ R5, R5, 0.5 ;  /* 0x3f00000005057820 */ /* 0x000fc60000410000 */
[----:B------:R-:W-:-:S04]  /*ef50*/  FFMA R0, -R4, R4, R0 ;  /* 0x0000000404007223 */ /* 0x000fc80000000100 */
[----:B------:R-:W-:-:S07]  /*ef60*/  FFMA R4, R0, R5, R4 ;  /* 0x0000000500047223 */ /* 0x000fce0000000004 */
.L_x_482:
[----:B------:R-:W-:Y:S05]  /*ef70*/  BSYNC.RECONVERGENT B0 ;  /* 0x0000000000007941 */ /* 0x000fea0003800200 */
.L_x_480:
        /* <DEDUP_REMOVED lines=12> */
.L_x_484:
[----:B------:R-:W-:Y:S05]  /*f040*/  BSYNC.RECONVERGENT B6 ;  /* 0x0000000000067941 */ /* 0x000fea0003800200 */
.L_x_483:
[----:B------:R-:W2:Y:S02]  /*f050*/  LDG.E R4, desc[UR36][R24.64] ;  /* 0x0000002418047981 */ /* 0x000ea4000c1e1900 */
[----:B--2---:R-:W-:-:S13]  /*f060*/  FSETP.GEU.AND P0, PT, R0, |R4|, PT ;  /* 0x400000040000720b */ /* 0x004fda0003f0e000 */
[----:B------:R-:W-:-:S05]  /*f070*/  @!P0 FMUL R0, R30, R0 ;  /* 0x000000001e008220 */ /* 0x000fca0000400000 */
[----:B------:R0:W-:Y:S02]  /*f080*/  @!P0 STG.E desc[UR36][R24.64], R0 ;  /* 0x0000000018008986 */ /* 0x0001e4000c101924 */
[----:B0-----:R-:W-:-:S07]  /*f090*/  HFMA2 R0, -RZ, RZ, 0, 5.9604644775390625e-08 ;  /* 0x00000001ff007431 */ /* 0x001fce00000001ff */
.L_x_465:
[----:B------:R-:W-:Y:S05]  /*f0a0*/  BSYNC.RECONVERGENT B3 ;  /* 0x0000000000037941 */ /* 0x000fea0003800200 */
.L_x_464:
[----:B------:R-:W-:-:S05]  /*f0b0*/  IMAD.IADD R4, R16, 0x1, -R17 ;  /* 0x0000000110047824 */ /* 0x000fca00078e0a11 */
[----:B------:R-:W-:-:S13]  /*f0c0*/  ISETP.GT.U32.AND P0, PT, R4, -0x4, PT ;  /* 0xfffffffc0400780c */ /* 0x000fda0003f04070 */
[----:B------:R-:W-:Y:S05]  /*f0d0*/  @P0 BRA `(.L_x_463) ;  /* 0x0000000800e40947 */ /* 0x000fea0003800000 */
.L_x_513:
        /* <DEDUP_REMOVED lines=22> */
.L_x_488:
[----:B------:R-:W-:Y:S01]  /*f240*/  FMUL.FTZ R4, R0, R5 ;  /* 0x0000000500047220 */ /* 0x000fe20000410000 */
[----:B------:R-:W-:-:S03]  /*f250*/  FMUL.FTZ R5, R5, 0.5 ;  /* 0x3f00000005057820 */ /* 0x000fc60000410000 */
[----:B------:R-:W-:-:S04]  /*f260*/  FFMA R0, -R4, R4, R0 ;  /* 0x0000000404007223 */ /* 0x000fc80000000100 */
[----:B------:R-:W-:-:S07]  /*f270*/  FFMA R4, R0, R5, R4 ;  /* 0x0000000500047223 */ /* 0x000fce0000000004 */
.L_x_489:
[----:B------:R-:W-:Y:S05]  /*f280*/  BSYNC.RECONVERGENT B0 ;  /* 0x0000000000007941 */ /* 0x000fea0003800200 */
.L_x_487:
        /* <DEDUP_REMOVED lines=12> */
.L_x_491:
[----:B------:R-:W-:Y:S05]  /*f350*/  BSYNC.RECONVERGENT B6 ;  /* 0x0000000000067941 */ /* 0x000fea0003800200 */
.L_x_490:
[----:B------:R-:W2:Y:S02]  /*f360*/  LDG.E R4, desc[UR36][R24.64] ;  /* 0x0000002418047981 */ /* 0x000ea4000c1e1900 */
[----:B--2---:R-:W-:-:S13]  /*f370*/  FSETP.GEU.AND P0, PT, R0, |R4|, PT ;  /* 0x400000040000720b */ /* 0x004fda0003f0e000 */
[----:B------:R-:W-:-:S05]  /*f380*/  @!P0 FMUL R0, R30, R0 ;  /* 0x000000001e008220 */ /* 0x000fca0000400000 */
[----:B------:R0:W-:Y:S02]  /*f390*/  @!P0 STG.E desc[UR36][R24.64], R0 ;  /* 0x0000000018008986 */ /* 0x0001e4000c101924 */
[----:B0-----:R-:W-:-:S07]  /*f3a0*/  HFMA2 R0, -RZ, RZ, 0, 5.9604644775390625e-08 ;  /* 0x00000001ff007431 */ /* 0x001fce00000001ff */
.L_x_486:
[----:B------:R-:W-:Y:S05]  /*f3b0*/  BSYNC.RECONVERGENT B3 ;  /* 0x0000000000037941 */ /* 0x000fea0003800200 */
.L_x_485:
        /* <DEDUP_REMOVED lines=22> */
.L_x_495:
[----:B------:R-:W-:Y:S01]  /*f520*/  FMUL.FTZ R4, R0, R5 ;  /* 0x0000000500047220 */ /* 0x000fe20000410000 */
[----:B------:R-:W-:-:S03]  /*f530*/  FMUL.FTZ R5, R5, 0.5 ;  /* 0x3f00000005057820 */ /* 0x000fc60000410000 */
[----:B------:R-:W-:-:S04]  /*f540*/  FFMA R0, -R4, R4, R0 ;  /* 0x0000000404007223 */ /* 0x000fc80000000100 */
[----:B------:R-:W-:-:S07]  /*f550*/  FFMA R4, R0, R5, R4 ;  /* 0x0000000500047223 */ /* 0x000fce0000000004 */
.L_x_496:
[----:B------:R-:W-:Y:S05]  /*f560*/  BSYNC.RECONVERGENT B0 ;  /* 0x0000000000007941 */ /* 0x000fea0003800200 */
.L_x_494:
        /* <DEDUP_REMOVED lines=12> */
.L_x_498:
[----:B------:R-:W-:Y:S05]  /*f630*/  BSYNC.RECONVERGENT B6 ;  /* 0x0000000000067941 */ /* 0x000fea0003800200 */
.L_x_497:
[----:B------:R-:W2:Y:S02]  /*f640*/  LDG.E R4, desc[UR36][R24.64] ;  /* 0x0000002418047981 */ /* 0x000ea4000c1e1900 */
[----:B--2---:R-:W-:-:S13]  /*f650*/  FSETP.GEU.AND P0, PT, R0, |R4|, PT ;  /* 0x400000040000720b */ /* 0x004fda0003f0e000 */
[----:B------:R-:W-:-:S05]  /*f660*/  @!P0 FMUL R0, R30, R0 ;  /* 0x000000001e008220 */ /* 0x000fca0000400000 */
[----:B------:R0:W-:Y:S02]  /*f670*/  @!P0 STG.E desc[UR36][R24.64], R0 ;  /* 0x0000000018008986 */ /* 0x0001e4000c101924 */
[----:B0-----:R-:W-:-:S07]  /*f680*/  HFMA2 R0, -RZ, RZ, 0, 5.9604644775390625e-08 ;  /* 0x00000001ff007431 */ /* 0x001fce00000001ff */
.L_x_493:
[----:B------:R-:W-:Y:S05]  /*f690*/  BSYNC.RECONVERGENT B3 ;  /* 0x0000000000037941 */ /* 0x000fea0003800200 */
.L_x_492:
        /* <DEDUP_REMOVED lines=21> */
.L_x_502:
[----:B------:R-:W-:Y:S01]  /*f7f0*/  FMUL.FTZ R4, R0, R5 ;  /* 0x0000000500047220 */ /* 0x000fe20000410000 */
[----:B------:R-:W-:-:S03]  /*f800*/  FMUL.FTZ R5, R5, 0.5 ;  /* 0x3f00000005057820 */ /* 0x000fc60000410000 */
[----:B------:R-:W-:-:S04]  /*f810*/  FFMA R0, -R4, R4, R0 ;  /* 0x0000000404007223 */ /* 0x000fc80000000100 */
[----:B------:R-:W-:-:S07]  /*f820*/  FFMA R4, R0, R5, R4 ;  /* 0x0000000500047223 */ /* 0x000fce0000000004 */
.L_x_503:
[----:B------:R-:W-:Y:S05]  /*f830*/  BSYNC.RECONVERGENT B0 ;  /* 0x0000000000007941 */ /* 0x000fea0003800200 */
.L_x_501:
        /* <DEDUP_REMOVED lines=12> */
.L_x_505:
[----:B------:R-:W-:Y:S05]  /*f900*/  BSYNC.RECONVERGENT B6 ;  /* 0x0000000000067941 */ /* 0x000fea0003800200 */
.L_x_504:
[----:B------:R-:W2:Y:S02]  /*f910*/  LDG.E R4, desc[UR36][R24.64] ;  /* 0x0000002418047981 */ /* 0x000ea4000c1e1900 */
[----:B--2---:R-:W-:-:S13]  /*f920*/  FSETP.GEU.AND P0, PT, R0, |R4|, PT ;  /* 0x400000040000720b */ /* 0x004fda0003f0e000 */
[----:B------:R-:W-:-:S05]  /*f930*/  @!P0 FMUL R0, R30, R0 ;  /* 0x000000001e008220 */ /* 0x000fca0000400000 */
[----:B------:R0:W-:Y:S02]  /*f940*/  @!P0 STG.E desc[UR36][R24.64], R0 ;  /* 0x0000000018008986 */ /* 0x0001e4000c101924 */
[----:B0-----:R-:W-:-:S07]  /*f950*/  IMAD.MOV.U32 R0, RZ, RZ, 0x1 ;  /* 0x00000001ff007424 */ /* 0x001fce00078e00ff */
.L_x_500:
[----:B------:R-:W-:Y:S05]  /*f960*/  BSYNC.RECONVERGENT B3 ;  /* 0x0000000000037941 */ /* 0x000fea0003800200 */
.L_x_499:
        /* <DEDUP_REMOVED lines=21> */
.L_x_509:
[----:B------:R-:W-:Y:S01]  /*fac0*/  FMUL.FTZ R4, R0, R5 ;  /* 0x0000000500047220 */ /* 0x000fe20000410000 */
[----:B------:R-:W-:-:S03]  /*fad0*/  FMUL.FTZ R5, R5, 0.5 ;  /* 0x3f00000005057820 */ /* 0x000fc60000410000 */
[----:B------:R-:W-:-:S04]  /*fae0*/  FFMA R0, -R4, R4, R0 ;  /* 0x0000000404007223 */ /* 0x000fc80000000100 */
[----:B------:R-:W-:-:S07]  /*faf0*/  FFMA R4, R0, R5, R4 ;  /* 0x0000000500047223 */ /* 0x000fce0000000004 */
.L_x_510:
[----:B------:R-:W-:Y:S05]  /*fb00*/  BSYNC.RECONVERGENT B0 ;  /* 0x0000000000007941 */ /* 0x000fea0003800200 */
.L_x_508:
        /* <DEDUP_REMOVED lines=12> */
.L_x_512:
[----:B------:R-:W-:Y:S05]  /*fbd0*/  BSYNC.RECONVERGENT B6 ;  /* 0x0000000000067941 */ /* 0x000fea0003800200 */
.L_x_511:
[----:B------:R-:W2:Y:S02]  /*fbe0*/  LDG.E R4, desc[UR36][R24.64] ;  /* 0x0000002418047981 */ /* 0x000ea4000c1e1900 */
[----:B--2---:R-:W-:-:S13]  /*fbf0*/  FSETP.GEU.AND P0, PT, R0, |R4|, PT ;  /* 0x400000040000720b */ /* 0x004fda0003f0e000 */
[----:B------:R-:W-:-:S05]  /*fc00*/  @!P0 FMUL R0, R30, R0 ;  /* 0x000000001e008220 */ /* 0x000fca0000400000 */
[----:B------:R0:W-:Y:S02]  /*fc10*/  @!P0 STG.E desc[UR36][R24.64], R0 ;  /* 0x0000000018008986 */ /* 0x0001e4000c101924 */
[----:B0-----:R-:W-:-:S07]  /*fc20*/  HFMA2 R0, -RZ, RZ, 0, 5.9604644775390625e-08 ;  /* 0x00000001ff007431 */ /* 0x001fce00000001ff */
.L_x_507:
[----:B------:R-:W-:Y:S05]  /*fc30*/  BSYNC.RECONVERGENT B3 ;  /* 0x0000000000037941 */ /* 0x000fea0003800200 */
.L_x_506:
[----:B------:R-:W-:-:S05]  /*fc40*/  VIADD R39, R39, 0x4 ;  /* 0x0000000427277836 */ /* 0x000fca0000000000 */
[----:B------:R-:W-:-:S13]  /*fc50*/  ISETP.GE.AND P0, PT, R39, R31, PT ;  /* 0x0000001f2700720c */ /* 0x000fda0003f06270 */
[----:B------:R-:W-:Y:S05]  /*fc60*/  @!P0 BRA `(.L_x_513) ;  /* 0xfffffff4001c8947 */ /* 0x000fea000383ffff */
.L_x_463:
[----:B------:R-:W-:Y:S05]  /*fc70*/  BSYNC.RECONVERGENT B4 ;  /* 0x0000000000047941 */ /* 0x000fea0003800200 */
.L_x_462:
[----:B------:R-:W-:-:S04]  /*fc80*/  IADD3 R23, PT, PT, R23, 0x1, RZ ;  /* 0x0000000117177810 */ /* 0x000fc80007ffe0ff */
[----:B------:R-:W-:-:S13]  /*fc90*/  ISETP.GE.AND P0, PT, R23, R12, PT ;  /* 0x0000000c1700720c */ /* 0x000fda0003f06270 */
[----:B------:R-:W-:Y:S05]  /*fca0*/  @!P0 BRA `(.L_x_514) ;  /* 0xffffffe8008c8947 */ /* 0x000fea000383ffff */
.L_x_461:
[----:B------:R-:W-:Y:S05]  /*fcb0*/  BSYNC.RECONVERGENT B5 ;  /* 0x0000000000057941 */ /* 0x000fea0003800200 */
.L_x_460:
[----:B------:R-:W-:Y:S01]  /*fcc0*/  IMAD.MOV.U32 R4, RZ, RZ, 0x1 ;  /* 0x00000001ff047424 */ /* 0x000fe200078e00ff */
[----:B------:R-:W-:Y:S04]  /*fcd0*/  BSSY.RECONVERGENT B5, `(.L_x_515) ;  /* 0x000016a000057945 */ /* 0x000fe80003800200 */
[----:B------:R-:W-:-:S04]  /*fce0*/  VIADDMNMX R18, R18, R4, UR41, PT ;  /* 0x0000002912127e46 */ /* 0x000fc8000b800104 */
[----:B------:R-:W-:-:S13]  /*fcf0*/  ISETP.GE.AND P0, PT, R10, R18, PT ;  /* 0x000000120a00720c */ /* 0x000fda0003f06270 */
[----:B------:R-:W-:Y:S05]  /*fd00*/  @P0 BRA `(.L_x_516) ;  /* 0x0000001400980947 */ /* 0x000fea0003800000 */
[-C--:B------:R-:W-:Y:S02]  /*fd10*/  VIMNMX R4, PT, PT, R2, R8.reuse, PT ;  /* 0x0000000802047248 */ /* 0x080fe40003fe0100 */
[C---:B------:R-:W-:Y:S02]  /*fd20*/  VIMNMX R5, PT, PT, R27.reuse, R8, PT ;  /* 0x000000081b057248 */ /* 0x040fe40003fe0100 */
[----:B------:R-:W-:Y:S02]  /*fd30*/  IABS R4, R4 ;  /* 0x0000000400047213 */ /* 0x000fe40000000000 */
[----:B------:R-:W-:Y:S02]  /*fd40*/  IABS R5, R5 ;  /* 0x0000000500057213 */ /* 0x000fe40000000000 */
[----:B------:R-:W-:Y:S02]  /*fd50*/  MOV R32, R4 ;  /* 0x0000000400207202 */ /* 0x000fe40000000f00 */
[----:B------:R-:W-:Y:S01]  /*fd60*/  VIADDMNMX R19, R27, -R8, RZ, !PT ;  /* 0x800000081b137246 */ /* 0x000fe200078001ff */
[----:B------:R-:W-:Y:S01]  /*fd70*/  IMAD.MOV.U32 R4, RZ, RZ, R5 ;  /* 0x000000ffff047224 */ /* 0x000fe200078e0005 */
[----:B------:R-:W-:-:S02]  /*fd80*/  I2FP.F32.S32 R32, R32 ;  /* 0x0000002000207245 */ /* 0x000fc40000201400 */
[----:B------:R-:W-:Y:S01]  /*fd90*/  IADD3 R23, PT, PT, R27, 0x1, R8 ;  /* 0x000000011b177810 */ /* 0x000fe20007ffe008 */
[----:B------:R-:W-:Y:S01]  /*fda0*/  VIADD R31, R19, 0x2 ;  /* 0x00000002131f7836 */ /* 0x000fe20000000000 */
[----:B------:R-:W-:Y:S01]  /*fdb0*/  I2FP.F32.S32 R4, R4 ;  /* 0x0000000400047245 */ /* 0x000fe20000201400 */
[----:B------:R-:W-:Y:S01]  /*fdc0*/  FMUL R32, R32, R32 ;  /* 0x0000002020207220 */ /* 0x000fe20000400000 */
[----:B------:R-:W-:Y:S02]  /*fdd0*/  MOV R22, R10 ;  /* 0x0000000a00167202 */ /* 0x000fe40000000f00 */
[----:B------:R-:W-:Y:S01]  /*fde0*/  VIMNMX R23, PT, PT, R23, UR42, PT ;  /* 0x0000002a17177c48 */ /* 0x000fe2000bfe0100 */
[----:B------:R-:W-:-:S07]  /*fdf0*/  FMUL R33, R4, R4 ;  /* 0x0000000404217220 */ /* 0x000fce0000400000 */
.L_x_569:
[----:B------:R-:W-:Y:S01]  /*fe00*/  ISETP.GE.AND P0, PT, R19, R23, PT ;  /* 0x000000171300720c */ /* 0x000fe20003f06270 */
[----:B------:R-:W-:-:S12]  /*fe10*/  BSSY.RECONVERGENT B4, `(.L_x_517) ;  /* 0x0000152000047945 */ /* 0x000fd80003800200 */
[----:B------:R-:W-:Y:S05]  /*fe20*/  @P0 BRA `(.L_x_518) ;  /* 0x0000001400400947 */ /* 0x000fea0003800000 */
[----:B------:R-:W-:Y:S01]  /*fe30*/  IADD3 R4, PT, PT, R28, -R22, RZ ;  /* 0x800000161c047210 */ /* 0x000fe20007ffe0ff */
[----:B------:R-:W-:Y:S01]  /*fe40*/  BSSY.RECONVERGENT B3, `(.L_x_519) ;  /* 0x0000092000037945 */ /* 0x000fe20003800200 */
[----:B------:R-:W-:Y:S02]  /*fe50*/  MOV R37, R19 ;  /* 0x0000001300257202 */ /* 0x000fe40000000f00 */
[----:B------:R-:W-:Y:S01]  /*fe60*/  IABS R36, R4 ;  /* 0x0000000400247213 */ /* 0x000fe20000000000 */
[----:B------:R-:W-:-:S03]  /*fe70*/  IMAD.IADD R4, R17, 0x1, -R16 ;  /* 0x0000000111047824 */ /* 0x000fc600078e0a10 */
        /* <DEDUP_REMOVED lines=23> */
.L_x_524:
[----:B------:R-:W-:Y:S01]  /*fff0*/  FMUL.FTZ R4, R0, R5 ;  /* 0x0000000500047220 */ /* 0x000fe20000410000 */
[----:B------:R-:W-:-:S03]  /*10000*/  FMUL.FTZ R5, R5, 0.5 ;  /* 0x3f00000005057820 */ /* 0x000fc60000410000 */
[----:B------:R-:W-:-:S04]  /*10010*/  FFMA R0, -R4, R4, R0 ;  /* 0x0000000404007223 */ /* 0x000fc80000000100 */
[----:B------:R-:W-:-:S07]  /*10020*/  FFMA R4, R0, R5, R4 ;  /* 0x0000000500047223 */ /* 0x000fce0000000004 */
.L_x_525:
[----:B------:R-:W-:Y:S05]  /*10030*/  BSYNC.RECONVERGENT B0 ;  /* 0x0000000000007941 */ /* 0x000fea0003800200 */
.L_x_523:
        /* <DEDUP_REMOVED lines=12> */
.L_x_527:
[----:B------:R-:W-:Y:S05]  /*10100*/  BSYNC.RECONVERGENT B7 ;  /* 0x0000000000077941 */ /* 0x000fea0003800200 */
.L_x_526:
[----:B------:R-:W2:Y:S02]  /*10110*/  LDG.E R4, desc[UR36][R24.64] ;  /* 0x0000002418047981 */ /* 0x000ea4000c1e1900 */
[----:B--2---:R-:W-:-:S13]  /*10120*/  FSETP.GEU.AND P0, PT, R0, |R4|, PT ;  /* 0x400000040000720b */ /* 0x004fda0003f0e000 */
[----:B------:R-:W-:-:S05]  /*10130*/  @!P0 FMUL R0, R30, R0 ;  /* 0x000000001e008220 */ /* 0x000fca0000400000 */
[----:B------:R0:W-:Y:S02]  /*10140*/  @!P0 STG.E desc[UR36][R24.64], R0 ;  /* 0x0000000018008986 */ /* 0x0001e4000c101924 */
[----:B0-----:R-:W-:-:S07]  /*10150*/  HFMA2 R0, -RZ, RZ, 0, 5.9604644775390625e-08 ;  /* 0x00000001ff007431 */ /* 0x001fce00000001ff */
.L_x_522:
[----:B------:R-:W-:Y:S05]  /*10160*/  BSYNC.RECONVERGENT B6 ;  /* 0x0000000000067941 */ /* 0x000fea0003800200 */
.L_x_521:
[----:B------:R-:W-:Y:S01]  /*10170*/  ISETP.NE.AND P0, PT, R40, 0x1, PT ;  /* 0x000000012800780c */ /* 0x000fe20003f05270 */
[----:B------:R-:W-:-:S12]  /*10180*/  VIADD R37, R19, 0x1 ;  /* 0x0000000113257836 */ /* 0x000fd80000000000 */
        /* <DEDUP_REMOVED lines=22> */
.L_x_531:
[----:B------:R-:W-:Y:S01]  /*102f0*/  FMUL.FTZ R4, R0, R5 ;  /* 0x0000000500047220 */ /* 0x000fe20000410000 */
[----:B------:R-:W-:-:S03]  /*10300*/  FMUL.FTZ R5, R5, 0.5 ;  /* 0x3f00000005057820 */ /* 0x000fc60000410000 */
[----:B------:R-:W-:-:S04]  /*10310*/  FFMA R0, -R4, R4, R0 ;  /* 0x0000000404007223 */ /* 0x000fc80000000100 */
[----:B------:R-:W-:-:S07]  /*10320*/  FFMA R4, R0, R5, R4 ;  /* 0x0000000500047223 */ /* 0x000fce0000000004 */
.L_x_532:
[----:B------:R-:W-:Y:S05]  /*10330*/  BSYNC.RECONVERGENT B0 ;  /* 0x0000000000007941 */ /* 0x000fea0003800200 */
.L_x_530:
        /* <DEDUP_REMOVED lines=12> */
.L_x_534:
[----:B------:R-:W-:Y:S05]  /*10400*/  BSYNC.RECONVERGENT B7 ;  /* 0x0000000000077941 */ /* 0x000fea0003800200 */
.L_x_533:
[----:B------:R-:W2:Y:S02]  /*10410*/  LDG.E R4, desc[UR36][R24.64] ;  /* 0x0000002418047981 */ /* 0x000ea4000c1e1900 */
[----:B--2---:R-:W-:-:S13]  /*10420*/  FSETP.GEU.AND P0, PT, R0, |R4|, PT ;  /* 0x400000040000720b */ /* 0x004fda0003f0e000 */
[----:B------:R-:W-:-:S05]  /*10430*/  @!P0 FMUL R0, R30, R0 ;  /* 0x000000001e008220 */ /* 0x000fca0000400000 */
[----:B------:R0:W-:Y:S02]  /*10440*/  @!P0 STG.E desc[UR36][R24.64], R0 ;  /* 0x0000000018008986 */ /* 0x0001e4000c101924 */
[----:B0-----:R-:W-:-:S07]  /*10450*/  IMAD.MOV.U32 R0, RZ, RZ, 0x1 ;  /* 0x00000001ff007424 */ /* 0x001fce00078e00ff */
.L_x_529:
[----:B------:R-:W-:Y:S05]  /*10460*/  BSYNC.RECONVERGENT B6 ;  /* 0x0000000000067941 */ /* 0x000fea0003800200 */
.L_x_528:
        /* <DEDUP_REMOVED lines=24> */
.L_x_536:
[----:B------:R-:W-:Y:S01]  /*105f0*/  FMUL.FTZ R4, R0, R5 ;  /* 0x0000000500047220 */ /* 0x000fe20000410000 */
[----:B------:R-:W-:-:S03]  /*10600*/  FMUL.FTZ R5, R5, 0.5 ;  /* 0x3f00000005057820 */ /* 0x000fc60000410000 */
[----:B------:R-:W-:-:S04]  /*10610*/  FFMA R0, -R4, R4, R0 ;  /* 0x0000000404007223 */ /* 0x000fc80000000100 */
[----:B------:R-:W-:-:S07]  /*10620*/  FFMA R4, R0, R5, R4 ;  /* 0x0000000500047223 */ /* 0x000fce0000000004 */
.L_x_537:
[----:B------:R-:W-:Y:S05]  /*10630*/  BSYNC.RECONVERGENT B0 ;  /* 0x0000000000007941 */ /* 0x000fea0003800200 */
.L_x_535:
        /* <DEDUP_REMOVED lines=12> */
.L_x_539:
[----:B------:R-:W-:Y:S05]  /*10700*/  BSYNC.RECONVERGENT B6 ;  /* 0x0000000000067941 */ /* 0x000fea0003800200 */
.L_x_538:
[----:B------:R-:W2:Y:S02]  /*10710*/  LDG.E R4, desc[UR36][R24.64] ;  /* 0x0000002418047981 */ /* 0x000ea4000c1e1900 */
[----:B--2---:R-:W-:-:S13]  /*10720*/  FSETP.GEU.AND P0, PT, R0, |R4|, PT ;  /* 0x400000040000720b */ /* 0x004fda0003f0e000 */
[----:B------:R-:W-:-:S05]  /*10730*/  @!P0 FMUL R0, R30, R0 ;  /* 0x000000001e008220 */ /* 0x000fca0000400000 */
[----:B------:R0:W-:Y:S02]  /*10740*/  @!P0 STG.E desc[UR36][R24.64], R0 ;  /* 0x0000000018008986 */ /* 0x0001e4000c101924 */
[----:B0-----:R-:W-:-:S07]  /*10750*/  IMAD.MOV.U32 R0, RZ, RZ, 0x1 ;  /* 0x00000001ff007424 */ /* 0x001fce00078e00ff */
.L_x_520:
[----:B------:R-:W-:Y:S05]  /*10760*/  BSYNC.RECONVERGENT B3 ;  /* 0x0000000000037941 */ /* 0x000fea0003800200 */
.L_x_519:
[----:B------:R-:W-:-:S04]  /*10770*/  IADD3 R4, PT, PT, -R17, R16, RZ ;  /* 0x0000001011047210 */ /* 0x000fc80007ffe1ff */
[----:B------:R-:W-:-:S13]  /*10780*/  ISETP.GT.U32.AND P0, PT, R4, -0x4, PT ;  /* 0xfffffffc0400780c */ /* 0x000fda0003f04070 */
[----:B------:R-:W-:Y:S05]  /*10790*/  @P0 BRA `(.L_x_518) ;  /* 0x0000000800e40947 */ /* 0x000fea0003800000 */
.L_x_568:
        /* <DEDUP_REMOVED lines=22> */
.L_x_543:
[----:B------:R-:W-:Y:S01]  /*10900*/  FMUL.FTZ R4, R0, R5 ;  /* 0x0000000500047220 */ /* 0x000fe20000410000 */
[----:B------:R-:W-:-:S03]  /*10910*/  FMUL.FTZ R5, R5, 0.5 ;  /* 0x3f00000005057820 */ /* 0x000fc60000410000 */
[----:B------:R-:W-:-:S04]  /*10920*/  FFMA R0, -R4, R4, R0 ;  /* 0x0000000404007223 */ /* 0x000fc80000000100 */
[----:B------:R-:W-:-:S07]  /*10930*/  FFMA R4, R0, R5, R4 ;  /* 0x0000000500047223 */ /* 0x000fce0000000004 */
.L_x_544:
[----:B------:R-:W-:Y:S05]  /*10940*/  BSYNC.RECONVERGENT B0 ;  /* 0x0000000000007941 */ /* 0x000fea0003800200 */
.L_x_542:
        /* <DEDUP_REMOVED lines=12> */
.L_x_546:
[----:B------:R-:W-:Y:S05]  /*10a10*/  BSYNC.RECONVERGENT B6 ;  /* 0x0000000000067941 */ /* 0x000fea0003800200 */
.L_x_545:
[----:B------:R-:W2:Y:S02]  /*10a20*/  LDG.E R4, desc[UR36][R24.64] ;  /* 0x0000002418047981 */ /* 0x000ea4000c1e1900 */
[----:B--2---:R-:W-:-:S13]  /*10a30*/  FSETP.GEU.AND P0, PT, R0, |R4|, PT ;  /* 0x400000040000720b */ /* 0x004fda0003f0e000 */
[----:B------:R-:W-:-:S05]  /*10a40*/  @!P0 FMUL R0, R30, R0 ;  /* 0x000000001e008220 */ /* 0x000fca0000400000 */
[----:B------:R0:W-:Y:S02]  /*10a50*/  @!P0 STG.E desc[UR36][R24.64], R0 ;  /* 0x0000000018008986 */ /* 0x0001e4000c101924 */
[----:B0-----:R-:W-:-:S07]  /*10a60*/  IMAD.MOV.U32 R0, RZ, RZ, 0x1 ;  /* 0x00000001ff007424 */ /* 0x001fce00078e00ff */
.L_x_541:
[----:B------:R-:W-:Y:S05]  /*10a70*/  BSYNC.RECONVERGENT B3 ;  /* 0x0000000000037941 */ /* 0x000fea0003800200 */
.L_x_540:
        /* <DEDUP_REMOVED lines=22> */
.L_x_550:
[----:B------:R-:W-:Y:S01]  /*10be0*/  FMUL.FTZ R4, R0, R5 ;  /* 0x0000000500047220 */ /* 0x000fe20000410000 */
[----:B------:R-:W-:-:S03]  /*10bf0*/  FMUL.FTZ R5, R5, 0.5 ;  /* 0x3f00000005057820 */ /* 0x000fc60000410000 */
[----:B------:R-:W-:-:S04]  /*10c00*/  FFMA R0, -R4, R4, R0 ;  /* 0x0000000404007223 */ /* 0x000fc80000000100 */
[----:B------:R-:W-:-:S07]  /*10c10*/  FFMA R4, R0, R5, R4 ;  /* 0x0000000500047223 */ /* 0x000fce0000000004 */
.L_x_551:
[----:B------:R-:W-:Y:S05]  /*10c20*/  BSYNC.RECONVERGENT B0 ;  /* 0x0000000000007941 */ /* 0x000fea0003800200 */
.L_x_549:
        /* <DEDUP_REMOVED lines=12> */
.L_x_553:
[----:B------:R-:W-:Y:S05]  /*10cf0*/  BSYNC.RECONVERGENT B6 ;  /* 0x0000000000067941 */ /* 0x000fea0003800200 */
.L_x_552:
[----:B------:R-:W2:Y:S02]  /*10d00*/  LDG.E R4, desc[UR36][R24.64] ;  /* 0x0000002418047981 */ /* 0x000ea4000c1e1900 */
[----:B--2---:R-:W-:-:S13]  /*10d10*/  FSETP.GEU.AND P0, PT, R0, |R4|, PT ;  /* 0x400000040000720b */ /* 0x004fda0003f0e000 */
[----:B------:R-:W-:-:S05]  /*10d20*/  @!P0 FMUL R0, R30, R0 ;  /* 0x000000001e008220 */ /* 0x000fca0000400000 */
[----:B------:R0:W-:Y:S02]  /*10d30*/  @!P0 STG.E desc[UR36][R24.64], R0 ;  /* 0x0000000018008986 */ /* 0x0001e4000c101924 */
[----:B0-----:R-:W-:-:S07]  /*10d40*/  IMAD.MOV.U32 R0, RZ, RZ, 0x1 ;  /* 0x00000001ff007424 */ /* 0x001fce00078e00ff */
.L_x_548:
[----:B------:R-:W-:Y:S05]  /*10d50*/  BSYNC.RECONVERGENT B3 ;  /* 0x0000000000037941 */ /* 0x000fea0003800200 */
.L_x_547:
        /* <DEDUP_REMOVED lines=21> */
.L_x_557:
[----:B------:R-:W-:Y:S01]  /*10eb0*/  FMUL.FTZ R4, R0, R5 ;  /* 0x0000000500047220 */ /* 0x000fe20000410000 */
[----:B------:R-:W-:-:S03]  /*10ec0*/  FMUL.FTZ R5, R5, 0.5 ;  /* 0x3f00000005057820 */ /* 0x000fc60000410000 */
[----:B------:R-:W-:-:S04]  /*10ed0*/  FFMA R0, -R4, R4, R0 ;  /* 0x0000000404007223 */ /* 0x000fc80000000100 */
[----:B------:R-:W-:-:S07]  /*10ee0*/  FFMA R4, R0, R5, R4 ;  /* 0x0000000500047223 */ /* 0x000fce0000000004 */
.L_x_558:
[----:B------:R-:W-:Y:S05]  /*10ef0*/  BSYNC.RECONVERGENT B0 ;  /* 0x0000000000007941 */ /* 0x000fea0003800200 */
.L_x_556:
        /* <DEDUP_REMOVED lines=12> */
.L_x_560:
[----:B------:R-:W-:Y:S05]  /*10fc0*/  BSYNC.RECONVERGENT B6 ;  /* 0x0000000000067941 */ /* 0x000fea0003800200 */
.L_x_559:
[----:B------:R-:W2:Y:S02]  /*10fd0*/  LDG.E R4, desc[UR36][R24.64] ;  /* 0x0000002418047981 */ /* 0x000ea4000c1e1900 */
[----:B--2---:R-:W-:-:S13]  /*10fe0*/  FSETP.GEU.AND P0, PT, R0, |R4|, PT ;  /* 0x400000040000720b */ /* 0x004fda0003f0e000 */
[----:B------:R-:W-:-:S05]  /*10ff0*/  @!P0 FMUL R0, R30, R0 ;  /* 0x000000001e008220 */ /* 0x000fca0000400000 */
[----:B------:R0:W-:Y:S02]  /*11000*/  @!P0 STG.E desc[UR36][R24.64], R0 ;  /* 0x0000000018008986 */ /* 0x0001e4000c101924 */
[----:B0-----:R-:W-:-:S07]  /*11010*/  HFMA2 R0, -RZ, RZ, 0, 5.9604644775390625e-08 ;  /* 0x00000001ff007431 */ /* 0x001fce00000001ff */
.L_x_555:
[----:B------:R-:W-:Y:S05]  /*11020*/  BSYNC.RECONVERGENT B3 ;  /* 0x0000000000037941 */ /* 0x000fea0003800200 */
.L_x_554:
        /* <DEDUP_REMOVED lines=21> */
.L_x_564:
[----:B------:R-:W-:Y:S01]  /*11180*/  FMUL.FTZ R4, R0, R5 ;  /* 0x0000000500047220 */ /* 0x000fe20000410000 */
[----:B------:R-:W-:-:S03]  /*11190*/  FMUL.FTZ R5, R5, 0.5 ;  /* 0x3f00000005057820 */ /* 0x000fc60000410000 */
[----:B------:R-:W-:-:S04]  /*111a0*/  FFMA R0, -R4, R4, R0 ;  /* 0x0000000404007223 */ /* 0x000fc80000000100 */
[----:B------:R-:W-:-:S07]  /*111b0*/  FFMA R4, R0, R5, R4 ;  /* 0x0000000500047223 */ /* 0x000fce0000000004 */
.L_x_565:
[----:B------:R-:W-:Y:S05]  /*111c0*/  BSYNC.RECONVERGENT B0 ;  /* 0x0000000000007941 */ /* 0x000fea0003800200 */
.L_x_563:
        /* <DEDUP_REMOVED lines=12> */
.L_x_567:
[----:B------:R-:W-:Y:S05]  /*11290*/  BSYNC.RECONVERGENT B6 ;  /* 0x0000000000067941 */ /* 0x000fea0003800200 */
.L_x_566:
[----:B------:R-:W2:Y:S02]  /*112a0*/  LDG.E R4, desc[UR36][R24.64] ;  /* 0x0000002418047981 */ /* 0x000ea4000c1e1900 */
[----:B--2---:R-:W-:-:S13]  /*112b0*/  FSETP.GEU.AND P0, PT, R0, |R4|, PT ;  /* 0x400000040000720b */ /* 0x004fda0003f0e000 */
[----:B------:R-:W-:-:S05]  /*112c0*/  @!P0 FMUL R0, R30, R0 ;  /* 0x000000001e008220 */ /* 0x000fca0000400000 */
[----:B------:R0:W-:Y:S02]  /*112d0*/  @!P0 STG.E desc[UR36][R24.64], R0 ;  /* 0x0000000018008986 */ /* 0x0001e4000c101924 */
[----:B0-----:R-:W-:-:S07]  /*112e0*/  IMAD.MOV.U32 R0, RZ, RZ, 0x1 ;  /* 0x00000001ff007424 */ /* 0x001fce00078e00ff */
.L_x_562:
[----:B------:R-:W-:Y:S05]  /*112f0*/  BSYNC.RECONVERGENT B3 ;  /* 0x0000000000037941 */ /* 0x000fea0003800200 */
.L_x_561:
[----:B------:R-:W-:-:S04]  /*11300*/  IADD3 R37, PT, PT, R37, 0x4, RZ ;  /* 0x0000000425257810 */ /* 0x000fc80007ffe0ff */
[----:B------:R-:W-:-:S13]  /*11310*/  ISETP.GE.AND P0, PT, R37, R23, PT ;  /* 0x000000172500720c */ /* 0x000fda0003f06270 */
[----:B------:R-:W-:Y:S05]  /*11320*/  @!P0 BRA `(.L_x_568) ;  /* 0xfffffff4001c8947 */ /* 0x000fea000383ffff */
.L_x_518:
[----:B------:R-:W-:Y:S05]  /*11330*/  BSYNC.RECONVERGENT B4 ;  /* 0x0000000000047941 */ /* 0x000fea0003800200 */
.L_x_517:
[----:B------:R-:W-:-:S05]  /*11340*/  VIADD R22, R22, 0x1 ;  /* 0x0000000116167836 */ /* 0x000fca0000000000 */
[----:B------:R-:W-:-:S13]  /*11350*/  ISETP.GE.AND P0, PT, R22, R18, PT ;  /* 0x000000121600720c */ /* 0x000fda0003f06270 */
[----:B------:R-:W-:Y:S05]  /*11360*/  @!P0 BRA `(.L_x_569) ;  /* 0xffffffe800a48947 */ /* 0x000fea000383ffff */
.L_x_516:
[----:B------:R-:W-:Y:S05]  /*11370*/  BSYNC.RECONVERGENT B5 ;  /* 0x0000000000057941 */ /* 0x000fea0003800200 */
.L_x_515:
[----:B------:R-:W-:Y:S01]  /*11380*/  ISETP.GE.AND P0, PT, R10, R18, PT ;  /* 0x000000120a00720c */ /* 0x000fe20003f06270 */
[----:B------:R-:W-:-:S12]  /*11390*/  BSSY.RECONVERGENT B3, `(.L_x_570) ;  /* 0x00002c8000037945 */ /* 0x000fd80003800200 */
[----:B------:R-:W-:Y:S05]  /*113a0*/  @P0 BRA `(.L_x_571) ;  /* 0x0000002c00180947 */ /* 0x000fea0003800000 */
[CC--:B------:R-:W-:Y:S01]  /*113b0*/  VIMNMX R4, PT, PT, R27.reuse, R8.reuse, PT ;  /* 0x000000081b047248 */ /* 0x0c0fe20003fe0100 */
[----:B------:R-:W-:Y:S01]  /*113c0*/  BSSY.RECONVERGENT B6, `(.L_x_572) ;  /* 0x0000167000067945 */ /* 0x000fe20003800200 */
[----:B------:R-:W-:Y:S02]  /*113d0*/  VIADDMNMX R19, R27, -R8, RZ, !PT ;  /* 0x800000081b137246 */ /* 0x000fe400078001ff */
[----:B------:R-:W-:Y:S02]  /*113e0*/  IABS R4, R4 ;  /* 0x0000000400047213 */ /* 0x000fe40000000000 */
[----:B------:R-:W-:Y:S01]  /*113f0*/  IADD3 R23, PT, PT, R17, -R16, RZ ;  /* 0x8000001011177210 */ /* 0x000fe20007ffe0ff */
[----:B------:R-:W-:Y:S01]  /*11400*/  IMAD.IADD R16, R16, 0x1, -R17 ;  /* 0x0000000110107824 */ /* 0x000fe200078e0a11 */
[----:B------:R-:W-:Y:S01]  /*11410*/  I2FP.F32.S32 R4, R4 ;  /* 0x0000000400047245 */ /* 0x000fe20000201400 */
[----:B------:R-:W-:Y:S01]  /*11420*/  VIADD R32, R19, 0x1 ;  /* 0x0000000113207836 */ /* 0x000fe20000000000 */
[----:B------:R-:W-:-:S02]  /*11430*/  IADD3 R31, PT, PT, R27, 0x1, R8 ;  /* 0x000000011b1f7810 */ /* 0x000fc40007ffe008 */
[----:B------:R-:W-:Y:S01]  /*11440*/  VIADDMNMX R17, R8, R2, UR40, PT ;  /* 0x0000002808117e46 */ /* 0x000fe2000b800102 */
[----:B------:R-:W-:Y:S01]  /*11450*/  FMUL R33, R4, R4 ;  /* 0x0000000404217220 */ /* 0x000fe20000400000 */
[----:B------:R-:W-:Y:S02]  /*11460*/  MOV R22, R10 ;  /* 0x0000000a00167202 */ /* 0x000fe40000000f00 */
[----:B------:R-:W-:Y:S02]  /*11470*/  LOP3.LUT R23, R23, 0x3, RZ, 0xc0, !PT ;  /* 0x0000000317177812 */ /* 0x000fe400078ec0ff */
[----:B------:R-:W-:-:S07]  /*11480*/  VIMNMX R31, PT, PT, R31, UR42, PT ;  /* 0x0000002a1f1f7c48 */ /* 0x000fce000bfe0100 */
.L_x_625:
[----:B------:R-:W-:Y:S01]  /*11490*/  ISETP.GE.AND P0, PT, R19, R31, PT ;  /* 0x0000001f1300720c */ /* 0x000fe20003f06270 */
[----:B------:R-:W-:-:S12]  /*114a0*/  BSSY.RECONVERGENT B5, `(.L_x_573) ;  /* 0x0000155000057945 */ /* 0x000fd80003800200 */
[----:B------:R-:W-:Y:S05]  /*114b0*/  @P0 BRA `(.L_x_574) ;  /* 0x00000014004c0947 */ /* 0x000fea0003800000 */
[----:B------:R-:W-:Y:S01]  /*114c0*/  IADD3 R4, PT, PT, R28, -R22, RZ ;  /* 0x800000161c047210 */ /* 0x000fe20007ffe0ff */
[----:B------:R-:W-:Y:S01]  /*114d0*/  IMAD.IADD R5, R2, 0x1, -R17 ;  /* 0x0000000102057824 */ /* 0x000fe200078e0a11 */
[----:B------:R-:W-:Y:S01]  /*114e0*/  ISETP.NE.AND P0, PT, R23, RZ, PT ;  /* 0x000000ff1700720c */ /* 0x000fe20003f05270 */
[----:B------:R-:W-:Y:S01]  /*114f0*/  BSSY.RECONVERGENT B4, `(.L_x_575) ;  /* 0x0000094000047945 */ /* 0x000fe20003800200 */
[----:B------:R-:W-:Y:S02]  /*11500*/  IABS R4, R4 ;  /* 0x0000000400047213 */ /* 0x000fe40000000000 */
[----:B------:R-:W-:Y:S02]  /*11510*/  IABS R5, R5 ;  /* 0x0000000500057213 */ /* 0x000fe40000000000 */
[----:B------:R-:W-:Y:S02]  /*11520*/  I2FP.F32.S32 R4, R4 ;  /* 0x0000000400047245 */ /* 0x000fe40000201400 */
[----:B------:R-:W-:-:S02]  /*11530*/  I2FP.F32.S32 R5, R5 ;  /* 0x0000000500057245 */ /* 0x000fc40000201400 */
[----:B------:R-:W-:Y:S01]  /*11540*/  MOV R37, R19 ;  /* 0x0000001300257202 */ /* 0x000fe20000000f00 */
        /* <DEDUP_REMOVED lines=22> */
.L_x_580:
[----:B------:R-:W-:Y:S01]  /*116b0*/  FMUL.FTZ R4, R0, R5 ;  /* 0x0000000500047220 */ /* 0x000fe20000410000 */
[----:B------:R-:W-:-:S03]  /*116c0*/  FMUL.FTZ R5, R5, 0.5 ;  /* 0x3f00000005057820 */ /* 0x000fc60000410000 */
[----:B------:R-:W-:-:S04]  /*116d0*/  FFMA R0, -R4, R4, R0 ;  /* 0x0000000404007223 */ /* 0x000fc80000000100 */
[----:B------:R-:W-:-:S07]  /*116e0*/  FFMA R4, R0, R5, R4 ;  /* 0x0000000500047223 */ /* 0x000fce0000000004 */
.L_x_581:
[----:B------:R-:W-:Y:S05]  /*116f0*/  BSYNC.RECONVERGENT B0 ;  /* 0x0000000000007941 */ /* 0x000fea0003800200 */
.L_x_579:
        /* <DEDUP_REMOVED lines=12> */
.L_x_583:
[----:B------:R-:W-:Y:S05]  /*117c0*/  BSYNC.RECONVERGENT B8 ;  /* 0x0000000000087941 */ /* 0x000fea0003800200 */
.L_x_582:
[----:B------:R-:W2:Y:S02]  /*117d0*/  LDG.E R4, desc[UR36][R24.64] ;  /* 0x0000002418047981 */ /* 0x000ea4000c1e1900 */
[----:B--2---:R-:W-:-:S13]  /*117e0*/  FSETP.GEU.AND P0, PT, R0, |R4|, PT ;  /* 0x400000040000720b */ /* 0x004fda0003f0e000 */
[----:B------:R-:W-:-:S05]  /*117f0*/  @!P0 FMUL R0, R30, R0 ;  /* 0x000000001e008220 */ /* 0x000fca0000400000 */
[----:B------:R0:W-:Y:S02]  /*11800*/  @!P0 STG.E desc[UR36][R24.64], R0 ;  /* 0x0000000018008986 */ /* 0x0001e4000c101924 */
[----:B0-----:R-:W-:-:S07]  /*11810*/  HFMA2 R0, -RZ, RZ, 0, 5.9604644775390625e-08 ;  /* 0x00000001ff007431 */ /* 0x001fce00000001ff */
.L_x_578:
[----:B------:R-:W-:Y:S05]  /*11820*/  BSYNC.RECONVERGENT B7 ;  /* 0x0000000000077941 */ /* 0x000fea0003800200 */
.L_x_577:
        /* <DEDUP_REMOVED lines=24> */
.L_x_587:
[----:B------:R-:W-:Y:S01]  /*119b0*/  FMUL.FTZ R4, R0, R5 ;  /* 0x0000000500047220 */ /* 0x000fe20000410000 */
[----:B------:R-:W-:-:S03]  /*119c0*/  FMUL.FTZ R5, R5, 0.5 ;  /* 0x3f00000005057820 */ /* 0x000fc60000410000 */
[----:B------:R-:W-:-:S04]  /*119d0*/  FFMA R0, -R4, R4, R0 ;  /* 0x0000000404007223 */ /* 0x000fc80000000100 */
[----:B------:R-:W-:-:S07]  /*119e0*/  FFMA R4, R0, R5, R4 ;  /* 0x0000000500047223 */ /* 0x000fce0000000004 */
.L_x_588:
[----:B------:R-:W-:Y:S05]  /*119f0*/  BSYNC.RECONVERGENT B0 ;  /* 0x0000000000007941 */ /* 0x000fea0003800200 */
.L_x_586:
        /* <DEDUP_REMOVED lines=12> */
.L_x_590:
[----:B------:R-:W-:Y:S05]  /*11ac0*/  BSYNC.RECONVERGENT B8 ;  /* 0x0000000000087941 */ /* 0x000fea0003800200 */
.L_x_589:
[----:B------:R-:W2:Y:S02]  /*11ad0*/  LDG.E R4, desc[UR36][R24.64] ;  /* 0x0000002418047981 */ /* 0x000ea4000c1e1900 */
[----:B--2---:R-:W-:-:S13]  /*11ae0*/  FSETP.GEU.AND P0, PT, R0, |R4|, PT ;  /* 0x400000040000720b */ /* 0x004fda0003f0e000 */
[----:B------:R-:W-:-:S05]  /*11af0*/  @!P0 FMUL R0, R30, R0 ;  /* 0x000000001e008220 */ /* 0x000fca0000400000 */
[----:B------:R0:W-:Y:S02]  /*11b00*/  @!P0 STG.E desc[UR36][R24.64], R0 ;  /* 0x0000000018008986 */ /* 0x0001e4000c101924 */
[----:B0-----:R-:W-:-:S07]  /*11b10*/  IMAD.MOV.U32 R0, RZ, RZ, 0x1 ;  /* 0x00000001ff007424 */ /* 0x001fce00078e00ff */
.L_x_585:
[----:B------:R-:W-:Y:S05]  /*11b20*/  BSYNC.RECONVERGENT B7 ;  /* 0x0000000000077941 */ /* 0x000fea0003800200 */
.L_x_584:
[----:B------:R-:W-:Y:S02]  /*11b30*/  ISETP.NE.AND P0, PT, R23, 0x2, PT ;  /* 0x000000021700780c */ /* 0x000fe40003f05270 */
[----:B------:R-:W-:-:S05]  /*11b40*/  IADD3 R6, PT, PT, R19, 0x2, RZ ;  /* 0x0000000213067810 */ /* 0x000fca0007ffe0ff */
[----:B------:R-:W-:-:S06]  /*11b50*/  IMAD.MOV.U32 R37, RZ, RZ, R6 ;  /* 0x000000ffff257224 */ /* 0x000fcc00078e0006 */
        /* <DEDUP_REMOVED lines=22> */
.L_x_592:
[----:B------:R-:W-:Y:S01]  /*11cc0*/  FMUL.FTZ R4, R0, R5 ;  /* 0x0000000500047220 */ /* 0x000fe20000410000 */
[----:B------:R-:W-:-:S03]  /*11cd0*/  FMUL.FTZ R5, R5, 0.5 ;  /* 0x3f00000005057820 */ /* 0x000fc60000410000 */
[----:B------:R-:W-:-:S04]  /*11ce0*/  FFMA R0, -R4, R4, R0 ;  /* 0x0000000404007223 */ /* 0x000fc80000000100 */
[----:B------:R-:W-:-:S07]  /*11cf0*/  FFMA R4, R0, R5, R4 ;  /* 0x0000000500047223 */ /* 0x000fce0000000004 */
.L_x_593:
[----:B------:R-:W-:Y:S05]  /*11d00*/  BSYNC.RECONVERGENT B0 ;  /* 0x0000000000007941 */ /* 0x000fea0003800200 */
.L_x_591:
        /* <DEDUP_REMOVED lines=12> */
.L_x_595:
[----:B------:R-:W-:Y:S05]  /*11dd0*/  BSYNC.RECONVERGENT B7 ;  /* 0x0000000000077941 */ /* 0x000fea0003800200 */
.L_x_594:
[----:B------:R-:W2:Y:S02]  /*11de0*/  LDG.E R4, desc[UR36][R24.64] ;  /* 0x0000002418047981 */ /* 0x000ea4000c1e1900 */
[----:B--2---:R-:W-:-:S13]  /*11df0*/  FSETP.GEU.AND P0, PT, R0, |R4|, PT ;  /* 0x400000040000720b */ /* 0x004fda0003f0e000 */
[----:B------:R-:W-:-:S05]  /*11e00*/  @!P0 FMUL R0, R30, R0 ;  /* 0x000000001e008220 */ /* 0x000fca0000400000 */
[----:B------:R0:W-:Y:S02]  /*11e10*/  @!P0 STG.E desc[UR36][R24.64], R0 ;  /* 0x0000000018008986 */ /* 0x0001e4000c101924 */
[----:B0-----:R-:W-:-:S07]  /*11e20*/  HFMA2 R0, -RZ, RZ, 0, 5.9604644775390625e-08 ;  /* 0x00000001ff007431 */ /* 0x001fce00000001ff */
.L_x_576:
[----:B------:R-:W-:Y:S05]  /*11e30*/  BSYNC.RECONVERGENT B4 ;  /* 0x0000000000047941 */ /* 0x000fea0003800200 */
.L_x_575:
[----:B------:R-:W-:-:S13]  /*11e40*/  ISETP.GT.U32.AND P0, PT, R16, -0x4, PT ;  /* 0xfffffffc1000780c */ /* 0x000fda0003f04070 */
[----:B------:R-:W-:Y:S05]  /*11e50*/  @P0 BRA `(.L_x_574) ;  /* 0x0000000800e40947 */ /* 0x000fea0003800000 */
.L_x_624:
        /* <DEDUP_REMOVED lines=22> */
.L_x_599:
[----:B------:R-:W-:Y:S01]  /*11fc0*/  FMUL.FTZ R4, R0, R5 ;  /* 0x0000000500047220 */ /* 0x000fe20000410000 */
[----:B------:R-:W-:-:S03]  /*11fd0*/  FMUL.FTZ R5, R5, 0.5 ;  /* 0x3f00000005057820 */ /* 0x000fc60000410000 */
[----:B------:R-:W-:-:S04]  /*11fe0*/  FFMA R0, -R4, R4, R0 ;  /* 0x0000000404007223 */ /* 0x000fc80000000100 */
[----:B------:R-:W-:-:S07]  /*11ff0*/  FFMA R4, R0, R5, R4 ;  /* 0x0000000500047223 */ /* 0x000fce0000000004 */
.L_x_600:
[----:B------:R-:W-:Y:S05]  /*12000*/  BSYNC.RECONVERGENT B0 ;  /* 0x0000000000007941 */ /* 0x000fea0003800200 */
.L_x_598:
        /* <DEDUP_REMOVED lines=12> */
.L_x_602:
[----:B------:R-:W-:Y:S05]  /*120d0*/  BSYNC.RECONVERGENT B7 ;  /* 0x0000000000077941 */ /* 0x000fea0003800200 */
.L_x_601:
[----:B------:R-:W2:Y:S02]  /*120e0*/  LDG.E R4, desc[UR36][R24.64] ;  /* 0x0000002418047981 */ /* 0x000ea4000c1e1900 */
[----:B--2---:R-:W-:-:S13]  /*120f0*/  FSETP.GEU.AND P0, PT, R0, |R4|, PT ;  /* 0x400000040000720b */ /* 0x004fda0003f0e000 */
[----:B------:R-:W-:-:S05]  /*12100*/  @!P0 FMUL R0, R30, R0 ;  /* 0x000000001e008220 */ /* 0x000fca0000400000 */
[----:B------:R0:W-:Y:S02]  /*12110*/  @!P0 STG.E desc[UR36][R24.64], R0 ;  /* 0x0000000018008986 */ /* 0x0001e4000c101924 */
[----:B0-----:R-:W-:-:S07]  /*12120*/  IMAD.MOV.U32 R0, RZ, RZ, 0x1 ;  /* 0x00000001ff007424 */ /* 0x001fce00078e00ff */
.L_x_597:
[----:B------:R-:W-:Y:S05]  /*12130*/  BSYNC.RECONVERGENT B4 ;  /* 0x0000000000047941 */ /* 0x000fea0003800200 */
.L_x_596:
        /* <DEDUP_REMOVED lines=22> */
.L_x_606:
[----:B------:R-:W-:Y:S01]  /*122a0*/  FMUL.FTZ R4, R0, R5 ;  /* 0x0000000500047220 */ /* 0x000fe20000410000 */
[----:B------:R-:W-:-:S03]  /*122b0*/  FMUL.FTZ R5, R5, 0.5 ;  /* 0x3f00000005057820 */ /* 0x000fc60000410000 */
[----:B------:R-:W-:-:S04]  /*122c0*/  FFMA R0, -R4, R4, R0 ;  /* 0x0000000404007223 */ /* 0x000fc80000000100 */
[----:B------:R-:W-:-:S07]  /*122d0*/  FFMA R4, R0, R5, R4 ;  /* 0x0000000500047223 */ /* 0x000fce0000000004 */
.L_x_607:
[----:B------:R-:W-:Y:S05]  /*122e0*/  BSYNC.RECONVERGENT B0 ;  /* 0x0000000000007941 */ /* 0x000fea0003800200 */
.L_x_605:
        /* <DEDUP_REMOVED lines=12> */
.L_x_609:
[----:B------:R-:W-:Y:S05]  /*123b0*/  BSYNC.RECONVERGENT B7 ;  /* 0x0000000000077941 */ /* 0x000fea0003800200 */
.L_x_608:
[----:B------:R-:W2:Y:S02]  /*123c0*/  LDG.E R4, desc[UR36][R24.64] ;  /* 0x0000002418047981 */ /* 0x000ea4000c1e1900 */
[----:B--2---:R-:W-:-:S13]  /*123d0*/  FSETP.GEU.AND P0, PT, R0, |R4|, PT ;  /* 0x400000040000720b */ /* 0x004fda0003f0e000 */
[----:B------:R-:W-:-:S05]  /*123e0*/  @!P0 FMUL R0, R30, R0 ;  /* 0x000000001e008220 */ /* 0x000fca0000400000 */
[----:B------:R0:W-:Y:S02]  /*123f0*/  @!P0 STG.E desc[UR36][R24.64], R0 ;  /* 0x0000000018008986 */ /* 0x0001e4000c101924 */
[----:B0-----:R-:W-:-:S07]  /*12400*/  IMAD.MOV.U32 R0, RZ, RZ, 0x1 ;  /* 0x00000001ff007424 */ /* 0x001fce00078e00ff */
.L_x_604:
[----:B------:R-:W-:Y:S05]  /*12410*/  BSYNC.RECONVERGENT B4 ;  /* 0x0000000000047941 */ /* 0x000fea0003800200 */
.L_x_603:
        /* <DEDUP_REMOVED lines=21> */
.L_x_613:
[----:B------:R-:W-:Y:S01]  /*12570*/  FMUL.FTZ R4, R0, R5 ;  /* 0x0000000500047220 */ /* 0x000fe20000410000 */
[----:B------:R-:W-:-:S03]  /*12580*/  FMUL.FTZ R5, R5, 0.5 ;  /* 0x3f00000005057820 */ /* 0x000fc60000410000 */
[----:B------:R-:W-:-:S04]  /*12590*/  FFMA R0, -R4, R4, R0 ;  /* 0x0000000404007223 */ /* 0x000fc80000000100 */
[----:B------:R-:W-:-:S07]  /*125a0*/  FFMA R4, R0, R5, R4 ;  /* 0x0000000500047223 */ /* 0x000fce0000000004 */
.L_x_614:
[----:B------:R-:W-:Y:S05]  /*125b0*/  BSYNC.RECONVERGENT B0 ;  /* 0x0000000000007941 */ /* 0x000fea0003800200 */
.L_x_612:
        /* <DEDUP_REMOVED lines=12> */
.L_x_616:
[----:B------:R-:W-:Y:S05]  /*12680*/  BSYNC.RECONVERGENT B7 ;  /* 0x0000000000077941 */ /* 0x000fea0003800200 */
.L_x_615:
[----:B------:R-:W2:Y:S02]  /*12690*/  LDG.E R4, desc[UR36][R24.64] ;  /* 0x0000002418047981 */ /* 0x000ea4000c1e1900 */
[----:B--2---:R-:W-:-:S13]  /*126a0*/  FSETP.GEU.AND P0, PT, R0, |R4|, PT ;  /* 0x400000040000720b */ /* 0x004fda0003f0e000 */
[----:B------:R-:W-:-:S05]  /*126b0*/  @!P0 FMUL R0, R30, R0 ;  /* 0x000000001e008220 */ /* 0x000fca0000400000 */
[----:B------:R0:W-:Y:S02]  /*126c0*/  @!P0 STG.E desc[UR36][R24.64], R0 ;  /* 0x0000000018008986 */ /* 0x0001e4000c101924 */
[----:B0-----:R-:W-:-:S07]  /*126d0*/  HFMA2 R0, -RZ, RZ, 0, 5.9604644775390625e-08 ;  /* 0x00000001ff007431 */ /* 0x001fce00000001ff */
.L_x_611:
[----:B------:R-:W-:Y:S05]  /*126e0*/  BSYNC.RECONVERGENT B4 ;  /* 0x0000000000047941 */ /* 0x000fea0003800200 */
.L_x_610:
        /* <DEDUP_REMOVED lines=21> */
.L_x_620:
[----:B------:R-:W-:Y:S01]  /*12840*/  FMUL.FTZ R4, R0, R5 ;  /* 0x0000000500047220 */ /* 0x000fe20000410000 */
[----:B------:R-:W-:-:S03]  /*12850*/  FMUL.FTZ R5, R5, 0.5 ;  /* 0x3f00000005057820 */ /* 0x000fc60000410000 */
[----:B------:R-:W-:-:S04]  /*12860*/  FFMA R0, -R4, R4, R0 ;  /* 0x0000000404007223 */ /* 0x000fc80000000100 */
[----:B------:R-:W-:-:S07]  /*12870*/  FFMA R4, R0, R5, R4 ;  /* 0x0000000500047223 */ /* 0x000fce0000000004 */
.L_x_621:
[----:B------:R-:W-:Y:S05]  /*12880*/  BSYNC.RECONVERGENT B0 ;  /* 0x0000000000007941 */ /* 0x000fea0003800200 */
.L_x_619:
        /* <DEDUP_REMOVED lines=12> */
.L_x_623:
[----:B------:R-:W-:Y:S05]  /*12950*/  BSYNC.RECONVERGENT B7 ;  /* 0x0000000000077941 */ /* 0x000fea0003800200 */
.L_x_622:
[----:B------:R-:W2:Y:S02]  /*12960*/  LDG.E R4, desc[UR36][R24.64] ;  /* 0x0000002418047981 */ /* 0x000ea4000c1e1900 */
[----:B--2---:R-:W-:-:S13]  /*12970*/  FSETP.GEU.AND P0, PT, R0, |R4|, PT ;  /* 0x400000040000720b */ /* 0x004fda0003f0e000 */
[----:B------:R-:W-:-:S05]  /*12980*/  @!P0 FMUL R0, R30, R0 ;  /* 0x000000001e008220 */ /* 0x000fca0000400000 */
[----:B------:R0:W-:Y:S02]  /*12990*/  @!P0 STG.E desc[UR36][R24.64], R0 ;  /* 0x0000000018008986 */ /* 0x0001e4000c101924 */
[----:B0-----:R-:W-:-:S07]  /*129a0*/  IMAD.MOV.U32 R0, RZ, RZ, 0x1 ;  /* 0x00000001ff007424 */ /* 0x001fce00078e00ff */
.L_x_618:
[----:B------:R-:W-:Y:S05]  /*129b0*/  BSYNC.RECONVERGENT B4 ;  /* 0x0000000000047941 */ /* 0x000fea0003800200 */
.L_x_617:
[----:B------:R-:W-:-:S04]  /*129c0*/  IADD3 R37, PT, PT, R37, 0x4, RZ ;  /* 0x0000000425257810 */ /* 0x000fc80007ffe0ff */
[----:B------:R-:W-:-:S13]  /*129d0*/  ISETP.GE.AND P0, PT, R37, R31, PT ;  /* 0x0000001f2500720c */ /* 0x000fda0003f06270 */
[----:B------:R-:W-:Y:S05]  /*129e0*/  @!P0 BRA `(.L_x_624) ;  /* 0xfffffff4001c8947 */ /* 0x000fea000383ffff */
.L_x_574:
[----:B------:R-:W-:Y:S05]  /*129f0*/  BSYNC.RECONVERGENT B5 ;  /* 0x0000000000057941 */ /* 0x000fea0003800200 */
.L_x_573:
[----:B------:R-:W-:-:S05]  /*12a00*/  VIADD R22, R22, 0x1 ;  /* 0x0000000116167836 */ /* 0x000fca0000000000 */
[----:B------:R-:W-:-:S13]  /*12a10*/  ISETP.GE.AND P0, PT, R22, R18, PT ;  /* 0x000000121600720c */ /* 0x000fda0003f06270 */
[----:B------:R-:W-:Y:S05]  /*12a20*/  @!P0 BRA `(.L_x_625) ;  /* 0xffffffe800988947 */ /* 0x000fea000383ffff */
[----:B------:R-:W-:Y:S05]  /*12a30*/  BSYNC.RECONVERGENT B6 ;  /* 0x0000000000067941 */ /* 0x000fea0003800200 */
.L_x_572:
[----:B------:R-:W-:-:S13]  /*12a40*/  ISETP.GE.AND P0, PT, R10, R18, PT ;  /* 0x000000120a00720c */ /* 0x000fda0003f06270 */
[----:B------:R-:W-:Y:S05]  /*12a50*/  @P0 BRA `(.L_x_571) ;  /* 0x00000014006c0947 */ /* 0x000fea0003800000 */
[-C--:B------:R-:W-:Y:S01]  /*12a60*/  VIMNMX R4, PT, PT, R27, R8.reuse, PT ;  /* 0x000000081b047248 */ /* 0x080fe20003fe0100 */
[C---:B------:R-:W-:Y:S01]  /*12a70*/  VIADD R19, R9.reuse, 0x1 ;  /* 0x0000000109137836 */ /* 0x040fe20000000000 */
[----:B------:R-:W-:Y:S01]  /*12a80*/  VIMNMX R5, PT, PT, R2, R8, PT ;  /* 0x0000000802057248 */ /* 0x000fe20003fe0100 */
[----:B------:R-:W-:Y:S01]  /*12a90*/  VIADD R23, R9, 0x3 ;  /* 0x0000000309177836 */ /* 0x000fe20000000000 */
[----:B------:R-:W-:Y:S02]  /*12aa0*/  IABS R4, R4 ;  /* 0x0000000400047213 */ /* 0x000fe40000000000 */
[----:B------:R-:W-:Y:S02]  /*12ab0*/  IABS R5, R5 ;  /* 0x0000000500057213 */ /* 0x000fe40000000000 */
[----:B------:R-:W-:Y:S02]  /*12ac0*/  VIADDMNMX R32, R27, -R8, RZ, !PT ;  /* 0x800000081b207246 */ /* 0x000fe400078001ff */
[----:B------:R-:W-:-:S02]  /*12ad0*/  I2FP.F32.S32 R4, R4 ;  /* 0x0000000400047245 */ /* 0x000fc40000201400 */
[----:B------:R-:W-:Y:S01]  /*12ae0*/  I2FP.F32.S32 R5, R5 ;  /* 0x0000000500057245 */ /* 0x000fe20000201400 */
[----:B------:R-:W-:Y:S01]  /*12af0*/  IMAD R32, R32, UR41, RZ ;  /* 0x0000002920207c24 */ /* 0x000fe2000f8e02ff */
[----:B------:R-:W-:Y:S01]  /*12b00*/  IADD3 R33, PT, PT, R15, -R14, RZ ;  /* 0x8000000e0f217210 */ /* 0x000fe20007ffe0ff */
[----:B------:R-:W-:Y:S01]  /*12b10*/  FMUL R36, R4, R4 ;  /* 0x0000000404247220 */ /* 0x000fe20000400000 */
[----:B------:R-:W-:Y:S01]  /*12b20*/  IADD3 R22, PT, PT, R9, 0x2, RZ ;  /* 0x0000000209167810 */ /* 0x000fe20007ffe0ff */
[----:B------:R-:W-:Y:S01]  /*12b30*/  FMUL R37, R5, R5 ;  /* 0x0000000505257220 */ /* 0x000fe20000400000 */
[----:B------:R-:W-:Y:S02]  /*12b40*/  MOV R31, R10 ;  /* 0x0000000a001f7202 */ /* 0x000fe40000000f00 */
[----:B------:R-:W-:-:S07]  /*12b50*/  LOP3.LUT R33, R33, 0x3, RZ, 0xc0, !PT ;  /* 0x0000000321217812 */ /* 0x000fce00078ec0ff */
.L_x_678:
[----:B------:R-:W-:Y:S01]  /*12b60*/  ISETP.GE.AND P0, PT, R9, R12, PT ;  /* 0x0000000c0900720c */ /* 0x000fe20003f06270 */
[----:B------:R-:W-:-:S12]  /*12b70*/  BSSY.RECONVERGENT B5, `(.L_x_626) ;  /* 0x0000146000057945 */ /* 0x000fd80003800200 */
[----:B------:R-:W-:Y:S05]  /*12b80*/  @P0 BRA `(.L_x_627) ;  /* 0x0000001400100947 */ /* 0x000fea0003800000 */
[----:B------:R-:W-:Y:S01]  /*12b90*/  ISETP.NE.AND P0, PT, R33, RZ, PT ;  /* 0x000000ff2100720c */ /* 0x000fe20003f05270 */
[----:B------:R-:W-:Y:S01]  /*12ba0*/  IMAD.IADD R4, R28, 0x1, -R31 ;  /* 0x000000011c047824 */ /* 0x000fe200078e0a1f */
[----:B------:R-:W-:Y:S01]  /*12bb0*/  BSSY.RECONVERGENT B4, `(.L_x_628) ;  /* 0x000008e000047945 */ /* 0x000fe20003800200 */
[----:B------:R-:W-:Y:S01]  /*12bc0*/  IADD3 R40, PT, PT, R32, R31, RZ ;  /* 0x0000001f20287210 */ /* 0x000fe20007ffe0ff */
[----:B------:R-:W-:Y:S02]  /*12bd0*/  IMAD.MOV.U32 R39, RZ, RZ, R9 ;  /* 0x000000ffff277224 */ /* 0x000fe400078e0009 */
[----:B------:R-:W-:-:S04]  /*12be0*/  IABS R4, R4 ;  /* 0x0000000400047213 */ /* 0x000fc80000000000 */
[----:B------:R-:W-:-:S05]  /*12bf0*/  I2FP.F32.S32 R4, R4 ;  /* 0x0000000400047245 */ /* 0x000fca0000201400 */
[----:B------:R-:W-:Y:S01]  /*12c00*/  FMUL R41, R4, R4 ;  /* 0x0000000404297220 */ /* 0x000fe20000400000 */
[----:B------:R-:W-:Y:S06]  /*12c10*/  @!P0 BRA `(.L_x_629) ;  /* 0x00000008001c8947 */ /* 0x000fec0003800000 */
[----:B------:R-:W0:Y:S01]  /*12c20*/  LDCU.64 UR4, c[0x0][0x388] ;  /* 0x00007100ff0477ac */ /* 0x000e220008000a00 */
[----:B------:R-:W-:-:S05]  /*12c30*/  IMAD R4, R40, UR40, RZ ;  /* 0x0000002828047c24 */ /* 0x000fca000f8e02ff */
        /* <DEDUP_REMOVED lines=18> */
.L_x_633:
[----:B------:R-:W-:Y:S01]  /*12d60*/  FMUL.FTZ R4, R0, R5 ;  /* 0x0000000500047220 */ /* 0x000fe20000410000 */
[----:B------:R-:W-:-:S03]  /*12d70*/  FMUL.FTZ R5, R5, 0.5 ;  /* 0x3f00000005057820 */ /* 0x000fc60000410000 */
[----:B------:R-:W-:-:S04]  /*12d80*/  FFMA R0, -R4, R4, R0 ;  /* 0x0000000404007223 */ /* 0x000fc80000000100 */
[----:B------:R-:W-:-:S07]  /*12d90*/  FFMA R4, R0, R5, R4 ;  /* 0x0000000500047223 */ /* 0x000fce0000000004 */
.L_x_634:
[----:B------:R-:W-:Y:S05]  /*12da0*/  BSYNC.RECONVERGENT B0 ;  /* 0x0000000000007941 */ /* 0x000fea0003800200 */
.L_x_632:
        /* <DEDUP_REMOVED lines=12> */
.L_x_636:
[----:B------:R-:W-:Y:S05]  /*12e70*/  BSYNC.RECONVERGENT B7 ;  /* 0x0000000000077941 */ /* 0x000fea0003800200 */
.L_x_635:
[----:B------:R-:W2:Y:S02]  /*12e80*/  LDG.E R4, desc[UR36][R24.64] ;  /* 0x0000002418047981 */ /* 0x000ea4000c1e1900 */
[----:B--2---:R-:W-:-:S13]  /*12e90*/  FSETP.GEU.AND P0, PT, R0, |R4|, PT ;  /* 0x400000040000720b */ /* 0x004fda0003f0e000 */
[----:B------:R-:W-:-:S05]  /*12ea0*/  @!P0 FMUL R0, R30, R0 ;  /* 0x000000001e008220 */ /* 0x000fca0000400000 */
[----:B------:R0:W-:Y:S02]  /*12eb0*/  @!P0 STG.E desc[UR36][R24.64], R0 ;  /* 0x0000000018008986 */ /* 0x0001e4000c101924 */
[----:B0-----:R-:W-:-:S07]  /*12ec0*/  HFMA2 R0, -RZ, RZ, 0, 5.9604644775390625e-08 ;  /* 0x00000001ff007431 */ /* 0x001fce00000001ff */
.L_x_631:
[----:B------:R-:W-:Y:S05]  /*12ed0*/  BSYNC.RECONVERGENT B6 ;  /* 0x0000000000067941 */ /* 0x000fea0003800200 */
.L_x_630:
[----:B------:R-:W-:Y:S01]  /*12ee0*/  ISETP.NE.AND P0, PT, R33, 0x1, PT ;  /* 0x000000012100780c */ /* 0x000fe20003f05270 */
[----:B------:R-:W-:-:S12]  /*12ef0*/  IMAD.MOV.U32 R39, RZ, RZ, R19 ;  /* 0x000000ffff277224 */ /* 0x000fd800078e0013 */
[----:B------:R-:W-:Y:S05]  /*12f00*/  @!P0 BRA `(.L_x_629) ;  /* 0x0000000400608947 */ /* 0x000fea0003800000 */
        /* <DEDUP_REMOVED lines=18> */
.L_x_640:
[----:B------:R-:W-:Y:S01]  /*13030*/  FMUL.FTZ R4, R0, R5 ;  /* 0x0000000500047220 */ /* 0x000fe20000410000 */
[----:B------:R-:W-:-:S03]  /*13040*/  FMUL.FTZ R5, R5, 0.5 ;  /* 0x3f00000005057820 */ /* 0x000fc60000410000 */
[----:B------:R-:W-:-:S04]  /*13050*/  FFMA R0, -R4, R4, R0 ;  /* 0x0000000404007223 */ /* 0x000fc80000000100 */
[----:B------:R-:W-:-:S07]  /*13060*/  FFMA R4, R0, R5, R4 ;  /* 0x0000000500047223 */ /* 0x000fce0000000004 */
.L_x_641:
[----:B------:R-:W-:Y:S05]  /*13070*/  BSYNC.RECONVERGENT B0 ;  /* 0x0000000000007941 */ /* 0x000fea0003800200 */
.L_x_639:
        /* <DEDUP_REMOVED lines=12> */
.L_x_643:
[----:B------:R-:W-:Y:S05]  /*13140*/  BSYNC.RECONVERGENT B7 ;  /* 0x0000000000077941 */ /* 0x000fea0003800200 */
.L_x_642:
[----:B------:R-:W2:Y:S02]  /*13150*/  LDG.E R4, desc[UR36][R24.64] ;  /* 0x0000002418047981 */ /* 0x000ea4000c1e1900 */
[----:B--2---:R-:W-:-:S13]  /*13160*/  FSETP.GEU.AND P0, PT, R0, |R4|, PT ;  /* 0x400000040000720b */ /* 0x004fda0003f0e000 */
[----:B------:R-:W-:-:S05]  /*13170*/  @!P0 FMUL R0, R30, R0 ;  /* 0x000000001e008220 */ /* 0x000fca0000400000 */
[----:B------:R0:W-:Y:S02]  /*13180*/  @!P0 STG.E desc[UR36][R24.64], R0 ;  /* 0x0000000018008986 */ /* 0x0001e4000c101924 */
[----:B0-----:R-:W-:-:S07]  /*13190*/  HFMA2 R0, -RZ, RZ, 0, 5.9604644775390625e-08 ;  /* 0x00000001ff007431 */ /* 0x001fce00000001ff */
.L_x_638:
[----:B------:R-:W-:Y:S05]  /*131a0*/  BSYNC.RECONVERGENT B6 ;  /* 0x0000000000067941 */ /* 0x000fea0003800200 */
.L_x_637:
[----:B------:R-:W-:Y:S01]  /*131b0*/  ISETP.NE.AND P0, PT, R33, 0x2, PT ;  /* 0x000000022100780c */ /* 0x000fe20003f05270 */
[----:B------:R-:W-:-:S12]  /*131c0*/  IMAD.MOV.U32 R39, RZ, RZ, R22 ;  /* 0x000000ffff277224 */ /* 0x000fd800078e0016 */
[----:B------:R-:W-:Y:S05]  /*131d0*/  @!P0 BRA `(.L_x_629) ;  /* 0x0000000000ac8947 */ /* 0x000fea0003800000 */
[----:B------:R-:W2:Y:S01]  /*131e0*/  LDG.E.U8 R16, desc[UR36][R16.64+0x2] ;  /* 0x0000022410107981 */ /* 0x000ea2000c1e1100 */
[----:B------:R-:W-:Y:S02]  /*131f0*/  MOV R39, R23 ;  /* 0x0000001700277202 */ /* 0x000fe40000000f00 */
        /* <DEDUP_REMOVED lines=16> */
.L_x_645:
[----:B------:R-:W-:Y:S01]  /*13300*/  FMUL.FTZ R4, R0, R5 ;  /* 0x0000000500047220 */ /* 0x000fe20000410000 */
[----:B------:R-:W-:-:S03]  /*13310*/  FMUL.FTZ R5, R5, 0.5 ;  /* 0x3f00000005057820 */ /* 0x000fc60000410000 */
[----:B------:R-:W-:-:S04]  /*13320*/  FFMA R0, -R4, R4, R0 ;  /* 0x0000000404007223 */ /* 0x000fc80000000100 */
[----:B------:R-:W-:-:S07]  /*13330*/  FFMA R4, R0, R5, R4 ;  /* 0x0000000500047223 */ /* 0x000fce0000000004 */
.L_x_646:
[----:B------:R-:W-:Y:S05]  /*13340*/  BSYNC.RECONVERGENT B0 ;  /* 0x0000000000007941 */ /* 0x000fea0003800200 */
.L_x_644:
        /* <DEDUP_REMOVED lines=12> */
.L_x_648:
[----:B------:R-:W-:Y:S05]  /*13410*/  BSYNC.RECONVERGENT B6 ;  /* 0x0000000000067941 */ /* 0x000fea0003800200 */
.L_x_647:
[----:B------:R-:W2:Y:S01]  /*13420*/  LDG.E R4, desc[UR36][R24.64] ;  /* 0x0000002418047981 */ /* 0x000ea2000c1e1900 */
[----:B------:R-:W-:Y:S01]  /*13430*/  IMAD.MOV.U32 R39, RZ, RZ, R23 ;  /* 0x000000ffff277224 */ /* 0x000fe200078e0017 */
[----:B--2---:R-:W-:-:S13]  /*13440*/  FSETP.GEU.AND P0, PT, R0, |R4|, PT ;  /* 0x400000040000720b */ /* 0x004fda0003f0e000 */
[----:B------:R-:W-:Y:S01]  /*13450*/  @!P0 FMUL R0, R30, R0 ;  /* 0x000000001e008220 */ /* 0x000fe20000400000 */
[----:B------:R-:W-:-:S04]  /*13460*/  @!P0 IMAD.MOV.U32 R39, RZ, RZ, R23 ;  /* 0x000000ffff278224 */ /* 0x000fc800078e0017 */
[----:B------:R0:W-:Y:S02]  /*13470*/  @!P0 STG.E desc[UR36][R24.64], R0 ;  /* 0x0000000018008986 */ /* 0x0001e4000c101924 */
[----:B0-----:R-:W-:-:S07]  /*13480*/  HFMA2 R0, -RZ, RZ, 0, 5.9604644775390625e-08 ;  /* 0x00000001ff007431 */ /* 0x001fce00000001ff */
.L_x_629:
[----:B------:R-:W-:Y:S05]  /*13490*/  BSYNC.RECONVERGENT B4 ;  /* 0x0000000000047941 */ /* 0x000fea0003800200 */
.L_x_628:
[----:B------:R-:W-:-:S04]  /*134a0*/  IADD3 R4, PT, PT, -R15, R14, RZ ;  /* 0x0000000e0f047210 */ /* 0x000fc80007ffe1ff */
[----:B------:R-:W-:-:S13]  /*134b0*/  ISETP.GT.U32.AND P0, PT, R4, -0x4, PT ;  /* 0xfffffffc0400780c */ /* 0x000fda0003f04070 */
[----:B------:R-:W-:Y:S05]  /*134c0*/  @P0 BRA `(.L_x_627) ;  /* 0x0000000800c00947 */ /* 0x000fea0003800000 */
.L_x_677:
[----:B------:R-:W0:Y:S01]  /*134d0*/  LDCU.64 UR4, c[0x0][0x388] ;  /* 0x00007100ff0477ac */ /* 0x000e220008000a00 */
        /* <DEDUP_REMOVED lines=21> */
.L_x_652:
[----:B------:R-:W-:Y:S01]  /*13630*/  FMUL.FTZ R4, R0, R5 ;  /* 0x0000000500047220 */ /* 0x000fe20000410000 */
[----:B------:R-:W-:-:S03]  /*13640*/  FMUL.FTZ R5, R5, 0.5 ;  /* 0x3f00000005057820 */ /* 0x000fc60000410000 */
[----:B------:R-:W-:-:S04]  /*13650*/  FFMA R0, -R4, R4, R0 ;  /* 0x0000000404007223 */ /* 0x000fc80000000100 */
[----:B------:R-:W-:-:S07]  /*13660*/  FFMA R4, R0, R5, R4 ;  /* 0x0000000500047223 */ /* 0x000fce0000000004 */
.L_x_653:
[----:B------:R-:W-:Y:S05]  /*13670*/  BSYNC.RECONVERGENT B0 ;  /* 0x0000000000007941 */ /* 0x000fea0003800200 */
.L_x_651:
        /* <DEDUP_REMOVED lines=12> */
.L_x_655:
[----:B------:R-:W-:Y:S05]  /*13740*/  BSYNC.RECONVERGENT B6 ;  /* 0x0000000000067941 */ /* 0x000fea0003800200 */
.L_x_654:
[----:B------:R-:W2:Y:S02]  /*13750*/  LDG.E R4, desc[UR36][R24.64] ;  /* 0x0000002418047981 */ /* 0x000ea4000c1e1900 */
[----:B--2---:R-:W-:-:S13]  /*13760*/  FSETP.GEU.AND P0, PT, R0, |R4|, PT ;  /* 0x400000040000720b */ /* 0x004fda0003f0e000 */
[----:B------:R-:W-:-:S05]  /*13770*/  @!P0 FMUL R0, R30, R0 ;  /* 0x000000001e008220 */ /* 0x000fca0000400000 */
[----:B------:R0:W-:Y:S02]  /*13780*/  @!P0 STG.E desc[UR36][R24.64], R0 ;  /* 0x0000000018008986 */ /* 0x0001e4000c101924 */
[----:B0-----:R-:W-:-:S07]  /*13790*/  IMAD.MOV.U32 R0, RZ, RZ, 0x1 ;  /* 0x00000001ff007424 */ /* 0x001fce00078e00ff */
.L_x_650:
[----:B------:R-:W-:Y:S05]  /*137a0*/  BSYNC.RECONVERGENT B4 ;  /* 0x0000000000047941 */ /* 0x000fea0003800200 */
.L_x_649:
        /* <DEDUP_REMOVED lines=19> */
.L_x_659:
[----:B------:R-:W-:Y:S01]  /*138e0*/  FMUL.FTZ R4, R0, R5 ;  /* 0x0000000500047220 */ /* 0x000fe20000410000 */
[----:B------:R-:W-:-:S03]  /*138f0*/  FMUL.FTZ R5, R5, 0.5 ;  /* 0x3f00000005057820 */ /* 0x000fc60000410000 */
[----:B------:R-:W-:-:S04]  /*13900*/  FFMA R0, -R4, R4, R0 ;  /* 0x0000000404007223 */ /* 0x000fc80000000100 */
[----:B------:R-:W-:-:S07]  /*13910*/  FFMA R4, R0, R5, R4 ;  /* 0x0000000500047223 */ /* 0x000fce0000000004 */
.L_x_660:
[----:B------:R-:W-:Y:S05]  /*13920*/  BSYNC.RECONVERGENT B0 ;  /* 0x0000000000007941 */ /* 0x000fea0003800200 */
.L_x_658:
        /* <DEDUP_REMOVED lines=12> */
.L_x_662:
[----:B------:R-:W-:Y:S05]  /*139f0*/  BSYNC.RECONVERGENT B6 ;  /* 0x0000000000067941 */ /* 0x000fea0003800200 */
.L_x_661:
[----:B------:R-:W2:Y:S02]  /*13a00*/  LDG.E R4, desc[UR36][R24.64] ;  /* 0x0000002418047981 */ /* 0x000ea4000c1e1900 */
[----:B--2---:R-:W-:-:S13]  /*13a10*/  FSETP.GEU.AND P0, PT, R0, |R4|, PT ;  /* 0x400000040000720b */ /* 0x004fda0003f0e000 */
[----:B------:R-:W-:-:S05]  /*13a20*/  @!P0 FMUL R0, R30, R0 ;  /* 0x000000001e008220 */ /* 0x000fca0000400000 */
[----:B------:R0:W-:Y:S02]  /*13a30*/  @!P0 STG.E desc[UR36][R24.64], R0 ;  /* 0x0000000018008986 */ /* 0x0001e4000c101924 */
[----:B0-----:R-:W-:-:S07]  /*13a40*/  HFMA2 R0, -RZ, RZ, 0, 5.9604644775390625e-08 ;  /* 0x00000001ff007431 */ /* 0x001fce00000001ff */
.L_x_657:
[----:B------:R-:W-:Y:S05]  /*13a50*/  BSYNC.RECONVERGENT B4 ;  /* 0x0000000000047941 */ /* 0x000fea0003800200 */
.L_x_656:
        /* <DEDUP_REMOVED lines=18> */
.L_x_666:
[----:B------:R-:W-:Y:S01]  /*13b80*/  FMUL.FTZ R4, R0, R5 ;  /* 0x0000000500047220 */ /* 0x000fe20000410000 */
[----:B------:R-:W-:-:S03]  /*13b90*/  FMUL.FTZ R5, R5, 0.5 ;  /* 0x3f00000005057820 */ /* 0x000fc60000410000 */
[----:B------:R-:W-:-:S04]  /*13ba0*/  FFMA R0, -R4, R4, R0 ;  /* 0x0000000404007223 */ /* 0x000fc80000000100 */
[----:B------:R-:W-:-:S07]  /*13bb0*/  FFMA R4, R0, R5, R4 ;  /* 0x0000000500047223 */ /* 0x000fce0000000004 */
.L_x_667:
[----:B------:R-:W-:Y:S05]  /*13bc0*/  BSYNC.RECONVERGENT B0 ;  /* 0x0000000000007941 */ /* 0x000fea0003800200 */
.L_x_665:
        /* <DEDUP_REMOVED lines=12> */
.L_x_669:
[----:B------:R-:W-:Y:S05]  /*13c90*/  BSYNC.RECONVERGENT B6 ;  /* 0x0000000000067941 */ /* 0x000fea0003800200 */
.L_x_668:
[----:B------:R-:W2:Y:S02]  /*13ca0*/  LDG.E R4, desc[UR36][R24.64] ;  /* 0x0000002418047981 */ /* 0x000ea4000c1e1900 */
[----:B--2---:R-:W-:-:S13]  /*13cb0*/  FSETP.GEU.AND P0, PT, R0, |R4|, PT ;  /* 0x400000040000720b */ /* 0x004fda0003f0e000 */
[----:B------:R-:W-:-:S05]  /*13cc0*/  @!P0 FMUL R0, R30, R0 ;  /* 0x000000001e008220 */ /* 0x000fca0000400000 */
[----:B------:R0:W-:Y:S02]  /*13cd0*/  @!P0 STG.E desc[UR36][R24.64], R0 ;  /* 0x0000000018008986 */ /* 0x0001e4000c101924 */
[----:B0-----:R-:W-:-:S07]  /*13ce0*/  HFMA2 R0, -RZ, RZ, 0, 5.9604644775390625e-08 ;  /* 0x00000001ff007431 */ /* 0x001fce00000001ff */
.L_x_664:
[----:B------:R-:W-:Y:S05]  /*13cf0*/  BSYNC.RECONVERGENT B4 ;  /* 0x0000000000047941 */ /* 0x000fea0003800200 */
.L_x_663:
        /* <DEDUP_REMOVED lines=18> */
.L_x_673:
[----:B------:R-:W-:Y:S01]  /*13e20*/  FMUL.FTZ R4, R0, R5 ;  /* 0x0000000500047220 */ /* 0x000fe20000410000 */
[----:B------:R-:W-:-:S03]  /*13e30*/  FMUL.FTZ R5, R5, 0.5 ;  /* 0x3f00000005057820 */ /* 0x000fc60000410000 */
[----:B------:R-:W-:-:S04]  /*13e40*/  FFMA R0, -R4, R4, R0 ;  /* 0x0000000404007223 */ /* 0x000fc80000000100 */
[----:B------:R-:W-:-:S07]  /*13e50*/  FFMA R4, R0, R5, R4 ;  /* 0x0000000500047223 */ /* 0x000fce0000000004 */
.L_x_674:
[----:B------:R-:W-:Y:S05]  /*13e60*/  BSYNC.RECONVERGENT B0 ;  /* 0x0000000000007941 */ /* 0x000fea0003800200 */
.L_x_672:
        /* <DEDUP_REMOVED lines=12> */
.L_x_676:
[----:B------:R-:W-:Y:S05]  /*13f30*/  BSYNC.RECONVERGENT B6 ;  /* 0x0000000000067941 */ /* 0x000fea0003800200 */
.L_x_675:
[----:B------:R-:W2:Y:S02]  /*13f40*/  LDG.E R4, desc[UR36][R24.64] ;  /* 0x0000002418047981 */ /* 0x000ea4000c1e1900 */
[----:B--2---:R-:W-:-:S13]  /*13f50*/  FSETP.GEU.AND P0, PT, R0, |R4|, PT ;  /* 0x400000040000720b */ /* 0x004fda0003f0e000 */
[----:B------:R-:W-:-:S05]  /*13f60*/  @!P0 FMUL R0, R30, R0 ;  /* 0x000000001e008220 */ /* 0x000fca0000400000 */
[----:B------:R0:W-:Y:S02]  /*13f70*/  @!P0 STG.E desc[UR36][R24.64], R0 ;  /* 0x0000000018008986 */ /* 0x0001e4000c101924 */
[----:B0-----:R-:W-:-:S07]  /*13f80*/  HFMA2 R0, -RZ, RZ, 0, 5.9604644775390625e-08 ;  /* 0x00000001ff007431 */ /* 0x001fce00000001ff */
.L_x_671:
[----:B------:R-:W-:Y:S05]  /*13f90*/  BSYNC.RECONVERGENT B4 ;  /* 0x0000000000047941 */ /* 0x000fea0003800200 */
.L_x_670:
[----:B------:R-:W-:-:S05]  /*13fa0*/  VIADD R39, R39, 0x4 ;  /* 0x0000000427277836 */ /* 0x000fca0000000000 */
[----:B------:R-:W-:-:S13]  /*13fb0*/  ISETP.GE.AND P0, PT, R39, R12, PT ;  /* 0x0000000c2700720c */ /* 0x000fda0003f06270 */
[----:B------:R-:W-:Y:S05]  /*13fc0*/  @!P0 BRA `(.L_x_677) ;  /* 0xfffffff400408947 */ /* 0x000fea000383ffff */
.L_x_627:
[----:B------:R-:W-:Y:S05]  /*13fd0*/  BSYNC.RECONVERGENT B5 ;  /* 0x0000000000057941 */ /* 0x000fea0003800200 */
.L_x_626:
[----:B------:R-:W-:-:S04]  /*13fe0*/  IADD3 R31, PT, PT, R31, 0x1, RZ ;  /* 0x000000011f1f7810 */ /* 0x000fc80007ffe0ff */
[----:B------:R-:W-:-:S13]  /*13ff0*/  ISETP.GE.AND P0, PT, R31, R18, PT ;  /* 0x000000121f00720c */ /* 0x000fda0003f06270 */
[----:B------:R-:W-:Y:S05]  /*14000*/  @!P0 BRA `(.L_x_678) ;  /* 0xffffffe800d48947 */ /* 0x000fea000383ffff */
.L_x_571:
[----:B------:R-:W-:Y:S05]  /*14010*/  BSYNC.RECONVERGENT B3 ;  /* 0x0000000000037941 */ /* 0x000fea0003800200 */
.L_x_570:
[----:B------:R-:W-:Y:S01]  /*14020*/  ISETP.GE.AND P0, PT, R10, R18, PT ;  /* 0x000000120a00720c */ /* 0x000fe20003f06270 */
[----:B------:R-:W-:-:S12]  /*14030*/  BSSY.RECONVERGENT B5, `(.L_x_679) ;  /* 0x0000160000057945 */ /* 0x000fd80003800200 */
[----:B------:R-:W-:Y:S05]  /*14040*/  @P0 BRA `(.L_x_680) ;  /* 0x0000001400780947 */ /* 0x000fea0003800000 */
[----:B------:R-:W-:Y:S01]  /*14050*/  IADD3 R4, PT, PT, R27, 0x1, R13 ;  /* 0x000000011b047810 */ /* 0x000fe20007ffe00d */
[C---:B------:R-:W-:Y:S01]  /*14060*/  VIADD R13, R9.reuse, 0x1 ;  /* 0x00000001090d7836 */ /* 0x040fe20000000000 */
[----:B------:R-:W-:Y:S01]  /*14070*/  IADD3 R17, PT, PT, R9, 0x2, RZ ;  /* 0x0000000209117810 */ /* 0x000fe20007ffe0ff */
[----:B------:R-:W-:Y:S01]  /*14080*/  IMAD.IADD R22, R15, 0x1, -R14 ;  /* 0x000000010f167824 */ /* 0x000fe200078e0a0e */
[----:B------:R-:W-:Y:S01]  /*14090*/  VIMNMX R4, PT, PT, R4, UR42, PT ;  /* 0x0000002a04047c48 */ /* 0x000fe2000bfe0100 */
[----:B------:R-:W-:Y:S01]  /*140a0*/  VIADD R19, R9, 0x3 ;  /* 0x0000000309137836 */ /* 0x000fe20000000000 */
[----:B------:R-:W-:Y:S01]  /*140b0*/  IADD3 R16, PT, PT, -R15, R14, RZ ;  /* 0x0000000e0f107210 */ /* 0x000fe20007ffe1ff */
[C---:B------:R-:W-:Y:S01]  /*140c0*/  IMAD.IADD R7, R2.reuse, 0x1, -R17 ;  /* 0x0000000102077824 */ /* 0x040fe200078e0a11 */
[----:B------:R-:W-:Y:S01]  /*140d0*/  VIMNMX R14, PT, PT, R2, R8, PT ;  /* 0x00000008020e7248 */ /* 0x000fe20003fe0100 */
[----:B------:R-:W-:Y:S01]  /*140e0*/  IMAD R31, R4, UR41, RZ ;  /* 0x00000029041f7c24 */ /* 0x000fe2000f8e02ff */
[----:B------:R-:W-:-:S02]  /*140f0*/  IADD3 R6, PT, PT, R2, -R13, RZ ;  /* 0x8000000d02067210 */ /* 0x000fc40007ffe0ff */
[----:B------:R-:W-:Y:S02]  /*14100*/  IADD3 R5, PT, PT, R27, -R4, RZ ;  /* 0x800000041b057210 */ /* 0x000fe40007ffe0ff */
[----:B------:R-:W-:Y:S02]  /*14110*/  IABS R14, R14 ;  /* 0x0000000e000e7213 */ /* 0x000fe40000000000 */
[----:B------:R-:W-:Y:S02]  /*14120*/  IABS R6, R6 ;  /* 0x0000000600067213 */ /* 0x000fe40000000000 */
[----:B------:R-:W-:Y:S02]  /*14130*/  IABS R7, R7 ;  /* 0x0000000700077213 */ /* 0x000fe40000000000 */
[----:B------:R-:W-:Y:S02]  /*14140*/  IABS R5, R5 ;  /* 0x0000000500057213 */ /* 0x000fe40000000000 */
[----:B------:R-:W-:-:S02]  /*14150*/  I2FP.F32.S32 R14, R14 ;  /* 0x0000000e000e7245 */ /* 0x000fc40000201400 */
[----:B------:R-:W-:Y:S02]  /*14160*/  I2FP.F32.S32 R6, R6 ;  /* 0x0000000600067245 */ /* 0x000fe40000201400 */
[----:B------:R-:W-:Y:S01]  /*14170*/  I2FP.F32.S32 R7, R7 ;  /* 0x0000000700077245 */ /* 0x000fe20000201400 */
[----:B------:R-:W-:Y:S01]  /*14180*/  FMUL R40, R14, R14 ;  /* 0x0000000e0e287220 */ /* 0x000fe20000400000 */
[----:B------:R-:W-:Y:S01]  /*14190*/  I2FP.F32.S32 R5, R5 ;  /* 0x0000000500057245 */ /* 0x000fe20000201400 */
[----:B------:R-:W-:Y:S01]  /*141a0*/  FMUL R33, R6, R6 ;  /* 0x0000000606217220 */ /* 0x000fe20000400000 */
[----:B------:R-:W-:Y:S01]  /*141b0*/  LOP3.LUT R22, R22, 0x3, RZ, 0xc0, !PT ;  /* 0x0000000316167812 */ /* 0x000fe200078ec0ff */
[----:B------:R-:W-:Y:S02]  /*141c0*/  FMUL R36, R7, R7 ;  /* 0x0000000707247220 */ /* 0x000fe40000400000 */
[----:B------:R-:W-:-:S07]  /*141d0*/  FMUL R32, R5, R5 ;  /* 0x0000000505207220 */ /* 0x000fce0000400000 */
.L_x_733:
        /* <DEDUP_REMOVED lines=33> */
.L_x_688:
[----:B------:R-:W-:Y:S01]  /*143f0*/  FMUL.FTZ R4, R0, R5 ;  /* 0x0000000500047220 */ /* 0x000fe20000410000 */
[----:B------:R-:W-:-:S03]  /*14400*/  FMUL.FTZ R5, R5, 0.5 ;  /* 0x3f00000005057820 */ /* 0x000fc60000410000 */
[----:B------:R-:W-:-:S04]  /*14410*/  FFMA R0, -R4, R4, R0 ;  /* 0x0000000404007223 */ /* 0x000fc80000000100 */
[----:B------:R-:W-:-:S07]  /*14420*/  FFMA R4, R0, R5, R4 ;  /* 0x0000000500047223 */ /* 0x000fce0000000004 */
.L_x_689:
[----:B------:R-:W-:Y:S05]  /*14430*/  BSYNC.RECONVERGENT B0 ;  /* 0x0000000000007941 */ /* 0x000fea0003800200 */
.L_x_687:
        /* <DEDUP_REMOVED lines=12> */
.L_x_691:
[----:B------:R-:W-:Y:S05]  /*14500*/  BSYNC.RECONVERGENT B7 ;  /* 0x0000000000077941 */ /* 0x000fea0003800200 */
.L_x_690:
[----:B------:R-:W2:Y:S02]  /*14510*/  LDG.E R4, desc[UR36][R24.64] ;  /* 0x0000002418047981 */ /* 0x000ea4000c1e1900 */
[----:B--2---:R-:W-:-:S13]  /*14520*/  FSETP.GEU.AND P0, PT, R0, |R4|, PT ;  /* 0x400000040000720b */ /* 0x004fda0003f0e000 */
[----:B------:R-:W-:-:S05]  /*14530*/  @!P0 FMUL R0, R30, R0 ;  /* 0x000000001e008220 */ /* 0x000fca0000400000 */
[----:B------:R0:W-:Y:S02]  /*14540*/  @!P0 STG.E desc[UR36][R24.64], R0 ;  /* 0x0000000018008986 */ /* 0x0001e4000c101924 */
[----:B0-----:R-:W-:-:S07]  /*14550*/  IMAD.MOV.U32 R0, RZ, RZ, 0x1 ;  /* 0x00000001ff007424 */ /* 0x001fce00078e00ff */
.L_x_686:
[----:B------:R-:W-:Y:S05]  /*14560*/  BSYNC.RECONVERGENT B6 ;  /* 0x0000000000067941 */ /* 0x000fea0003800200 */
.L_x_685:
        /* <DEDUP_REMOVED lines=18> */
.L_x_695:
[----:B------:R-:W-:Y:S01]  /*14690*/  FMUL.FTZ R4, R0, R5 ;  /* 0x0000000500047220 */ /* 0x000fe20000410000 */
[----:B------:R-:W-:-:S03]  /*146a0*/  FMUL.FTZ R5, R5, 0.5 ;  /* 0x3f00000005057820 */ /* 0x000fc60000410000 */
[----:B------:R-:W-:-:S04]  /*146b0*/  FFMA R0, -R4, R4, R0 ;  /* 0x0000000404007223 */ /* 0x000fc80000000100 */
[----:B------:R-:W-:-:S07]  /*146c0*/  FFMA R4, R0, R5, R4 ;  /* 0x0000000500047223 */ /* 0x000fce0000000004 */
.L_x_696:
[----:B------:R-:W-:Y:S05]  /*146d0*/  BSYNC.RECONVERGENT B0 ;  /* 0x0000000000007941 */ /* 0x000fea0003800200 */
.L_x_694:
        /* <DEDUP_REMOVED lines=12> */
.L_x_698:
[----:B------:R-:W-:Y:S05]  /*147a0*/  BSYNC.RECONVERGENT B7 ;  /* 0x0000000000077941 */ /* 0x000fea0003800200 */
.L_x_697:
[----:B------:R-:W2:Y:S02]  /*147b0*/  LDG.E R4, desc[UR36][R24.64] ;  /* 0x0000002418047981 */ /* 0x000ea4000c1e1900 */
[----:B--2---:R-:W-:-:S13]  /*147c0*/  FSETP.GEU.AND P0, PT, R0, |R4|, PT ;  /* 0x400000040000720b */ /* 0x004fda0003f0e000 */
[----:B------:R-:W-:-:S05]  /*147d0*/  @!P0 FMUL R0, R30, R0 ;  /* 0x000000001e008220 */ /* 0x000fca0000400000 */
[----:B------:R0:W-:Y:S02]  /*147e0*/  @!P0 STG.E desc[UR36][R24.64], R0 ;  /* 0x0000000018008986 */ /* 0x0001e4000c101924 */
[----:B0-----:R-:W-:-:S07]  /*147f0*/  HFMA2 R0, -RZ, RZ, 0, 5.9604644775390625e-08 ;  /* 0x00000001ff007431 */ /* 0x001fce00000001ff */
.L_x_693:
[----:B------:R-:W-:Y:S05]  /*14800*/  BSYNC.RECONVERGENT B6 ;  /* 0x0000000000067941 */ /* 0x000fea0003800200 */
.L_x_692:
        /* <DEDUP_REMOVED lines=18> */
.L_x_700:
[----:B------:R-:W-:Y:S01]  /*14930*/  FMUL.FTZ R4, R0, R5 ;  /* 0x0000000500047220 */ /* 0x000fe20000410000 */
[----:B------:R-:W-:-:S03]  /*14940*/  FMUL.FTZ R5, R5, 0.5 ;  /* 0x3f00000005057820 */ /* 0x000fc60000410000 */
[----:B------:R-:W-:-:S04]  /*14950*/  FFMA R0, -R4, R4, R0 ;  /* 0x0000000404007223 */ /* 0x000fc80000000100 */
[----:B------:R-:W-:-:S07]  /*14960*/  FFMA R4, R0, R5, R4 ;  /* 0x0000000500047223 */ /* 0x000fce0000000004 */
.L_x_701:
[----:B------:R-:W-:Y:S05]  /*14970*/  BSYNC.RECONVERGENT B0 ;  /* 0x0000000000007941 */ /* 0x000fea0003800200 */
.L_x_699:
        /* <DEDUP_REMOVED lines=12> */
.L_x_703:
[----:B------:R-:W-:Y:S05]  /*14a40*/  BSYNC.RECONVERGENT B6 ;  /* 0x0000000000067941 */ /* 0x000fea0003800200 */
.L_x_702:
[----:B------:R-:W2:Y:S01]  /*14a50*/  LDG.E R4, desc[UR36][R24.64] ;  /* 0x0000002418047981 */ /* 0x000ea2000c1e1900 */
[----:B------:R-:W-:Y:S02]  /*14a60*/  MOV R23, R19 ;  /* 0x0000001300177202 */ /* 0x000fe40000000f00 */
[----:B--2---:R-:W-:-:S13]  /*14a70*/  FSETP.GEU.AND P0, PT, R0, |R4|, PT ;  /* 0x400000040000720b */ /* 0x004fda0003f0e000 */
[----:B------:R-:W-:Y:S01]  /*14a80*/  @!P0 FMUL R0, R30, R0 ;  /* 0x000000001e008220 */ /* 0x000fe20000400000 */
[----:B------:R-:W-:-:S04]  /*14a90*/  @!P0 MOV R23, R19 ;  /* 0x0000001300178202 */ /* 0x000fc80000000f00 */
[----:B------:R0:W-:Y:S02]  /*14aa0*/  @!P0 STG.E desc[UR36][R24.64], R0 ;  /* 0x0000000018008986 */ /* 0x0001e4000c101924 */
[----:B0-----:R-:W-:-:S07]  /*14ab0*/  IMAD.MOV.U32 R0, RZ, RZ, 0x1 ;  /* 0x00000001ff007424 */ /* 0x001fce00078e00ff */
.L_x_684:
[----:B------:R-:W-:Y:S05]  /*14ac0*/  BSYNC.RECONVERGENT B3 ;  /* 0x0000000000037941 */ /* 0x000fea0003800200 */
.L_x_683:
[----:B------:R-:W-:-:S13]  /*14ad0*/  ISETP.GT.U32.AND P0, PT, R16, -0x4, PT ;  /* 0xfffffffc1000780c */ /* 0x000fda0003f04070 */
[----:B------:R-:W-:Y:S05]  /*14ae0*/  @P0 BRA `(.L_x_682) ;  /* 0x0000000800c00947 */ /* 0x000fea0003800000 */
.L_x_732:
        /* <DEDUP_REMOVED lines=22> */
.L_x_707:
[----:B------:R-:W-:Y:S01]  /*14c50*/  FMUL.FTZ R4, R0, R5 ;  /* 0x0000000500047220 */ /* 0x000fe20000410000 */
[----:B------:R-:W-:-:S03]  /*14c60*/  FMUL.FTZ R5, R5, 0.5 ;  /* 0x3f00000005057820 */ /* 0x000fc60000410000 */
[----:B------:R-:W-:-:S04]  /*14c70*/  FFMA R0, -R4, R4, R0 ;  /* 0x0000000404007223 */ /* 0x000fc80000000100 */
[----:B------:R-:W-:-:S07]  /*14c80*/  FFMA R4, R0, R5, R4 ;  /* 0x0000000500047223 */ /* 0x000fce0000000004 */
.L_x_708:
[----:B------:R-:W-:Y:S05]  /*14c90*/  BSYNC.RECONVERGENT B0 ;  /* 0x0000000000007941 */ /* 0x000fea0003800200 */
.L_x_706:
        /* <DEDUP_REMOVED lines=12> */
.L_x_710:
[----:B------:R-:W-:Y:S05]  /*14d60*/  BSYNC.RECONVERGENT B6 ;  /* 0x0000000000067941 */ /* 0x000fea0003800200 */
.L_x_709:
[----:B------:R-:W2:Y:S02]  /*14d70*/  LDG.E R4, desc[UR36][R24.64] ;  /* 0x0000002418047981 */ /* 0x000ea4000c1e1900 */
[----:B--2---:R-:W-:-:S13]  /*14d80*/  FSETP.GEU.AND P0, PT, R0, |R4|, PT ;  /* 0x400000040000720b */ /* 0x004fda0003f0e000 */
[----:B------:R-:W-:-:S05]  /*14d90*/  @!P0 FMUL R0, R30, R0 ;  /* 0x000000001e008220 */ /* 0x000fca0000400000 */
[----:B------:R0:W-:Y:S02]  /*14da0*/  @!P0 STG.E desc[UR36][R24.64], R0 ;  /* 0x0000000018008986 */ /* 0x0001e4000c101924 */
[----:B0-----:R-:W-:-:S07]  /*14db0*/  HFMA2 R0, -RZ, RZ, 0, 5.9604644775390625e-08 ;  /* 0x00000001ff007431 */ /* 0x001fce00000001ff */
.L_x_705:
[----:B------:R-:W-:Y:S05]  /*14dc0*/  BSYNC.RECONVERGENT B3 ;  /* 0x0000000000037941 */ /* 0x000fea0003800200 */
.L_x_704:
        /* <DEDUP_REMOVED lines=19> */
.L_x_714:
[----:B------:R-:W-:Y:S01]  /*14f00*/  FMUL.FTZ R4, R0, R5 ;  /* 0x0000000500047220 */ /* 0x000fe20000410000 */
[----:B------:R-:W-:-:S03]  /*14f10*/  FMUL.FTZ R5, R5, 0.5 ;  /* 0x3f00000005057820 */ /* 0x000fc60000410000 */
[----:B------:R-:W-:-:S04]  /*14f20*/  FFMA R0, -R4, R4, R0 ;  /* 0x0000000404007223 */ /* 0x000fc80000000100 */
[----:B------:R-:W-:-:S07]  /*14f30*/  FFMA R4, R0, R5, R4 ;  /* 0x0000000500047223 */ /* 0x000fce0000000004 */
.L_x_715:
[----:B------:R-:W-:Y:S05]  /*14f40*/  BSYNC.RECONVERGENT B0 ;  /* 0x0000000000007941 */ /* 0x000fea0003800200 */
.L_x_713:
        /* <DEDUP_REMOVED lines=12> */
.L_x_717:
[----:B------:R-:W-:Y:S05]  /*15010*/  BSYNC.RECONVERGENT B6 ;  /* 0x0000000000067941 */ /* 0x000fea0003800200 */
.L_x_716:
[----:B------:R-:W2:Y:S02]  /*15020*/  LDG.E R4, desc[UR36][R24.64] ;  /* 0x0000002418047981 */ /* 0x000ea4000c1e1900 */
[----:B--2---:R-:W-:-:S13]  /*15030*/  FSETP.GEU.AND P0, PT, R0, |R4|, PT ;  /* 0x400000040000720b */ /* 0x004fda0003f0e000 */
[----:B------:R-:W-:-:S05]  /*15040*/  @!P0 FMUL R0, R30, R0 ;  /* 0x000000001e008220 */ /* 0x000fca0000400000 */
[----:B------:R0:W-:Y:S02]  /*15050*/  @!P0 STG.E desc[UR36][R24.64], R0 ;  /* 0x0000000018008986 */ /* 0x0001e4000c101924 */
[----:B0-----:R-:W-:-:S07]  /*15060*/  IMAD.MOV.U32 R0, RZ, RZ, 0x1 ;  /* 0x00000001ff007424 */ /* 0x001fce00078e00ff */
.L_x_712:
[----:B------:R-:W-:Y:S05]  /*15070*/  BSYNC.RECONVERGENT B3 ;  /* 0x0000000000037941 */ /* 0x000fea0003800200 */
.L_x_711:
        /* <DEDUP_REMOVED lines=18> */
.L_x_721:
[----:B------:R-:W-:Y:S01]  /*151a0*/  FMUL.FTZ R4, R0, R5 ;  /* 0x0000000500047220 */ /* 0x000fe20000410000 */
[----:B------:R-:W-:-:S03]  /*151b0*/  FMUL.FTZ R5, R5, 0.5 ;  /* 0x3f00000005057820 */ /* 0x000fc60000410000 */
[----:B------:R-:W-:-:S04]  /*151c0*/  FFMA R0, -R4, R4, R0 ;  /* 0x0000000404007223 */ /* 0x000fc80000000100 */
[----:B------:R-:W-:-:S07]  /*151d0*/  FFMA R4, R0, R5, R4 ;  /* 0x0000000500047223 */ /* 0x000fce0000000004 */
.L_x_722:
[----:B------:R-:W-:Y:S05]  /*151e0*/  BSYNC.RECONVERGENT B0 ;  /* 0x0000000000007941 */ /* 0x000fea0003800200 */
.L_x_720:
        /* <DEDUP_REMOVED lines=12> */
.L_x_724:
[----:B------:R-:W-:Y:S05]  /*152b0*/  BSYNC.RECONVERGENT B6 ;  /* 0x0000000000067941 */ /* 0x000fea0003800200 */
.L_x_723:
[----:B------:R-:W2:Y:S02]  /*152c0*/  LDG.E R4, desc[UR36][R24.64] ;  /* 0x0000002418047981 */ /* 0x000ea4000c1e1900 */
[----:B--2---:R-:W-:-:S13]  /*152d0*/  FSETP.GEU.AND P0, PT, R0, |R4|, PT ;  /* 0x400000040000720b */ /* 0x004fda0003f0e000 */
[----:B------:R-:W-:-:S05]  /*152e0*/  @!P0 FMUL R0, R30, R0 ;  /* 0x000000001e008220 */ /* 0x000fca0000400000 */
[----:B------:R0:W-:Y:S02]  /*152f0*/  @!P0 STG.E desc[UR36][R24.64], R0 ;  /* 0x0000000018008986 */ /* 0x0001e4000c101924 */
[----:B0-----:R-:W-:-:S07]  /*15300*/  IMAD.MOV.U32 R0, RZ, RZ, 0x1 ;  /* 0x00000001ff007424 */ /* 0x001fce00078e00ff */
.L_x_719:
[----:B------:R-:W-:Y:S05]  /*15310*/  BSYNC.RECONVERGENT B3 ;  /* 0x0000000000037941 */ /* 0x000fea0003800200 */
.L_x_718:
        /* <DEDUP_REMOVED lines=18> */
.L_x_728:
[----:B------:R-:W-:Y:S01]  /*15440*/  FMUL.FTZ R4, R0, R5 ;  /* 0x0000000500047220 */ /* 0x000fe20000410000 */
[----:B------:R-:W-:-:S03]  /*15450*/  FMUL.FTZ R5, R5, 0.5 ;  /* 0x3f00000005057820 */ /* 0x000fc60000410000 */
[----:B------:R-:W-:-:S04]  /*15460*/  FFMA R0, -R4, R4, R0 ;  /* 0x0000000404007223 */ /* 0x000fc80000000100 */
[----:B------:R-:W-:-:S07]  /*15470*/  FFMA R4, R0, R5, R4 ;  /* 0x0000000500047223 */ /* 0x000fce0000000004 */
.L_x_729:
[----:B------:R-:W-:Y:S05]  /*15480*/  BSYNC.RECONVERGENT B0 ;  /* 0x0000000000007941 */ /* 0x000fea0003800200 */
.L_x_727:
        /* <DEDUP_REMOVED lines=12> */
.L_x_731:
[----:B------:R-:W-:Y:S05]  /*15550*/  BSYNC.RECONVERGENT B6 ;  /* 0x0000000000067941 */ /* 0x000fea0003800200 */
.L_x_730:
[----:B------:R-:W2:Y:S02]  /*15560*/  LDG.E R4, desc[UR36][R24.64] ;  /* 0x0000002418047981 */ /* 0x000ea4000c1e1900 */
[----:B--2---:R-:W-:-:S13]  /*15570*/  FSETP.GEU.AND P0, PT, R0, |R4|, PT ;  /* 0x400000040000720b */ /* 0x004fda0003f0e000 */
[----:B------:R-:W-:-:S05]  /*15580*/  @!P0 FMUL R0, R30, R0 ;  /* 0x000000001e008220 */ /* 0x000fca0000400000 */
[----:B------:R0:W-:Y:S02]  /*15590*/  @!P0 STG.E desc[UR36][R24.64], R0 ;  /* 0x0000000018008986 */ /* 0x0001e4000c101924 */
[----:B0-----:R-:W-:-:S07]  /*155a0*/  IMAD.MOV.U32 R0, RZ, RZ, 0x1 ;  /* 0x00000001ff007424 */ /* 0x001fce00078e00ff */
.L_x_726:
[----:B------:R-:W-:Y:S05]  /*155b0*/  BSYNC.RECONVERGENT B3 ;  /* 0x0000000000037941 */ /* 0x000fea0003800200 */
.L_x_725:
[----:B------:R-:W-:-:S04]  /*155c0*/  IADD3 R23, PT, PT, R23, 0x4, RZ ;  /* 0x0000000417177810 */ /* 0x000fc80007ffe0ff */
[----:B------:R-:W-:-:S13]  /*155d0*/  ISETP.GE.AND P0, PT, R23, R12, PT ;  /* 0x0000000c1700720c */ /* 0x000fda0003f06270 */
[----:B------:R-:W-:Y:S05]  /*155e0*/  @!P0 BRA `(.L_x_732) ;  /* 0xfffffff400408947 */ /* 0x000fea000383ffff */
.L_x_682:
[----:B------:R-:W-:Y:S05]  /*155f0*/  BSYNC.RECONVERGENT B4 ;  /* 0x0000000000047941 */ /* 0x000fea0003800200 */
.L_x_681:
[----:B------:R-:W-:-:S05]  /*15600*/  VIADD R10, R10, 0x1 ;  /* 0x000000010a0a7836 */ /* 0x000fca0000000000 */
[----:B------:R-:W-:-:S13]  /*15610*/  ISETP.GE.AND P0, PT, R10, R18, PT ;  /* 0x000000120a00720c */ /* 0x000fda0003f06270 */
[----:B------:R-:W-:Y:S05]  /*15620*/  @!P0 BRA `(.L_x_733) ;  /* 0xffffffe800ec8947 */ /* 0x000fea000383ffff */
.L_x_680:
[----:B------:R-:W-:Y:S05]  /*15630*/  BSYNC.RECONVERGENT B5 ;  /* 0x0000000000057941 */ /* 0x000fea0003800200 */
.L_x_679:
[----:B------:R-:W-:-:S13]  /*15640*/  ISETP.EQ.AND P0, PT, R0, RZ, PT ;  /* 0x000000ff0000720c */ /* 0x000fda0003f02270 */
[----:B------:R-:W-:Y:S05]  /*15650*/  @!P0 EXIT ;  /* 0x000000000000894d */ /* 0x000fea0003800000 */
[----:B------:R-:W-:Y:S01]  /*15660*/  IADD3 R8, PT, PT, R8, 0x1, RZ ;  /* 0x0000000108087810 */ /* 0x000fe20007ffe0ff */
[----:B------:R-:W-:-:S03]  /*15670*/  IMAD.MOV.U32 R13, RZ, RZ, R11 ;  /* 0x000000ffff0d7224 */ /* 0x000fc600078e000b */
[----:B------:R-:W-:-:S13]  /*15680*/  ISETP.NE.AND P0, PT, R8, R26, PT ;  /* 0x0000001a0800720c */ /* 0x000fda0003f05270 */
[----:B------:R-:W-:Y:S05]  /*15690*/  @P0 BRA `(.L_x_734) ;  /* 0xffffff7400b80947 */ /* 0x000fea000383ffff */
.L_x_404:
[----:B------:R-:W-:Y:S05]  /*156a0*/  BSYNC.RECONVERGENT B2 ;  /* 0x0000000000027941 */ /* 0x000fea0003800200 */
.L_x_403:
[----:B------:R-:W-:-:S13]  /*156b0*/  ISETP.NE.AND P0, PT, R29, 0x43f8, PT ;  /* 0x000043f81d00780c */ /* 0x000fda0003f05270 */
[----:B------:R-:W-:Y:S05]  /*156c0*/  @P0 EXIT ;  /* 0x000000000000094d */ /* 0x000fea0003800000 */
[----:B------:R-:W0:Y:S01]  /*156d0*/  LDC.64 R2, c[0x0][0x390] ;  /* 0x0000e400ff027b82 */ /* 0x000e220000000a00 */
[----:B------:R-:W1:Y:S01]  /*156e0*/  LDCU.64 UR4, c[0x4][0x58] ;  /* 0x01000b00ff0477ac */ /* 0x000e620008000a00 */
[----:B0-----:R-:W2:Y:S01]  /*156f0*/  LDG.E R0, desc[UR36][R2.64+0x10fe0] ;  /* 0x010fe02402007981 */ /* 0x001ea2000c1e1900 */
[----:B------:R-:W-:Y:S01]  /*15700*/  UIADD3 UR6, UP0, UPT, UR38, 0x20, URZ ;  /* 0x0000002026067890 */ /* 0x000fe2000ff1e0ff */
[----:B-1----:R-:W-:Y:S01]  /*15710*/  MOV R4, UR4 ;  /* 0x0000000400047c02 */ /* 0x002fe20008000f00 */
[----:B------:R-:W-:Y:S02]  /*15720*/  IMAD.U32 R5, RZ, RZ, UR5 ;  /* 0x00000005ff057e24 */ /* 0x000fe4000f8e00ff */
[----:B------:R-:W-:Y:S02]  /*15730*/  UIADD3.X UR7, UPT, UPT, URZ, UR39, URZ, UP0, !UPT ;  /* 0x00000027ff077290 */ /* 0x000fe400087fe4ff */
[----:B------:R-:W-:-:S04]  /*15740*/  MOV R6, UR6 ;  /* 0x0000000600067c02 */ /* 0x000fc80008000f00 */
[----:B------:R-:W-:Y:S01]  /*15750*/  IMAD.U32 R7, RZ, RZ, UR7 ;  /* 0x00000007ff077e24 */ /* 0x000fe2000f8e00ff */
[----:B--2---:R0:W1:Y:S02]  /*15760*/  F2F.F64.F32 R2, R0 ;  /* 0x0000000000027310 */ /* 0x0040640000201800 */
[----:B0-----:R-:W-:-:S04]  /*15770*/  MOV R0, 0x0 ;  /* 0x0000000000007802 */ /* 0x001fc80000000f00 */
[----:B------:R0:W2:Y:S01]  /*15780*/  LDC.64 R8, c[0x4][R0] ;  /* 0x0100000000087b82 */ /* 0x0000a20000000a00 */
[----:B-1----:R0:W-:Y:S02]  /*15790*/  STL.64 [R1+0x20], R2 ;  /* 0x0000200201007387 */ /* 0x0021e40000100a00 */
[----:B------:R-:W-:-:S07]  /*157a0*/  LEPC R20, `(.L_x_735) ;  /* 0x000000001014794e */ /* 0x000fce0000000000 */
[----:B0-2---:R-:W-:Y:S05]  /*157b0*/  CALL.ABS.NOINC R8 ;  /* 0x0000000008007343 */ /* 0x005fea0003c00000 */
.L_x_735:
[----:B------:R-:W-:Y:S05]  /*157c0*/  EXIT ;  /* 0x000000000000794d */ /* 0x000fea0003800000 */
        .weak           $__internal_0_$__cuda_sm20_dblrcp_rn_slowpath_v3
        .type           $__internal_0_$__cuda_sm20_dblrcp_rn_slowpath_v3,@function
        .size           $__internal_0_$__cuda_sm20_dblrcp_rn_slowpath_v3,($__internal_1_$__cuda_sm20_div_rn_f64_full - $__internal_0_$__cuda_sm20_dblrcp_rn_slowpath_v3)
$__internal_0_$__cuda_sm20_dblrcp_rn_slowpath_v3:
[----:B------:R-:W-:-:S14]  /*157d0*/  DSETP.GTU.AND P0, PT, |R4|, +INF , PT ;  /* 0x7ff000000400742a */ /* 0x000fdc0003f0c200 */
[----:B------:R-:W-:Y:S05]  /*157e0*/  @P0 BRA `(.L_x_736) ;  /* 0x0000000000800947 */ /* 0x000fea0003800000 */
[----:B------:R-:W-:-:S04]  /*157f0*/  LOP3.LUT R3, R5, 0x7fffffff, RZ, 0xc0, !PT ;  /* 0x7fffffff05037812 */ /* 0x000fc800078ec0ff */
[----:B------:R-:W-:-:S04]  /*15800*/  IADD3 R6, PT, PT, R3, -0x1, RZ ;  /* 0xffffffff03067810 */ /* 0x000fc80007ffe0ff */
[----:B------:R-:W-:-:S13]  /*15810*/  ISETP.GE.U32.AND P0, PT, R6, 0x7fefffff, PT ;  /* 0x7fefffff0600780c */ /* 0x000fda0003f06070 */
[----:B------:R-:W-:Y:S01]  /*15820*/  @P0 LOP3.LUT R7, R5, 0x7ff00000, RZ, 0x3c, !PT ;  /* 0x7ff0000005070812 */ /* 0x000fe200078e3cff */
[----:B------:R-:W-:Y:S01]  /*15830*/  @P0 IMAD.MOV.U32 R6, RZ, RZ, RZ ;  /* 0x000000ffff060224 */ /* 0x000fe200078e00ff */
[----:B------:R-:W-:Y:S06]  /*15840*/  @P0 BRA `(.L_x_737) ;  /* 0x0000000000700947 */ /* 0x000fec0003800000 */
[----:B------:R-:W-:-:S13]  /*15850*/  ISETP.GE.U32.AND P0, PT, R3, 0x1000001, PT ;  /* 0x010000010300780c */ /* 0x000fda0003f06070 */
[----:B------:R-:W-:Y:S05]  /*15860*/  @!P0 BRA `(.L_x_738) ;  /* 0x0000000000388947 */ /* 0x000fea0003800000 */
[----:B------:R-:W-:Y:S01]  /*15870*/  IADD3 R7, PT, PT, R5, -0x3fe00000, RZ ;  /* 0xc020000005077810 */ /* 0x000fe20007ffe0ff */
[----:B------:R-:W-:Y:S01]  /*15880*/  IMAD.MOV.U32 R6, RZ, RZ, R4 ;  /* 0x000000ffff067224 */ /* 0x000fe200078e0004 */
[----:B------:R-:W-:Y:S02]  /*15890*/  MOV R8, R0 ;  /* 0x0000000000087202 */ /* 0x000fe40000000f00 */
[----:B------:R-:W0:Y:S04]  /*158a0*/  MUFU.RCP64H R9, R7 ;  /* 0x0000000700097308 */ /* 0x000e280000001800 */
[----:B0-----:R-:W-:-:S08]  /*158b0*/  DFMA R10, -R6, R8, 1 ;  /* 0x3ff00000060a742b */ /* 0x001fd00000000108 */
[----:B------:R-:W-:-:S08]  /*158c0*/  DFMA R10, R10, R10, R10 ;  /* 0x0000000a0a0a722b */ /* 0x000fd0000000000a */
[----:B------:R-:W-:-:S08]  /*158d0*/  DFMA R10, R8, R10, R8 ;  /* 0x0000000a080a722b */ /* 0x000fd00000000008 */
[----:B------:R-:W-:-:S08]  /*158e0*/  DFMA R6, -R6, R10, 1 ;  /* 0x3ff000000606742b */ /* 0x000fd0000000010a */
[----:B------:R-:W-:-:S08]  /*158f0*/  DFMA R6, R10, R6, R10 ;  /* 0x000000060a06722b */ /* 0x000fd0000000000a */
[----:B------:R-:W-:-:S08]  /*15900*/  DMUL R6, R6, 2.2250738585072013831e-308 ;  /* 0x0010000006067828 */ /* 0x000fd00000000000 */
[----:B------:R-:W-:-:S08]  /*15910*/  DFMA R4, -R4, R6, 1 ;  /* 0x3ff000000404742b */ /* 0x000fd00000000106 */
[----:B------:R-:W-:-:S08]  /*15920*/  DFMA R4, R4, R4, R4 ;  /* 0x000000040404722b */ /* 0x000fd00000000004 */
[----:B------:R-:W-:Y:S01]  /*15930*/  DFMA R6, R6, R4, R6 ;  /* 0x000000040606722b */ /* 0x000fe20000000006 */
[----:B------:R-:W-:Y:S10]  /*15940*/  BRA `(.L_x_737) ;  /* 0x0000000000307947 */ /* 0x000ff40003800000 */
.L_x_738:
[----:B------:R-:W-:Y:S01]  /*15950*/  DMUL R4, R4, 8.11296384146066816958e+31 ;  /* 0x4690000004047828 */ /* 0x000fe20000000000 */
[----:B------:R-:W-:-:S05]  /*15960*/  IMAD.MOV.U32 R6, RZ, RZ, R0 ;  /* 0x000000ffff067224 */ /* 0x000fca00078e0000 */
[----:B------:R-:W0:Y:S02]  /*15970*/  MUFU.RCP64H R7, R5 ;  /* 0x0000000500077308 */ /* 0x000e240000001800 */
[----:B0-----:R-:W-:-:S08]  /*15980*/  DFMA R8, -R4, R6, 1 ;  /* 0x3ff000000408742b */ /* 0x001fd00000000106 */
[----:B------:R-:W-:-:S08]  /*15990*/  DFMA R8, R8, R8, R8 ;  /* 0x000000080808722b */ /* 0x000fd00000000008 */
[----:B------:R-:W-:-:S08]  /*159a0*/  DFMA R8, R6, R8, R6 ;  /* 0x000000080608722b */ /* 0x000fd00000000006 */
[----:B------:R-:W-:-:S08]  /*159b0*/  DFMA R4, -R4, R8, 1 ;  /* 0x3ff000000404742b */ /* 0x000fd00000000108 */
[----:B------:R-:W-:-:S08]  /*159c0*/  DFMA R4, R8, R4, R8 ;  /* 0x000000040804722b */ /* 0x000fd00000000008 */
[----:B------:R-:W-:Y:S01]  /*159d0*/  DMUL R6, R4, 8.11296384146066816958e+31 ;  /* 0x4690000004067828 */ /* 0x000fe20000000000 */
[----:B------:R-:W-:Y:S10]  /*159e0*/  BRA `(.L_x_737) ;  /* 0x0000000000087947 */ /* 0x000ff40003800000 */
.L_x_736:
[----:B------:R-:W-:Y:S02]  /*159f0*/  LOP3.LUT R7, R5, 0x80000, RZ, 0xfc, !PT ;  /* 0x0008000005077812 */ /* 0x000fe400078efcff */
[----:B------:R-:W-:-:S07]  /*15a00*/  MOV R6, R4 ;  /* 0x0000000400067202 */ /* 0x000fce0000000f00 */
.L_x_737:
[----:B------:R-:W-:Y:S01]  /*15a10*/  IMAD.MOV.U32 R4, RZ, RZ, R12 ;  /* 0x000000ffff047224 */ /* 0x000fe200078e000c */
[----:B------:R-:W-:Y:S01]  /*15a20*/  MOV R5, 0x0 ;  /* 0x0000000000057802 */ /* 0x000fe20000000f00 */
[----:B------:R-:W-:Y:S01]  /*15a30*/  IMAD.MOV.U32 R8, RZ, RZ, R6 ;  /* 0x000000ffff087224 */ /* 0x000fe200078e0006 */
[----:B------:R-:W-:Y:S02]  /*15a40*/  MOV R9, R7 ;  /* 0x0000000700097202 */ /* 0x000fe40000000f00 */
[----:B------:R-:W-:Y:S05]  /*15a50*/  RET.REL.NODEC R4 `(_Z24SquaredDistanceTransformPhS_PfS_S0_PiS1_S0_S1_S0_) ;  /* 0xfffffea404687950 */ /* 0x000fea0003c3ffff */
        .weak           $__internal_1_$__cuda_sm20_div_rn_f64_full
        .type           $__internal_1_$__cuda_sm20_div_rn_f64_full,@function
        .size           $__internal_1_$__cuda_sm20_div_rn_f64_full,($__internal_2_$__cuda_sm20_sqrt_rn_f32_slowpath - $__internal_1_$__cuda_sm20_div_rn_f64_full)
$__internal_1_$__cuda_sm20_div_rn_f64_full:
[C---:B------:R-:W-:Y:S01]  /*15a60*/  FSETP.GEU.AND P0, PT, |R7|.reuse, 1.469367938527859385e-39, PT ;  /* 0x001000000700780b */ /* 0x040fe20003f0e200 */
[--C-:B------:R-:W-:Y:S01]  /*15a70*/  IMAD.MOV.U32 R4, RZ, RZ, R6.reuse ;  /* 0x000000ffff047224 */ /* 0x100fe200078e0006 */
[C---:B------:R-:W-:Y:S01]  /*15a80*/  LOP3.LUT R8, R7.reuse, 0x800fffff, RZ, 0xc0, !PT ;  /* 0x800fffff07087812 */ /* 0x040fe200078ec0ff */
[----:B------:R-:W-:Y:S01]  /*15a90*/  IMAD.MOV.U32 R3, RZ, RZ, 0x40000000 ;  /* 0x40000000ff037424 */ /* 0x000fe200078e00ff */
[----:B------:R-:W-:Y:S01]  /*15aa0*/  MOV R5, R7 ;  /* 0x0000000700057202 */ /* 0x000fe20000000f00 */
[----:B------:R-:W-:Y:S01]  /*15ab0*/  IMAD.MOV.U32 R17, RZ, RZ, 0x1ca00000 ;  /* 0x1ca00000ff117424 */ /* 0x000fe200078e00ff */
[----:B------:R-:W-:Y:S01]  /*15ac0*/  LOP3.LUT R9, R8, 0x3ff00000, RZ, 0xfc, !PT ;  /* 0x3ff0000008097812 */ /* 0x000fe200078efcff */
[----:B------:R-:W-:Y:S01]  /*15ad0*/  IMAD.MOV.U32 R8, RZ, RZ, R6 ;  /* 0x000000ffff087224 */ /* 0x000fe200078e0006 */
[----:B------:R-:W-:Y:S02]  /*15ae0*/  MOV R10, 0x1 ;  /* 0x00000001000a7802 */ /* 0x000fe40000000f00 */
[----:B------:R-:W-:-:S02]  /*15af0*/  LOP3.LUT R0, R7, 0x7ff00000, RZ, 0xc0, !PT ;  /* 0x7ff0000007007812 */ /* 0x000fc400078ec0ff */
[----:B------:R-:W-:Y:S01]  /*15b00*/  IADD3 R20, PT, PT, R3, -0x1, RZ ;  /* 0xffffffff03147810 */ /* 0x000fe20007ffe0ff */
[----:B------:R-:W-:Y:S01]  /*15b10*/  @!P0 DMUL R8, R4, 8.98846567431157953865e+307 ;  /* 0x7fe0000004088828 */ /* 0x000fe20000000000 */
[----:B------:R-:W-:Y:S02]  /*15b20*/  ISETP.LE.U32.AND P1, PT, R0, 0x40000000, PT ;  /* 0x400000000000780c */ /* 0x000fe40003f23070 */
[----:B------:R-:W-:Y:S02]  /*15b30*/  MOV R6, RZ ;  /* 0x000000ff00067202 */ /* 0x000fe40000000f00 */
[----:B------:R-:W-:Y:S01]  /*15b40*/  SEL R7, R17, 0x63400000, !P1 ;  /* 0x6340000011077807 */ /* 0x000fe20004800000 */
[----:B------:R-:W0:Y:S04]  /*15b50*/  MUFU.RCP64H R11, R9 ;  /* 0x00000009000b7308 */ /* 0x000e280000001800 */
[----:B------:R-:W-:-:S02]  /*15b60*/  @!P0 LOP3.LUT R0, R9, 0x7ff00000, RZ, 0xc0, !PT ;  /* 0x7ff0000009008812 */ /* 0x000fc400078ec0ff */
[----:B------:R-:W-:-:S03]  /*15b70*/  ISETP.GT.U32.AND P0, PT, R20, 0x7feffffe, PT ;  /* 0x7feffffe1400780c */ /* 0x000fc60003f04070 */
[----:B------:R-:W-:-:S05]  /*15b80*/  VIADD R20, R0, 0xffffffff ;  /* 0xffffffff00147836 */ /* 0x000fca0000000000 */
[----:B------:R-:W-:Y:S01]  /*15b90*/  ISETP.GT.U32.OR P0, PT, R20, 0x7feffffe, P0 ;  /* 0x7feffffe1400780c */ /* 0x000fe20000704470 */
[----:B0-----:R-:W-:-:S08]  /*15ba0*/  DFMA R12, R10, -R8, 1 ;  /* 0x3ff000000a0c742b */ /* 0x001fd00000000808 */
[----:B------:R-:W-:-:S08]  /*15bb0*/  DFMA R12, R12, R12, R12 ;  /* 0x0000000c0c0c722b */ /* 0x000fd0000000000c */
[----:B------:R-:W-:-:S08]  /*15bc0*/  DFMA R12, R10, R12, R10 ;  /* 0x0000000c0a0c722b */ /* 0x000fd0000000000a */
[----:B------:R-:W-:-:S08]  /*15bd0*/  DFMA R10, R12, -R8, 1 ;  /* 0x3ff000000c0a742b */ /* 0x000fd00000000808 */
[----:B------:R-:W-:-:S08]  /*15be0*/  DFMA R10, R12, R10, R12 ;  /* 0x0000000a0c0a722b */ /* 0x000fd0000000000c */
[----:B------:R-:W-:-:S08]  /*15bf0*/  DMUL R12, R10, R6 ;  /* 0x000000060a0c7228 */ /* 0x000fd00000000000 */
[----:B------:R-:W-:-:S08]  /*15c00*/  DFMA R14, R12, -R8, R6 ;  /* 0x800000080c0e722b */ /* 0x000fd00000000006 */
[----:B------:R-:W-:Y:S01]  /*15c10*/  DFMA R14, R10, R14, R12 ;  /* 0x0000000e0a0e722b */ /* 0x000fe2000000000c */
[----:B------:R-:W-:Y:S10]  /*15c20*/  @P0 BRA `(.L_x_739) ;  /* 0x0000000000740947 */ /* 0x000ff40003800000 */
[----:B------:R-:W-:Y:S02]  /*15c30*/  LOP3.LUT R10, R5, 0x7ff00000, RZ, 0xc0, !PT ;  /* 0x7ff00000050a7812 */ /* 0x000fe400078ec0ff */
[----:B------:R-:W-:Y:S02]  /*15c40*/  MOV R0, 0x40000000 ;  /* 0x4000000000007802 */ /* 0x000fe40000000f00 */
[----:B------:R-:W-:Y:S01]  /*15c50*/  ISETP.LE.U32.AND P0, PT, R10, 0x40000000, PT ;  /* 0x400000000a00780c */ /* 0x000fe20003f03070 */
[----:B------:R-:W-:Y:S01]  /*15c60*/  IMAD.MOV R3, RZ, RZ, -R10 ;  /* 0x000000ffff037224 */ /* 0x000fe200078e0a0a */
[----:B------:R-:W-:-:S04]  /*15c70*/  MOV R12, RZ ;  /* 0x000000ff000c7202 */ /* 0x000fc80000000f00 */
[----:B------:R-:W-:Y:S02]  /*15c80*/  VIADDMNMX R0, R3, R0, 0xb9600000, !PT ;  /* 0xb960000003007446 */ /* 0x000fe40007800100 */
[----:B------:R-:W-:Y:S02]  /*15c90*/  SEL R3, R17, 0x63400000, !P0 ;  /* 0x6340000011037807 */ /* 0x000fe40004000000 */
[----:B------:R-:W-:-:S04]  /*15ca0*/  VIMNMX R0, PT, PT, R0, 0x46a00000, PT ;  /* 0x46a0000000007848 */ /* 0x000fc80003fe0100 */
[----:B------:R-:W-:-:S05]  /*15cb0*/  IADD3 R0, PT, PT, R0, -R3, RZ ;  /* 0x8000000300007210 */ /* 0x000fca0007ffe0ff */
[----:B------:R-:W-:-:S06]  /*15cc0*/  VIADD R13, R0, 0x7fe00000 ;  /* 0x7fe00000000d7836 */ /* 0x000fcc0000000000 */
[----:B------:R-:W-:-:S10]  /*15cd0*/  DMUL R10, R14, R12 ;  /* 0x0000000c0e0a7228 */ /* 0x000fd40000000000 */
[----:B------:R-:W-:-:S13]  /*15ce0*/  FSETP.GTU.AND P0, PT, |R11|, 1.469367938527859385e-39, PT ;  /* 0x001000000b00780b */ /* 0x000fda0003f0c200 */
[----:B------:R-:W-:Y:S05]  /*15cf0*/  @P0 BRA `(.L_x_740) ;  /* 0x00000000008c0947 */ /* 0x000fea0003800000 */
[----:B------:R-:W-:Y:S01]  /*15d00*/  DFMA R6, R14, -R8, R6 ;  /* 0x800000080e06722b */ /* 0x000fe20000000006 */
[----:B------:R-:W-:-:S09]  /*15d10*/  IMAD.MOV.U32 R12, RZ, RZ, RZ ;  /* 0x000000ffff0c7224 */ /* 0x000fd200078e00ff */
[C---:B------:R-:W-:Y:S02]  /*15d20*/  FSETP.NEU.AND P0, PT, R7.reuse, RZ, PT ;  /* 0x000000ff0700720b */ /* 0x040fe40003f0d000 */
[----:B------:R-:W-:-:S04]  /*15d30*/  LOP3.LUT R3, R7, 0x80000000, R5, 0x48, !PT ;  /* 0x8000000007037812 */ /* 0x000fc800078e4805 */
[----:B------:R-:W-:-:S07]  /*15d40*/  LOP3.LUT R13, R3, R13, RZ, 0xfc, !PT ;  /* 0x0000000d030d7212 */ /* 0x000fce00078efcff */
[----:B------:R-:W-:Y:S05]  /*15d50*/  @!P0 BRA `(.L_x_740) ;  /* 0x0000000000748947 */ /* 0x000fea0003800000 */
[C---:B------:R-:W-:Y:S01]  /*15d60*/  IADD3 R5, PT, PT, -R0.reuse, RZ, RZ ;  /* 0x000000ff00057210 */ /* 0x040fe20007ffe1ff */
[----:B------:R-:W-:Y:S01]  /*15d70*/  IMAD.MOV.U32 R4, RZ, RZ, RZ ;  /* 0x000000ffff047224 */ /* 0x000fe200078e00ff */
[----:B------:R-:W-:Y:S01]  /*15d80*/  DMUL.RP R12, R14, R12 ;  /* 0x0000000c0e0c7228 */ /* 0x000fe20000008000 */
[----:B------:R-:W-:-:S04]  /*15d90*/  IADD3 R0, PT, PT, -R0, -0x43300000, RZ ;  /* 0xbcd0000000007810 */ /* 0x000fc80007ffe1ff */
[----:B------:R-:W-:-:S05]  /*15da0*/  DFMA R4, R10, -R4, R14 ;  /* 0x800000040a04722b */ /* 0x000fca000000000e */
[----:B------:R-:W-:-:S05]  /*15db0*/  LOP3.LUT R3, R13, R3, RZ, 0x3c, !PT ;  /* 0x000000030d037212 */ /* 0x000fca00078e3cff */
[----:B------:R-:W-:-:S04]  /*15dc0*/  FSETP.NEU.AND P0, PT, |R5|, R0, PT ;  /* 0x000000000500720b */ /* 0x000fc80003f0d200 */
[----:B------:R-:W-:Y:S02]  /*15dd0*/  FSEL R10, R12, R10, !P0 ;  /* 0x0000000a0c0a7208 */ /* 0x000fe40004000000 */
[----:B------:R-:W-:Y:S01]  /*15de0*/  FSEL R11, R3, R11, !P0 ;  /* 0x0000000b030b7208 */ /* 0x000fe20004000000 */
[----:B------:R-:W-:Y:S06]  /*15df0*/  BRA `(.L_x_740) ;  /* 0x00000000004c7947 */ /* 0x000fec0003800000 */
.L_x_739:
[----:B------:R-:W-:-:S14]  /*15e00*/  DSETP.NAN.AND P0, PT, R4, R4, PT ;  /* 0x000000040400722a */ /* 0x000fdc0003f08000 */
[----:B------:R-:W-:Y:S05]  /*15e10*/  @P0 BRA `(.L_x_741) ;  /* 0x0000000000380947 */ /* 0x000fea0003800000 */
[----:B------:R-:W-:Y:S01]  /*15e20*/  ISETP.NE.AND P0, PT, R3, R0, PT ;  /* 0x000000000300720c */ /* 0x000fe20003f05270 */
[----:B------:R-:W-:Y:S01]  /*15e30*/  IMAD.MOV.U32 R11, RZ, RZ, -0x80000 ;  /* 0xfff80000ff0b7424 */ /* 0x000fe200078e00ff */
[----:B------:R-:W-:-:S11]  /*15e40*/  MOV R10, 0x0 ;  /* 0x00000000000a7802 */ /* 0x000fd60000000f00 */
[----:B------:R-:W-:Y:S05]  /*15e50*/  @!P0 BRA `(.L_x_740) ;  /* 0x0000000000348947 */ /* 0x000fea0003800000 */
[----:B------:R-:W-:Y:S02]  /*15e60*/  ISETP.NE.AND P0, PT, R3, 0x7ff00000, PT ;  /* 0x7ff000000300780c */ /* 0x000fe40003f05270 */
[----:B------:R-:W-:Y:S02]  /*15e70*/  LOP3.LUT R4, R5, 0x40000000, RZ, 0x3c, !PT ;  /* 0x4000000005047812 */ /* 0x000fe400078e3cff */
[----:B------:R-:W-:Y:S02]  /*15e80*/  ISETP.EQ.OR P0, PT, R0, RZ, !P0 ;  /* 0x000000ff0000720c */ /* 0x000fe40004702670 */
[----:B------:R-:W-:-:S11]  /*15e90*/  LOP3.LUT R4, R4, 0x80000000, RZ, 0xc0, !PT ;  /* 0x8000000004047812 */ /* 0x000fd600078ec0ff */
[----:B------:R-:W-:Y:S01]  /*15ea0*/  @P0 LOP3.LUT R0, R4, 0x7ff00000, RZ, 0xfc, !PT ;  /* 0x7ff0000004000812 */ /* 0x000fe200078efcff */
[----:B------:R-:W-:Y:S01]  /*15eb0*/  @!P0 IMAD.MOV.U32 R11, RZ, RZ, R4 ;  /* 0x000000ffff0b8224 */ /* 0x000fe200078e0004 */
[----:B------:R-:W-:Y:S02]  /*15ec0*/  @!P0 MOV R10, RZ ;  /* 0x000000ff000a8202 */ /* 0x000fe40000000f00 */
[----:B------:R-:W-:Y:S01]  /*15ed0*/  @P0 MOV R10, RZ ;  /* 0x000000ff000a0202 */ /* 0x000fe20000000f00 */
[----:B------:R-:W-:Y:S01]  /*15ee0*/  @P0 IMAD.MOV.U32 R11, RZ, RZ, R0 ;  /* 0x000000ffff0b0224 */ /* 0x000fe200078e0000 */
[----:B------:R-:W-:Y:S06]  /*15ef0*/  BRA `(.L_x_740) ;  /* 0x00000000000c7947 */ /* 0x000fec0003800000 */
.L_x_741:
[----:B------:R-:W-:-:S04]  /*15f00*/  LOP3.LUT R10, R5, 0x80000, RZ, 0xfc, !PT ;  /* 0x00080000050a7812 */ /* 0x000fc800078efcff */
[----:B------:R-:W-:Y:S01]  /*15f10*/  MOV R11, R10 ;  /* 0x0000000a000b7202 */ /* 0x000fe20000000f00 */
[----:B------:R-:W-:-:S07]  /*15f20*/  IMAD.MOV.U32 R10, RZ, RZ, R4 ;  /* 0x000000ffff0a7224 */ /* 0x000fce00078e0004 */
.L_x_740:
[----:B------:R-:W-:Y:S01]  /*15f30*/  MOV R4, R16 ;  /* 0x0000001000047202 */ /* 0x000fe20000000f00 */
[----:B------:R-:W-:Y:S01]  /*15f40*/  IMAD.MOV.U32 R5, RZ, RZ, 0x0 ;  /* 0x00000000ff057424 */ /* 0x000fe200078e00ff */
[----:B------:R-:W-:Y:S01]  /*15f50*/  MOV R0, R10 ;  /* 0x0000000a00007202 */ /* 0x000fe20000000f00 */
[----:B------:R-:W-:Y:S02]  /*15f60*/  IMAD.MOV.U32 R3, RZ, RZ, R11 ;  /* 0x000000ffff037224 */ /* 0x000fe400078e000b */
[----:B------:R-:W-:Y:S05]  /*15f70*/  RET.REL.NODEC R4 `(_Z24SquaredDistanceTransformPhS_PfS_S0_PiS1_S0_S1_S0_) ;  /* 0xfffffea004207950 */ /* 0x000fea0003c3ffff */
        .weak           $__internal_2_$__cuda_sm20_sqrt_rn_f32_slowpath
        .type           $__internal_2_$__cuda_sm20_sqrt_rn_f32_slowpath,@function
        .size           $__internal_2_$__cuda_sm20_sqrt_rn_f32_slowpath,($__internal_3_$__cuda_sm3x_div_rn_noftz_f32_slowpath - $__internal_2_$__cuda_sm20_sqrt_rn_f32_slowpath)
$__internal_2_$__cuda_sm20_sqrt_rn_f32_slowpath:
[----:B------:R-:W-:-:S13]  /*15f80*/  LOP3.LUT P0, RZ, R0, 0x7fffffff, RZ, 0xc0, !PT ;  /* 0x7fffffff00ff7812 */ /* 0x000fda000780c0ff */
[----:B------:R-:W-:Y:S01]  /*15f90*/  @!P0 MOV R7, R0 ;  /* 0x0000000000078202 */ /* 0x000fe20000000f00 */
[----:B------:R-:W-:Y:S06]  /*15fa0*/  @!P0 BRA `(.L_x_742) ;  /* 0x0000000000408947 */ /* 0x000fec0003800000 */
[----:B------:R-:W-:-:S13]  /*15fb0*/  FSETP.GEU.FTZ.AND P0, PT, R0, RZ, PT ;  /* 0x000000ff0000720b */ /* 0x000fda0003f1e000 */
[----:B------:R-:W-:Y:S01]  /*15fc0*/  @!P0 IMAD.MOV.U32 R7, RZ, RZ, 0x7fffffff ;  /* 0x7fffffffff078424 */ /* 0x000fe200078e00ff */
[----:B------:R-:W-:Y:S06]  /*15fd0*/  @!P0 BRA `(.L_x_742) ;  /* 0x0000000000348947 */ /* 0x000fec0003800000 */
[----:B------:R-:W-:-:S13]  /*15fe0*/  FSETP.GTU.FTZ.AND P0, PT, |R0|, +INF , PT ;  /* 0x7f8000000000780b */ /* 0x000fda0003f1c200 */
[----:B------:R-:W-:Y:S01]  /*15ff0*/  @P0 FADD.FTZ R7, R0, 1 ;  /* 0x3f80000000070421 */ /* 0x000fe20000010000 */
[----:B------:R-:W-:Y:S06]  /*16000*/  @P0 BRA `(.L_x_742) ;  /* 0x0000000000280947 */ /* 0x000fec0003800000 */
[----:B------:R-:W-:-:S13]  /*16010*/  FSETP.NEU.FTZ.AND P0, PT, |R0|, +INF , PT ;  /* 0x7f8000000000780b */ /* 0x000fda0003f1d200 */
[----:B------:R-:W-:-:S04]  /*16020*/  @P0 FFMA R7, R0, 1.84467440737095516160e+19, RZ ;  /* 0x5f80000000070823 */ /* 0x000fc800000000ff */
[----:B------:R-:W0:Y:S02]  /*16030*/  @P0 MUFU.RSQ R6, R7 ;  /* 0x0000000700060308 */ /* 0x000e240000001400 */
[----:B0-----:R-:W-:Y:S01]  /*16040*/  @P0 FMUL.FTZ R5, R7, R6 ;  /* 0x0000000607050220 */ /* 0x001fe20000410000 */
[----:B------:R-:W-:-:S03]  /*16050*/  @P0 FMUL.FTZ R6, R6, 0.5 ;  /* 0x3f00000006060820 */ /* 0x000fc60000410000 */
[----:B------:R-:W-:-:S04]  /*16060*/  @P0 FADD.FTZ R20, -R5, -RZ ;  /* 0x800000ff05140221 */ /* 0x000fc80000010100 */
[----:B------:R-:W-:Y:S01]  /*16070*/  @P0 FFMA R20, R5, R20, R7 ;  /* 0x0000001405140223 */ /* 0x000fe20000000007 */
[----:B------:R-:W-:-:S03]  /*16080*/  @!P0 MOV R7, R0 ;  /* 0x0000000000078202 */ /* 0x000fc60000000f00 */
[----:B------:R-:W-:-:S04]  /*16090*/  @P0 FFMA R6, R20, R6, R5 ;  /* 0x0000000614060223 */ /* 0x000fc80000000005 */
[----:B------:R-:W-:-:S07]  /*160a0*/  @P0 FMUL.FTZ R7, R6, 2.3283064365386962891e-10 ;  /* 0x2f80000006070820 */ /* 0x000fce0000410000 */
.L_x_742:
[----:B------:R-:W-:-:S04]  /*160b0*/  IMAD.MOV.U32 R5, RZ, RZ, 0x0 ;  /* 0x00000000ff057424 */ /* 0x000fc800078e00ff */
[----:B------:R-:W-:Y:S05]  /*160c0*/  RET.REL.NODEC R4 `(_Z24SquaredDistanceTransformPhS_PfS_S0_PiS1_S0_S1_S0_) ;  /* 0xfffffe9c04cc7950 */ /* 0x000fea0003c3ffff */
        .weak           $__internal_3_$__cuda_sm3x_div_rn_noftz_f32_slowpath
        .type           $__internal_3_$__cuda_sm3x_div_rn_noftz_f32_slowpath,@function
        .size           $__internal_3_$__cuda_sm3x_div_rn_noftz_f32_slowpath,(.L_x_850 - $__internal_3_$__cuda_sm3x_div_rn_noftz_f32_slowpath)
$__internal_3_$__cuda_sm3x_div_rn_noftz_f32_slowpath:
[----:B------:R-:W-:Y:S01]  /*160d0*/  SHF.R.U32.HI R7, RZ, 0x17, R3 ;  /* 0x00000017ff077819 */ /* 0x000fe20000011603 */
[----:B------:R-:W-:Y:S01]  /*160e0*/  BSSY.RECONVERGENT B0, `(.L_x_743) ;  /* 0x0000063000007945 */ /* 0x000fe20003800200 */
[----:B------:R-:W-:Y:S02]  /*160f0*/  SHF.R.U32.HI R35, RZ, 0x17, R0 ;  /* 0x00000017ff237819 */ /* 0x000fe40000011600 */
[----:B------:R-:W-:Y:S02]  /*16100*/  LOP3.LUT R7, R7, 0xff, RZ, 0xc0, !PT ;  /* 0x000000ff07077812 */ /* 0x000fe400078ec0ff */
[----:B------:R-:W-:Y:S02]  /*16110*/  LOP3.LUT R35, R35, 0xff, RZ, 0xc0, !PT ;  /* 0x000000ff23237812 */ /* 0x000fe400078ec0ff */
[----:B------:R-:W-:Y:S02]  /*16120*/  IADD3 R21, PT, PT, R7, -0x1, RZ ;  /* 0xffffffff07157810 */ /* 0x000fe40007ffe0ff */
[----:B------:R-:W-:Y:S01]  /*16130*/  MOV R20, R3 ;  /* 0x0000000300147202 */ /* 0x000fe20000000f00 */
[----:B------:R-:W-:Y:S01]  /*16140*/  VIADD R34, R35, 0xffffffff ;  /* 0xffffffff23227836 */ /* 0x000fe20000000000 */
[----:B------:R-:W-:-:S04]  /*16150*/  ISETP.GT.U32.AND P0, PT, R21, 0xfd, PT ;  /* 0x000000fd1500780c */ /* 0x000fc80003f04070 */
[----:B------:R-:W-:-:S13]  /*16160*/  ISETP.GT.U32.OR P0, PT, R34, 0xfd, P0 ;  /* 0x000000fd2200780c */ /* 0x000fda0000704470 */
[----:B------:R-:W-:Y:S01]  /*16170*/  @!P0 IMAD.MOV.U32 R5, RZ, RZ, RZ ;  /* 0x000000ffff058224 */ /* 0x000fe200078e00ff */
[----:B------:R-:W-:Y:S06]  /*16180*/  @!P0 BRA `(.L_x_744) ;  /* 0x00000000005c8947 */ /* 0x000fec0003800000 */
[----:B------:R-:W-:Y:S02]  /*16190*/  FSETP.GTU.FTZ.AND P0, PT, |R0|, +INF , PT ;  /* 0x7f8000000000780b */ /* 0x000fe40003f1c200 */
[----:B------:R-:W-:-:S04]  /*161a0*/  FSETP.GTU.FTZ.AND P1, PT, |R3|, +INF , PT ;  /* 0x7f8000000300780b */ /* 0x000fc80003f3c200 */
[----:B------:R-:W-:-:S13]  /*161b0*/  PLOP3.LUT P0, PT, P0, P1, PT, 0xf8, 0x8f ;  /* 0x00000000008f781c */ /* 0x000fda0000703f70 */
[----:B------:R-:W-:Y:S05]  /*161c0*/  @P0 BRA `(.L_x_745) ;  /* 0x00000004004c0947 */ /* 0x000fea0003800000 */
[----:B------:R-:W-:-:S13]  /*161d0*/  LOP3.LUT P0, RZ, R20, 0x7fffffff, R0, 0xc8, !PT ;  /* 0x7fffffff14ff7812 */ /* 0x000fda000780c800 */
[----:B------:R-:W-:Y:S05]  /*161e0*/  @!P0 BRA `(.L_x_746) ;  /* 0x00000004003c8947 */ /* 0x000fea0003800000 */
[C---:B------:R-:W-:Y:S02]  /*161f0*/  FSETP.NEU.FTZ.AND P3, PT, |R0|.reuse, +INF , PT ;  /* 0x7f8000000000780b */ /* 0x040fe40003f7d200 */
[----:B------:R-:W-:Y:S02]  /*16200*/  FSETP.NEU.FTZ.AND P1, PT, |R3|, +INF , PT ;  /* 0x7f8000000300780b */ /* 0x000fe40003f3d200 */
[----:B------:R-:W-:-:S11]  /*16210*/  FSETP.NEU.FTZ.AND P0, PT, |R0|, +INF , PT ;  /* 0x7f8000000000780b */ /* 0x000fd60003f1d200 */
[----:B------:R-:W-:Y:S05]  /*16220*/  @!P1 BRA !P3, `(.L_x_746) ;  /* 0x00000004002c9947 */ /* 0x000fea0005800000 */
[----:B------:R-:W-:-:S04]  /*16230*/  LOP3.LUT P3, RZ, R0, 0x7fffffff, RZ, 0xc0, !PT ;  /* 0x7fffffff00ff7812 */ /* 0x000fc8000786c0ff */
[----:B------:R-:W-:-:S13]  /*16240*/  PLOP3.LUT P1, PT, P1, P3, PT, 0x2f, 0xf2 ;  /* 0x0000000000f2781c */ /* 0x000fda0000f26577 */
[----:B------:R-:W-:Y:S05]  /*16250*/  @P1 BRA `(.L_x_747) ;  /* 0x0000000400181947 */ /* 0x000fea0003800000 */
[----:B------:R-:W-:-:S04]  /*16260*/  LOP3.LUT P1, RZ, R20, 0x7fffffff, RZ, 0xc0, !PT ;  /* 0x7fffffff14ff7812 */ /* 0x000fc8000782c0ff */
[----:B------:R-:W-:-:S13]  /*16270*/  PLOP3.LUT P0, PT, P0, P1, PT, 0x2f, 0xf2 ;  /* 0x0000000000f2781c */ /* 0x000fda0000702577 */
[----:B------:R-:W-:Y:S05]  /*16280*/  @P0 BRA `(.L_x_748) ;  /* 0x0000000400000947 */ /* 0x000fea0003800000 */
[----:B------:R-:W-:Y:S02]  /*16290*/  ISETP.GE.AND P0, PT, R34, RZ, PT ;  /* 0x000000ff2200720c */ /* 0x000fe40003f06270 */
[----:B------:R-:W-:-:S11]  /*162a0*/  ISETP.GE.AND P1, PT, R21, RZ, PT ;  /* 0x000000ff1500720c */ /* 0x000fd60003f26270 */
[----:B------:R-:W-:Y:S01]  /*162b0*/  @P0 MOV R5, RZ ;  /* 0x000000ff00050202 */ /* 0x000fe20000000f00 */
[----:B------:R-:W-:Y:S02]  /*162c0*/  @!P0 IMAD.MOV.U32 R5, RZ, RZ, -0x40 ;  /* 0xffffffc0ff058424 */ /* 0x000fe400078e00ff */
[----:B------:R-:W-:Y:S01]  /*162d0*/  @!P0 FFMA R0, R0, 1.84467440737095516160e+19, RZ ;  /* 0x5f80000000008823 */ /* 0x000fe200000000ff */
[----:B------:R-:W-:Y:S02]  /*162e0*/  @!P1 FFMA R20, R3, 1.84467440737095516160e+19, RZ ;  /* 0x5f80000003149823 */ /* 0x000fe400000000ff */
[----:B------:R-:W-:-:S07]  /*162f0*/  @!P1 IADD3 R5, PT, PT, R5, 0x40, RZ ;  /* 0x0000004005059810 */ /* 0x000fce0007ffe0ff */
.L_x_744:
[----:B------:R-:W-:Y:S01]  /*16300*/  LEA R21, R7, 0xc0800000, 0x17 ;  /* 0xc080000007157811 */ /* 0x000fe200078eb8ff */
[----:B------:R-:W-:Y:S01]  /*16310*/  BSSY.RECONVERGENT B1, `(.L_x_749) ;  /* 0x0000036000017945 */ /* 0x000fe20003800200 */
[----:B------:R-:W-:-:S03]  /*16320*/  IADD3 R35, PT, PT, R35, -0x7f, RZ ;  /* 0xffffff8123237810 */ /* 0x000fc60007ffe0ff */
[----:B------:R-:W-:Y:S01]  /*16330*/  IMAD.IADD R21, R20, 0x1, -R21 ;  /* 0x0000000114157824 */ /* 0x000fe200078e0a15 */
[C---:B------:R-:W-:Y:S01]  /*16340*/  IADD3 R7, PT, PT, R35.reuse, 0x7f, -R7 ;  /* 0x0000007f23077810 */ /* 0x040fe20007ffe807 */
[----:B------:R-:W-:Y:S02]  /*16350*/  IMAD R0, R35, -0x800000, R0 ;  /* 0xff80000023007824 */ /* 0x000fe400078e0200 */
[----:B------:R-:W0:Y:S01]  /*16360*/  MUFU.RCP R20, R21 ;  /* 0x0000001500147308 */ /* 0x000e220000001000 */
[----:B------:R-:W-:Y:S01]  /*16370*/  FADD.FTZ R34, -R21, -RZ ;  /* 0x800000ff15227221 */ /* 0x000fe20000010100 */
[----:B------:R-:W-:-:S03]  /*16380*/  IMAD.IADD R7, R7, 0x1, R5 ;  /* 0x0000000107077824 */ /* 0x000fc600078e0205 */
[----:B0-----:R-:W-:-:S04]  /*16390*/  FFMA R21, R20, R34, 1 ;  /* 0x3f80000014157423 */ /* 0x001fc80000000022 */
[----:B------:R-:W-:-:S04]  /*163a0*/  FFMA R20, R20, R21, R20 ;  /* 0x0000001514147223 */ /* 0x000fc80000000014 */
[----:B------:R-:W-:-:S04]  /*163b0*/  FFMA R21, R0, R20, RZ ;  /* 0x0000001400157223 */ /* 0x000fc800000000ff */
[----:B------:R-:W-:-:S04]  /*163c0*/  FFMA R38, R34, R21, R0 ;  /* 0x0000001522267223 */ /* 0x000fc80000000000 */
[----:B------:R-:W-:-:S04]  /*163d0*/  FFMA R21, R20, R38, R21 ;  /* 0x0000002614157223 */ /* 0x000fc80000000015 */
[----:B------:R-:W-:-:S04]  /*163e0*/  FFMA R34, R34, R21, R0 ;  /* 0x0000001522227223 */ /* 0x000fc80000000000 */
[----:B------:R-:W-:-:S05]  /*163f0*/  FFMA R0, R20, R34, R21 ;  /* 0x0000002214007223 */ /* 0x000fca0000000015 */
[----:B------:R-:W-:-:S04]  /*16400*/  SHF.R.U32.HI R35, RZ, 0x17, R0 ;  /* 0x00000017ff237819 */ /* 0x000fc80000011600 */
[----:B------:R-:W-:-:S04]  /*16410*/  LOP3.LUT R5, R35, 0xff, RZ, 0xc0, !PT ;  /* 0x000000ff23057812 */ /* 0x000fc800078ec0ff */
[----:B------:R-:W-:-:S05]  /*16420*/  IADD3 R5, PT, PT, R5, R7, RZ ;  /* 0x0000000705057210 */ /* 0x000fca0007ffe0ff */
[----:B------:R-:W-:-:S05]  /*16430*/  VIADD R35, R5, 0xffffffff ;  /* 0xffffffff05237836 */ /* 0x000fca0000000000 */
[----:B------:R-:W-:-:S13]  /*16440*/  ISETP.GE.U32.AND P0, PT, R35, 0xfe, PT ;  /* 0x000000fe2300780c */ /* 0x000fda0003f06070 */
[----:B------:R-:W-:Y:S05]  /*16450*/  @!P0 BRA `(.L_x_750) ;  /* 0x0000000000808947 */ /* 0x000fea0003800000 */
[----:B------:R-:W-:-:S13]  /*16460*/  ISETP.GT.AND P0, PT, R5, 0xfe, PT ;  /* 0x000000fe0500780c */ /* 0x000fda0003f04270 */
[----:B------:R-:W-:Y:S05]  /*16470*/  @P0 BRA `(.L_x_751) ;  /* 0x00000000006c0947 */ /* 0x000fea0003800000 */
[----:B------:R-:W-:-:S13]  /*16480*/  ISETP.GE.AND P0, PT, R5, 0x1, PT ;  /* 0x000000010500780c */ /* 0x000fda0003f06270 */
[----:B------:R-:W-:Y:S05]  /*16490*/  @P0 BRA `(.L_x_752) ;  /* 0x0000000000740947 */ /* 0x000fea0003800000 */
[----:B------:R-:W-:Y:S02]  /*164a0*/  ISETP.GE.AND P0, PT, R5, -0x18, PT ;  /* 0xffffffe80500780c */ /* 0x000fe40003f06270 */
[----:B------:R-:W-:-:S11]  /*164b0*/  LOP3.LUT R0, R0, 0x80000000, RZ, 0xc0, !PT ;  /* 0x8000000000007812 */ /* 0x000fd600078ec0ff */
[----:B------:R-:W-:Y:S05]  /*164c0*/  @!P0 BRA `(.L_x_752) ;  /* 0x0000000000688947 */ /* 0x000fea0003800000 */
[CCC-:B------:R-:W-:Y:S01]  /*164d0*/  FFMA.RZ R35, R20.reuse, R34.reuse, R21.reuse ;  /* 0x0000002214237223 */ /* 0x1c0fe2000000c015 */
[CCC-:B------:R-:W-:Y:S01]  /*164e0*/  FFMA.RP R7, R20.reuse, R34.reuse, R21.reuse ;  /* 0x0000002214077223 */ /* 0x1c0fe20000008015 */
[----:B------:R-:W-:Y:S01]  /*164f0*/  FFMA.RM R20, R20, R34, R21 ;  /* 0x0000002214147223 */ /* 0x000fe20000004015 */
[----:B------:R-:W-:Y:S02]  /*16500*/  IADD3 R21, PT, PT, R5, 0x20, RZ ;  /* 0x0000002005157810 */ /* 0x000fe40007ffe0ff */
[----:B------:R-:W-:Y:S02]  /*16510*/  LOP3.LUT R35, R35, 0x7fffff, RZ, 0xc0, !PT ;  /* 0x007fffff23237812 */ /* 0x000fe400078ec0ff */
[----:B------:R-:W-:Y:S02]  /*16520*/  ISETP.NE.AND P3, PT, R5, RZ, PT ;  /* 0x000000ff0500720c */ /* 0x000fe40003f65270 */
[----:B------:R-:W-:Y:S02]  /*16530*/  LOP3.LUT R35, R35, 0x800000, RZ, 0xfc, !PT ;  /* 0x0080000023237812 */ /* 0x000fe400078efcff */
[----:B------:R-:W-:Y:S01]  /*16540*/  ISETP.NE.AND P1, PT, R5, RZ, PT ;  /* 0x000000ff0500720c */ /* 0x000fe20003f25270 */
[----:B------:R-:W-:Y:S01]  /*16550*/  IMAD.MOV R5, RZ, RZ, -R5 ;  /* 0x000000ffff057224 */ /* 0x000fe200078e0a05 */
[----:B------:R-:W-:-:S02]  /*16560*/  SHF.L.U32 R21, R35, R21, RZ ;  /* 0x0000001523157219 */ /* 0x000fc400000006ff */
[----:B------:R-:W-:Y:S02]  /*16570*/  FSETP.NEU.FTZ.AND P0, PT, R7, R20, PT ;  /* 0x000000140700720b */ /* 0x000fe40003f1d000 */
[----:B------:R-:W-:Y:S02]  /*16580*/  SEL R5, R5, RZ, P3 ;  /* 0x000000ff05057207 */ /* 0x000fe40001800000 */
[----:B------:R-:W-:Y:S02]  /*16590*/  ISETP.NE.AND P1, PT, R21, RZ, P1 ;  /* 0x000000ff1500720c */ /* 0x000fe40000f25270 */
[----:B------:R-:W-:Y:S02]  /*165a0*/  SHF.R.U32.HI R35, RZ, R5, R35 ;  /* 0x00000005ff237219 */ /* 0x000fe40000011623 */
[----:B------:R-:W-:Y:S02]  /*165b0*/  PLOP3.LUT P0, PT, P0, P1, PT, 0xf8, 0x8f ;  /* 0x00000000008f781c */ /* 0x000fe40000703f70 */
[----:B------:R-:W-:-:S02]  /*165c0*/  SHF.R.U32.HI R5, RZ, 0x1, R35 ;  /* 0x00000001ff057819 */ /* 0x000fc40000011623 */
[----:B------:R-:W-:-:S04]  /*165d0*/  SEL R7, RZ, 0x1, !P0 ;  /* 0x00000001ff077807 */ /* 0x000fc80004000000 */
[----:B------:R-:W-:-:S04]  /*165e0*/  LOP3.LUT R7, R7, 0x1, R5, 0xf8, !PT ;  /* 0x0000000107077812 */ /* 0x000fc800078ef805 */
[----:B------:R-:W-:-:S04]  /*165f0*/  LOP3.LUT R7, R7, R35, RZ, 0xc0, !PT ;  /* 0x0000002307077212 */ /* 0x000fc800078ec0ff */
[----:B------:R-:W-:-:S04]  /*16600*/  IADD3 R7, PT, PT, R5, R7, RZ ;  /* 0x0000000705077210 */ /* 0x000fc80007ffe0ff */
[----:B------:R-:W-:Y:S01]  /*16610*/  LOP3.LUT R0, R7, R0, RZ, 0xfc, !PT ;  /* 0x0000000007007212 */ /* 0x000fe200078efcff */
[----:B------:R-:W-:Y:S06]  /*16620*/  BRA `(.L_x_752) ;  /* 0x0000000000107947 */ /* 0x000fec0003800000 */
.L_x_751:
[----:B------:R-:W-:-:S04]  /*16630*/  LOP3.LUT R0, R0, 0x80000000, RZ, 0xc0, !PT ;  /* 0x8000000000007812 */ /* 0x000fc800078ec0ff */
[----:B------:R-:W-:Y:S01]  /*16640*/  LOP3.LUT R0, R0, 0x7f800000, RZ, 0xfc, !PT ;  /* 0x7f80000000007812 */ /* 0x000fe200078efcff */
[----:B------:R-:W-:Y:S06]  /*16650*/  BRA `(.L_x_752) ;  /* 0x0000000000047947 */ /* 0x000fec0003800000 */
.L_x_750:
[----:B------:R-:W-:-:S07]  /*16660*/  IMAD R0, R7, 0x800000, R0 ;  /* 0x0080000007007824 */ /* 0x000fce00078e0200 */
.L_x_752:
[----:B------:R-:W-:Y:S05]  /*16670*/  BSYNC.RECONVERGENT B1 ;  /* 0x0000000000017941 */ /* 0x000fea0003800200 */
.L_x_749:
[----:B------:R-:W-:Y:S05]  /*16680*/  BRA `(.L_x_753) ;  /* 0x0000000000207947 */ /* 0x000fea0003800000 */
.L_x_748:
[----:B------:R-:W-:-:S04]  /*16690*/  LOP3.LUT R0, R20, 0x80000000, R0, 0x48, !PT ;  /* 0x8000000014007812 */ /* 0x000fc800078e4800 */
[----:B------:R-:W-:Y:S01]  /*166a0*/  LOP3.LUT R0, R0, 0x7f800000, RZ, 0xfc, !PT ;  /* 0x7f80000000007812 */ /* 0x000fe200078efcff */
[----:B------:R-:W-:Y:S06]  /*166b0*/  BRA `(.L_x_753) ;  /* 0x0000000000147947 */ /* 0x000fec0003800000 */
.L_x_747:
[----:B------:R-:W-:Y:S01]  /*166c0*/  LOP3.LUT R0, R20, 0x80000000, R0, 0x48, !PT ;  /* 0x8000000014007812 */ /* 0x000fe200078e4800 */
[----:B------:R-:W-:Y:S06]  /*166d0*/  BRA `(.L_x_753) ;  /* 0x00000000000c7947 */ /* 0x000fec0003800000 */
.L_x_746:
[----:B------:R-:W0:Y:S01]  /*166e0*/  MUFU.RSQ R0, -QNAN ;  /* 0xffc0000000007908 */ /* 0x000e220000001400 */
[----:B------:R-:W-:Y:S05]  /*166f0*/  BRA `(.L_x_753) ;  /* 0x0000000000047947 */ /* 0x000fea0003800000 */
.L_x_745:
[----:B------:R-:W-:-:S07]  /*16700*/  FADD.FTZ R0, R0, R3 ;  /* 0x0000000300007221 */ /* 0x000fce0000010000 */
.L_x_753:
[----:B------:R-:W-:Y:S05]  /*16710*/  BSYNC.RECONVERGENT B0 ;  /* 0x0000000000007941 */ /* 0x000fea0003800200 */
.L_x_743:
[----:B------:R-:W-:-:S04]  /*16720*/  HFMA2 R7, -RZ, RZ, 0, 0 ;  /* 0x00000000ff077431 */ /* 0x000fc800000001ff */
[----:B0-----:R-:W-:Y:S05]  /*16730*/  RET.REL.NODEC R6 `(_Z24SquaredDistanceTransformPhS_PfS_S0_PiS1_S0_S1_S0_) ;  /* 0xfffffe9806307950 */ /* 0x001fea0003c3ffff */
.L_x_754:
[----:B------:R-:W-:-:S00]  /*16740*/  BRA `(.L_x_754) ;  /* 0xfffffffc00fc7947 */ /* 0x000fc0000383ffff */
[----:B------:R-:W-:-:S00]  /*16750*/  NOP ;  /* 0x0000000000007918 */ /* 0x000fc00000000000 */
        /* <DEDUP_REMOVED lines=10> */
.L_x_850:


//--------------------- .text._Z22downsample_grid_kernelPhS_Pf --------------------------
	.section	.text._Z22downsample_grid_kernelPhS_Pf,"ax",@progbits
	.align	128
        .global         _Z22downsample_grid_kernelPhS_Pf
        .type           _Z22downsample_grid_kernelPhS_Pf,@function
        .size           _Z22downsample_grid_kernelPhS_Pf,(.L_x_856 - _Z22downsample_grid_kernelPhS_Pf)
        .other          _Z22downsample_grid_kernelPhS_Pf,@"STO_CUDA_ENTRY STV_DEFAULT"
_Z22downsample_grid_kernelPhS_Pf:
.text._Z22downsample_grid_kernelPhS_Pf:
[----:B------:R-:W-:Y:S08]  /*0000*/  LDC R1, c[0x0][0x37c] ;  /* 0x0000df00ff017b82 */ /* 0x000ff00000000800 */
[----:B------:R-:W0:Y:S01]  /*0010*/  LDC.64 R2, c[0x0][0x390] ;  /* 0x0000e400ff027b82 */ /* 0x000e220000000a00 */
[----:B------:R-:W0:Y:S02]  /*0020*/  LDCU.64 UR4, c[0x0][0x358] ;  /* 0x00006b00ff0477ac */ /* 0x000e240008000a00 */
[----:B0-----:R-:W2:Y:S04]  /*0030*/  LDG.E R5, desc[UR4][R2.64+0x8] ;  /* 0x0000080402057981 */ /* 0x001ea8000c1e1900 */
[----:B------:R-:W3:Y:S04]  /*0040*/  LDG.E R8, desc[UR4][R2.64+0xc] ;  /* 0x00000c0402087981 */ /* 0x000ee8000c1e1900 */
[----:B------:R-:W4:Y:S01]  /*0050*/  LDG.E R4, desc[UR4][R2.64+0x10] ;  /* 0x0000100402047981 */ /* 0x000f22000c1e1900 */
[----:B------:R-:W0:Y:S01]  /*0060*/  S2UR UR6, SR_CTAID.X ;  /* 0x00000000000679c3 */ /* 0x000e220000002500 */
[----:B------:R-:W0:Y:S07]  /*0070*/  S2R R6, SR_TID.X ;  /* 0x0000000000067919 */ /* 0x000e2e0000002100 */
[----:B------:R-:W0:Y:S01]  /*0080*/  LDC R7, c[0x0][0x360] ;  /* 0x0000d800ff077b82 */ /* 0x000e220000000800 */
[----:B--2---:R-:W1:Y:S08]  /*0090*/  F2I.TRUNC.NTZ R5, R5 ;  /* 0x0000000500057305 */ /* 0x004e70000020f100 */
[----:B---3--:R-:W2:Y:S01]  /*00a0*/  F2I.TRUNC.NTZ R8, R8 ;  /* 0x0000000800087305 */ /* 0x008ea2000020f100 */
[----:B-1----:R-:W-:-:S07]  /*00b0*/  I2FP.F32.S32 R0, R5 ;  /* 0x0000000500007245 */ /* 0x002fce0000201400 */
[----:B----4-:R-:W1:Y:S01]  /*00c0*/  F2I.TRUNC.NTZ R4, R4 ;  /* 0x0000000400047305 */ /* 0x010e62000020f100 */
[----:B------:R-:W-:Y:S01]  /*00d0*/  FMUL R9, R0, 0.25 ;  /* 0x3e80000000097820 */ /* 0x000fe20000400000 */
[----:B--2---:R-:W-:-:S06]  /*00e0*/  I2FP.F32.S32 R0, R8 ;  /* 0x0000000800007245 */ /* 0x004fcc0000201400 */
[----:B------:R-:W-:Y:S01]  /*00f0*/  F2I.TRUNC.NTZ R9, R9 ;  /* 0x0000000900097305 */ /* 0x000fe2000020f100 */
[----:B------:R-:W-:Y:S01]  /*0100*/  FMUL R10, R0, 0.25 ;  /* 0x3e800000000a7820 */ /* 0x000fe20000400000 */
[----:B0-----:R-:W-:Y:S01]  /*0110*/  IMAD R0, R7, UR6, R6 ;  /* 0x0000000607007c24 */ /* 0x001fe2000f8e0206 */
[----:B-1----:R-:W-:-:S05]  /*0120*/  I2FP.F32.S32 R2, R4 ;  /* 0x0000000400027245 */ /* 0x002fca0000201400 */
[----:B------:R-:W0:Y:S01]  /*0130*/  F2I.TRUNC.NTZ R10, R10 ;  /* 0x0000000a000a7305 */ /* 0x000e22000020f100 */
[----:B------:R-:W-:-:S07]  /*0140*/  FMUL R2, R2, 0.25 ;  /* 0x3e80000002027820 */ /* 0x000fce0000400000 */
[----:B------:R-:W1:Y:S01]  /*0150*/  F2I.TRUNC.NTZ R11, R2 ;  /* 0x00000002000b7305 */ /* 0x000e62000020f100 */
[----:B0-----:R-:W-:-:S04]  /*0160*/  IMAD R12, R9, R10, RZ ;  /* 0x0000000a090c7224 */ /* 0x001fc800078e02ff */
[----:B-1----:R-:W-:-:S05]  /*0170*/  IMAD R3, R11, R12, RZ ;  /* 0x0000000c0b037224 */ /* 0x002fca00078e02ff */
[----:B------:R-:W-:-:S13]  /*0180*/  ISETP.GE.AND P0, PT, R0, R3, PT ;  /* 0x000000030000720c */ /* 0x000fda0003f06270 */
[----:B------:R-:W-:Y:S05]  /*0190*/  @P0 EXIT ;  /* 0x000000000000094d */ /* 0x000fea0003800000 */
[----:B------:R-:W-:Y:S01]  /*01a0*/  IABS R16, R12 ;  /* 0x0000000c00107213 */ /* 0x000fe20000000000 */
[----:B------:R-:W-:Y:S01]  /*01b0*/  BSSY.RECONVERGENT B0, `(.L_x_755) ;  /* 0x00000c9000007945 */ /* 0x000fe20003800200 */
[----:B------:R-:W-:Y:S02]  /*01c0*/  IABS R15, R9 ;  /* 0x00000009000f7213 */ /* 0x000fe40000000000 */
[----:B------:R-:W0:Y:S01]  /*01d0*/  I2F.RP R14, R16 ;  /* 0x00000010000e7306 */ /* 0x000e220000209400 */
[----:B------:R-:W-:Y:S02]  /*01e0*/  IABS R20, R0 ;  /* 0x0000000000147213 */ /* 0x000fe40000000000 */
[----:B------:R-:W-:Y:S02]  /*01f0*/  IABS R13, R11 ;  /* 0x0000000b000d7213 */ /* 0x000fe40000000000 */
[----:B------:R-:W-:-:S03]  /*0200*/  IABS R23, R9 ;  /* 0x0000000900177213 */ /* 0x000fc60000000000 */
[----:B------:R-:W1:Y:S08]  /*0210*/  I2F.RP R17, R15 ;  /* 0x0000000f00117306 */ /* 0x000e700000209400 */
[----:B0-----:R-:W0:Y:S08]  /*0220*/  MUFU.RCP R14, R14 ;  /* 0x0000000e000e7308 */ /* 0x001e300000001000 */
[----:B-1----:R-:W1:Y:S08]  /*0230*/  MUFU.RCP R17, R17 ;  /* 0x0000001100117308 */ /* 0x002e700000001000 */
[----:B------:R-:W-:Y:S01]  /*0240*/  I2F.RP R18, R13 ;  /* 0x0000000d00127306 */ /* 0x000fe20000209400 */
[----:B0-----:R-:W-:Y:S01]  /*0250*/  VIADD R6, R14, 0xffffffe ;  /* 0x0ffffffe0e067836 */ /* 0x001fe20000000000 */
[----:B------:R-:W-:-:S06]  /*0260*/  IABS R14, R10 ;  /* 0x0000000a000e7213 */ /* 0x000fcc0000000000 */
[----:B------:R0:W2:Y:S01]  /*0270*/  F2I.FTZ.U32.TRUNC.NTZ R7, R6 ;  /* 0x0000000600077305 */ /* 0x0000a2000021f000 */
[----:B-1----:R-:W-:-:S07]  /*0280*/  VIADD R2, R17, 0xffffffe ;  /* 0x0ffffffe11027836 */ /* 0x002fce0000000000 */
[----:B------:R1:W3:Y:S01]  /*0290*/  F2I.FTZ.U32.TRUNC.NTZ R3, R2 ;  /* 0x0000000200037305 */ /* 0x0002e2000021f000 */
[----:B0-----:R-:W-:Y:S02]  /*02a0*/  IMAD.MOV.U32 R6, RZ, RZ, RZ ;  /* 0x000000ffff067224 */ /* 0x001fe400078e00ff */
[----:B--2---:R-:W-:-:S05]  /*02b0*/  IMAD.MOV R19, RZ, RZ, -R7 ;  /* 0x000000ffff137224 */ /* 0x004fca00078e0a07 */
[----:B------:R-:W0:Y:S01]  /*02c0*/  I2F.RP R17, R14 ;  /* 0x0000000e00117306 */ /* 0x000e220000209400 */
[----:B-1----:R-:W-:Y:S01]  /*02d0*/  IABS R2, R12 ;  /* 0x0000000c00027213 */ /* 0x002fe20000000000 */
[----:B------:R-:W-:-:S04]  /*02e0*/  IMAD R19, R19, R16, RZ ;  /* 0x0000001013137224 */ /* 0x000fc800078e02ff */
[----:B------:R-:W-:Y:S02]  /*02f0*/  IMAD.MOV R21, RZ, RZ, -R2 ;  /* 0x000000ffff157224 */ /* 0x000fe400078e0a02 */
[----:B---3--:R-:W-:Y:S01]  /*0300*/  IMAD.MOV R22, RZ, RZ, -R3 ;  /* 0x000000ffff167224 */ /* 0x008fe200078e0a03 */
[----:B------:R-:W1:Y:S01]  /*0310*/  MUFU.RCP R18, R18 ;  /* 0x0000001200127308 */ /* 0x000e620000001000 */
[----:B------:R-:W-:Y:S01]  /*0320*/  IMAD.HI.U32 R6, R7, R19, R6 ;  /* 0x0000001307067227 */ /* 0x000fe200078e0006 */
[----:B------:R-:W-:-:S03]  /*0330*/  MOV R7, R20 ;  /* 0x0000001400077202 */ /* 0x000fc60000000f00 */
[----:B------:R-:W-:Y:S02]  /*0340*/  IMAD R19, R22, R15, RZ ;  /* 0x0000000f16137224 */ /* 0x000fe400078e02ff */
[----:B------:R-:W-:Y:S01]  /*0350*/  IMAD.MOV.U32 R2, RZ, RZ, RZ ;  /* 0x000000ffff027224 */ /* 0x000fe200078e00ff */
[----:B0-----:R-:W0:Y:S03]  /*0360*/  MUFU.RCP R17, R17 ;  /* 0x0000001100117308 */ /* 0x001e260000001000 */
[----:B------:R-:W-:-:S04]  /*0370*/  IMAD.HI.U32 R20, R3, R19, R2 ;  /* 0x0000001303147227 */ /* 0x000fc800078e0002 */
[----:B------:R-:W-:Y:S02]  /*0380*/  IMAD.MOV.U32 R19, RZ, RZ, R21 ;  /* 0x000000ffff137224 */ /* 0x000fe400078e0015 */
[----:B------:R-:W-:Y:S01]  /*0390*/  IMAD.HI.U32 R2, R6, R7, RZ ;  /* 0x0000000706027227 */ /* 0x000fe200078e00ff */
[----:B-1----:R-:W-:-:S03]  /*03a0*/  IADD3 R18, PT, PT, R18, 0xffffffe, RZ ;  /* 0x0ffffffe12127810 */ /* 0x002fc60007ffe0ff */
[----:B------:R-:W-:Y:S02]  /*03b0*/  IMAD R19, R2, R19, R7 ;  /* 0x0000001302137224 */ /* 0x000fe400078e0207 */
[----:B------:R-:W-:Y:S02]  /*03c0*/  IMAD.MOV R3, RZ, RZ, -R23 ;  /* 0x000000ffff037224 */ /* 0x000fe400078e0a17 */
[----:B------:R-:W-:Y:S01]  /*03d0*/  IMAD.HI.U32 R6, R20, R7, RZ ;  /* 0x0000000714067227 */ /* 0x000fe200078e00ff */
[----:B------:R-:W-:-:S03]  /*03e0*/  ISETP.GT.U32.AND P3, PT, R16, R19, PT ;  /* 0x000000131000720c */ /* 0x000fc60003f64070 */
[----:B------:R-:W-:Y:S01]  /*03f0*/  IMAD R20, R6, R3, R7 ;  /* 0x0000000306147224 */ /* 0x000fe200078e0207 */
[----:B------:R-:W-:Y:S01]  /*0400*/  LOP3.LUT R7, R0, R12, RZ, 0x3c, !PT ;  /* 0x0000000c00077212 */ /* 0x000fe200078e3cff */
[----:B------:R-:W1:Y:S03]  /*0410*/  F2I.FTZ.U32.TRUNC.NTZ R3, R18 ;  /* 0x0000001200037305 */ /* 0x000e66000021f000 */
[----:B------:R-:W-:Y:S02]  /*0420*/  ISETP.GT.U32.AND P0, PT, R15, R20, PT ;  /* 0x000000140f00720c */ /* 0x000fe40003f04070 */
[----:B------:R-:W-:-:S03]  /*0430*/  ISETP.GE.AND P1, PT, R7, RZ, PT ;  /* 0x000000ff0700720c */ /* 0x000fc60003f26270 */
[----:B------:R-:W-:Y:S01]  /*0440*/  @!P3 IMAD.IADD R19, R19, 0x1, -R16 ;  /* 0x000000011313b824 */ /* 0x000fe200078e0a10 */
[----:B------:R-:W-:Y:S02]  /*0450*/  @!P3 IADD3 R2, PT, PT, R2, 0x1, RZ ;  /* 0x000000010202b810 */ /* 0x000fe40007ffe0ff */
[----:B------:R-:W-:Y:S02]  /*0460*/  ISETP.NE.AND P3, PT, R12, RZ, PT ;  /* 0x000000ff0c00720c */ /* 0x000fe40003f65270 */
[----:B------:R-:W-:Y:S01]  /*0470*/  ISETP.GE.U32.AND P4, PT, R19, R16, PT ;  /* 0x000000101300720c */ /* 0x000fe20003f86070 */
[----:B0-----:R-:W-:Y:S01]  /*0480*/  VIADD R16, R17, 0xffffffe ;  /* 0x0ffffffe11107836 */ /* 0x001fe20000000000 */
[----:B------:R-:W-:Y:S01]  /*0490*/  IABS R19, R10 ;  /* 0x0000000a00137213 */ /* 0x000fe20000000000 */
[----:B------:R-:W-:Y:S02]  /*04a0*/  @!P0 IMAD.IADD R20, R20, 0x1, -R15 ;  /* 0x0000000114148824 */ /* 0x000fe400078e0a0f */
[----:B------:R-:W0:Y:S01]  /*04b0*/  F2I.FTZ.U32.TRUNC.NTZ R7, R16 ;  /* 0x0000001000077305 */ /* 0x000e22000021f000 */
[----:B-1----:R-:W-:-:S02]  /*04c0*/  IMAD.MOV R18, RZ, RZ, -R3 ;  /* 0x000000ffff127224 */ /* 0x002fc400078e0a03 */
[----:B------:R-:W-:Y:S01]  /*04d0*/  ISETP.GE.U32.AND P2, PT, R20, R15, PT ;  /* 0x0000000f1400720c */ /* 0x000fe20003f46070 */
[----:B------:R-:W-:Y:S01]  /*04e0*/  @!P0 VIADD R6, R6, 0x1 ;  /* 0x0000000106068836 */ /* 0x000fe20000000000 */
[----:B------:R-:W-:Y:S01]  /*04f0*/  LOP3.LUT R15, R0, R9, RZ, 0x3c, !PT ;  /* 0x00000009000f7212 */ /* 0x000fe200078e3cff */
[----:B------:R-:W-:Y:S01]  /*0500*/  IMAD R17, R18, R13, RZ ;  /* 0x0000000d12117224 */ /* 0x000fe200078e02ff */
[----:B------:R-:W-:Y:S01]  /*0510*/  ISETP.NE.AND P0, PT, R9, RZ, PT ;  /* 0x000000ff0900720c */ /* 0x000fe20003f05270 */
[----:B------:R-:W-:Y:S01]  /*0520*/  @P4 VIADD R2, R2, 0x1 ;  /* 0x0000000102024836 */ /* 0x000fe20000000000 */
[----:B------:R-:W-:Y:S01]  /*0530*/  ISETP.GE.AND P4, PT, R15, RZ, PT ;  /* 0x000000ff0f00720c */ /* 0x000fe20003f86270 */
[----:B------:R-:W-:Y:S02]  /*0540*/  IMAD.MOV R19, RZ, RZ, -R19 ;  /* 0x000000ffff137224 */ /* 0x000fe400078e0a13 */
[----:B------:R-:W-:Y:S02]  /*0550*/  IMAD.MOV.U32 R15, RZ, RZ, R2 ;  /* 0x000000ffff0f7224 */ /* 0x000fe400078e0002 */
[----:B------:R-:W-:-:S02]  /*0560*/  HFMA2 R2, -RZ, RZ, 0, 0 ;  /* 0x00000000ff027431 */ /* 0x000fc400000001ff */
[----:B------:R-:W-:Y:S02]  /*0570*/  @P2 VIADD R6, R6, 0x1 ;  /* 0x0000000106062836 */ /* 0x000fe40000000000 */
[----:B------:R-:W-:Y:S01]  /*0580*/  @!P1 IMAD.MOV R15, RZ, RZ, -R15 ;  /* 0x000000ffff0f9224 */ /* 0x000fe200078e0a0f */
[----:B------:R-:W-:Y:S01]  /*0590*/  @!P3 LOP3.LUT R15, RZ, R12, RZ, 0x33, !PT ;  /* 0x0000000cff0fb212 */ /* 0x000fe200078e33ff */
[----:B------:R-:W-:-:S03]  /*05a0*/  IMAD.HI.U32 R3, R3, R17, R2 ;  /* 0x0000001103037227 */ /* 0x000fc600078e0002 */
[----:B------:R-:W-:Y:S01]  /*05b0*/  IABS R12, R15 ;  /* 0x0000000f000c7213 */ /* 0x000fe20000000000 */
[----:B------:R-:W-:Y:S01]  /*05c0*/  IMAD.MOV.U32 R2, RZ, RZ, R6 ;  /* 0x000000ffff027224 */ /* 0x000fe200078e0006 */
[----:B------:R-:W-:Y:S01]  /*05d0*/  IABS R6, R11 ;  /* 0x0000000b00067213 */ /* 0x000fe20000000000 */
[----:B0-----:R-:W-:Y:S02]  /*05e0*/  IMAD.MOV R17, RZ, RZ, -R7 ;  /* 0x000000ffff117224 */ /* 0x001fe400078e0a07 */
[----:B------:R-:W-:Y:S01]  /*05f0*/  @!P4 IMAD.MOV R2, RZ, RZ, -R2 ;  /* 0x000000ffff02c224 */ /* 0x000fe200078e0a02 */
[----:B------:R-:W-:Y:S01]  /*0600*/  @!P0 LOP3.LUT R2, RZ, R9, RZ, 0x33, !PT ;  /* 0x00000009ff028212 */ /* 0x000fe200078e33ff */
[----:B------:R-:W-:Y:S01]  /*0610*/  IMAD R17, R17, R14, RZ ;  /* 0x0000000e11117224 */ /* 0x000fe200078e02ff */
[----:B------:R-:W-:Y:S01]  /*0620*/  IADD3 R16, PT, PT, RZ, -R6, RZ ;  /* 0x80000006ff107210 */ /* 0x000fe20007ffe0ff */
[----:B------:R-:W-:Y:S01]  /*0630*/  IMAD.MOV.U32 R6, RZ, RZ, RZ ;  /* 0x000000ffff067224 */ /* 0x000fe200078e00ff */
[----:B------:R-:W-:Y:S01]  /*0640*/  IABS R18, R2 ;  /* 0x0000000200127213 */ /* 0x000fe20000000000 */
[----:B------:R-:W-:Y:S01]  /*0650*/  IMAD.HI.U32 R3, R3, R12, RZ ;  /* 0x0000000c03037227 */ /* 0x000fe200078e00ff */
[----:B------:R-:W-:-:S02]  /*0660*/  ISETP.GE.AND P2, PT, R2, RZ, PT ;  /* 0x000000ff0200720c */ /* 0x000fc40003f46270 */
[----:B------:R-:W-:Y:S01]  /*0670*/  ISETP.NE.AND P4, PT, R11, RZ, PT ;  /* 0x000000ff0b00720c */ /* 0x000fe20003f85270 */
[----:B------:R-:W-:-:S04]  /*0680*/  IMAD.HI.U32 R6, R7, R17, R6 ;  /* 0x0000001107067227 */ /* 0x000fc800078e0006 */
[----:B------:R-:W-:Y:S02]  /*0690*/  IMAD.MOV.U32 R17, RZ, RZ, R18 ;  /* 0x000000ffff117224 */ /* 0x000fe400078e0012 */
[----:B------:R-:W-:Y:S02]  /*06a0*/  IMAD.MOV.U32 R18, RZ, RZ, R19 ;  /* 0x000000ffff127224 */ /* 0x000fe400078e0013 */
[----:B------:R-:W-:-:S04]  /*06b0*/  IMAD.HI.U32 R7, R6, R17, RZ ;  /* 0x0000001106077227 */ /* 0x000fc800078e00ff */
[----:B------:R-:W-:Y:S01]  /*06c0*/  IMAD R6, R3, R16, R12 ;  /* 0x0000001003067224 */ /* 0x000fe200078e020c */
[----:B------:R-:W-:Y:S01]  /*06d0*/  IADD3 R3, PT, PT, -R2, RZ, RZ ;  /* 0x000000ff02037210 */ /* 0x000fe20007ffe1ff */
[----:B------:R-:W-:-:S03]  /*06e0*/  IMAD R7, R7, R18, R17 ;  /* 0x0000001207077224 */ /* 0x000fc600078e0211 */
[----:B------:R-:W-:Y:S01]  /*06f0*/  ISETP.GT.U32.AND P0, PT, R13, R6, PT ;  /* 0x000000060d00720c */ /* 0x000fe20003f04070 */
[----:B------:R-:W-:Y:S01]  /*0700*/  IMAD R9, R9, R3, R0 ;  /* 0x0000000309097224 */ /* 0x000fe200078e0200 */
[----:B------:R-:W-:-:S04]  /*0710*/  ISETP.GT.U32.AND P1, PT, R14, R7, PT ;  /* 0x000000070e00720c */ /* 0x000fc80003f24070 */
[----:B------:R-:W-:Y:S01]  /*0720*/  I2FP.F32.S32 R3, R9 ;  /* 0x0000000900037245 */ /* 0x000fe20000201400 */
[----:B------:R-:W-:-:S04]  /*0730*/  VIADD R9, R9, 0x1 ;  /* 0x0000000109097836 */ /* 0x000fc80000000000 */
[----:B------:R-:W-:Y:S01]  /*0740*/  FMUL R3, R3, 4 ;  /* 0x4080000003037820 */ /* 0x000fe20000400000 */
[----:B------:R-:W-:Y:S01]  /*0750*/  I2FP.F32.S32 R2, R9 ;  /* 0x0000000900027245 */ /* 0x000fe20000201400 */
[----:B------:R-:W-:Y:S02]  /*0760*/  @!P0 IMAD.IADD R6, R6, 0x1, -R13 ;  /* 0x0000000106068824 */ /* 0x000fe400078e0a0d */
[----:B------:R-:W-:Y:S01]  /*0770*/  @!P1 IMAD.IADD R7, R7, 0x1, -R14 ;  /* 0x0000000107079824 */ /* 0x000fe200078e0a0e */
[----:B------:R-:W0:Y:S01]  /*0780*/  F2I.TRUNC.NTZ R12, R3 ;  /* 0x00000003000c7305 */ /* 0x000e22000020f100 */
[----:B------:R-:W-:Y:S01]  /*0790*/  FMUL R2, R2, 4 ;  /* 0x4080000002027820 */ /* 0x000fe20000400000 */
[----:B------:R-:W-:Y:S02]  /*07a0*/  ISETP.GT.U32.AND P3, PT, R13, R6, PT ;  /* 0x000000060d00720c */ /* 0x000fe40003f64070 */
[----:B------:R-:W-:Y:S02]  /*07b0*/  ISETP.GT.U32.AND P0, PT, R14, R7, PT ;  /* 0x000000070e00720c */ /* 0x000fe40003f04070 */
[----:B------:R-:W-:-:S02]  /*07c0*/  ISETP.GE.AND P1, PT, R15, RZ, PT ;  /* 0x000000ff0f00720c */ /* 0x000fc40003f26270 */
[----:B0-----:R-:W-:-:S07]  /*07d0*/  I2FP.F32.S32 R3, R12 ;  /* 0x0000000c00037245 */ /* 0x001fce0000201400 */
[----:B------:R-:W-:Y:S02]  /*07e0*/  @!P3 IMAD.IADD R6, R6, 0x1, -R13 ;  /* 0x000000010606b824 */ /* 0x000fe400078e0a0d */
[----:B------:R-:W-:Y:S02]  /*07f0*/  @!P0 IADD3 R7, PT, PT, R7, -R14, RZ ;  /* 0x8000000e07078210 */ /* 0x000fe40007ffe0ff */
[----:B------:R-:W-:Y:S01]  /*0800*/  FSETP.GT.AND P0, PT, R2, R3, PT ;  /* 0x000000030200720b */ /* 0x000fe20003f04000 */
[----:B------:R-:W-:Y:S01]  /*0810*/  IMAD.MOV.U32 R13, RZ, RZ, R6 ;  /* 0x000000ffff0d7224 */ /* 0x000fe200078e0006 */
[----:B------:R-:W-:Y:S01]  /*0820*/  ISETP.NE.AND P3, PT, R10, RZ, PT ;  /* 0x000000ff0a00720c */ /* 0x000fe20003f65270 */
[----:B------:R-:W-:Y:S02]  /*0830*/  @!P2 IMAD.MOV R7, RZ, RZ, -R7 ;  /* 0x000000ffff07a224 */ /* 0x000fe400078e0a07 */
[----:B------:R-:W-:Y:S01]  /*0840*/  @!P1 IMAD.MOV R13, RZ, RZ, -R13 ;  /* 0x000000ffff0d9224 */ /* 0x000fe200078e0a0d */
[----:B------:R-:W-:-:S09]  /*0850*/  @!P4 LOP3.LUT R13, RZ, R11, RZ, 0x33, !PT ;  /* 0x0000000bff0dc212 */ /* 0x000fd200078e33ff */
[----:B------:R-:W-:Y:S01]  /*0860*/  @!P3 LOP3.LUT R7, RZ, R10, RZ, 0x33, !PT ;  /* 0x0000000aff07b212 */ /* 0x000fe200078e33ff */
[----:B------:R-:W-:Y:S06]  /*0870*/  @!P0 BRA `(.L_x_756) ;  /* 0x0000000400708947 */ /* 0x000fec0003800000 */
[----:B------:R-:W-:Y:S01]  /*0880*/  I2FP.F32.S32 R3, R7 ;  /* 0x0000000700037245 */ /* 0x000fe20000201400 */
[----:B------:R-:W-:Y:S01]  /*0890*/  IMAD.MOV.U32 R10, RZ, RZ, R12 ;  /* 0x000000ffff0a7224 */ /* 0x000fe200078e000c */
[----:B------:R-:W-:Y:S01]  /*08a0*/  I2FP.F32.S32 R6, R13 ;  /* 0x0000000d00067245 */ /* 0x000fe20000201400 */
[----:B------:R-:W-:Y:S01]  /*08b0*/  BSSY.RECONVERGENT B1, `(.L_x_757) ;  /* 0x0000030000017945 */ /* 0x000fe20003800200 */
[----:B------:R-:W-:Y:S02]  /*08c0*/  IMAD R8, R5, R8, RZ ;  /* 0x0000000805087224 */ /* 0x000fe400078e02ff */
[----:B------:R-:W-:Y:S01]  /*08d0*/  FMUL R3, R3, 4 ;  /* 0x4080000003037820 */ /* 0x000fe20000400000 */
[----:B------:R-:W-:Y:S02]  /*08e0*/  IMAD.MOV.U32 R12, RZ, RZ, RZ ;  /* 0x000000ffff0c7224 */ /* 0x000fe400078e00ff */
[----:B------:R-:W-:Y:S01]  /*08f0*/  FMUL R9, R6, 4 ;  /* 0x4080000006097820 */ /* 0x000fe20000400000 */
[----:B------:R-:W-:Y:S01]  /*0900*/  VIADD R6, R7, 0x1 ;  /* 0x0000000107067836 */ /* 0x000fe20000000000 */
[----:B------:R-:W-:Y:S01]  /*0910*/  IADD3 R7, PT, PT, R13, 0x1, RZ ;  /* 0x000000010d077810 */ /* 0x000fe20007ffe0ff */
[----:B------:R-:W-:Y:S01]  /*0920*/  IMAD.MOV.U32 R13, RZ, RZ, R10 ;  /* 0x000000ffff0d7224 */ /* 0x000fe200078e000a */
[----:B------:R-:W0:Y:S02]  /*0930*/  F2I.TRUNC.NTZ R3, R3 ;  /* 0x0000000300037305 */ /* 0x000e24000020f100 */
[----:B------:R-:W-:-:S02]  /*0940*/  I2FP.F32.S32 R6, R6 ;  /* 0x0000000600067245 */ /* 0x000fc40000201400 */
[----:B------:R-:W-:-:S03]  /*0950*/  I2FP.F32.S32 R7, R7 ;  /* 0x0000000700077245 */ /* 0x000fc60000201400 */
[----:B------:R-:W-:Y:S01]  /*0960*/  FMUL R5, R6, 4 ;  /* 0x4080000006057820 */ /* 0x000fe20000400000 */
[----:B------:R-:W1:Y:S01]  /*0970*/  F2I.TRUNC.NTZ R9, R9 ;  /* 0x0000000900097305 */ /* 0x000e62000020f100 */
[----:B------:R-:W-:Y:S01]  /*0980*/  FMUL R11, R7, 4 ;  /* 0x40800000070b7820 */ /* 0x000fe20000400000 */
[----:B0-----:R-:W-:Y:S02]  /*0990*/  I2FP.F32.S32 R14, R3 ;  /* 0x00000003000e7245 */ /* 0x001fe40000201400 */
[----:B-1----:R-:W-:-:S07]  /*09a0*/  I2FP.F32.S32 R16, R9 ;  /* 0x0000000900107245 */ /* 0x002fce0000201400 */
.L_x_764:
[----:B------:R-:W-:Y:S01]  /*09b0*/  FSETP.GT.AND P0, PT, R5, R14, PT ;  /* 0x0000000e0500720b */ /* 0x000fe20003f04000 */
[----:B------:R-:W-:-:S12]  /*09c0*/  BSSY.RECONVERGENT B2, `(.L_x_758) ;  /* 0x000001a000027945 */ /* 0x000fd80003800200 */
[----:B------:R-:W-:Y:S05]  /*09d0*/  @!P0 BRA `(.L_x_759) ;  /* 0x0000000000608947 */ /* 0x000fea0003800000 */
[----:B------:R-:W-:-:S07]  /*09e0*/  IMAD.MOV.U32 R15, RZ, RZ, R3 ;  /* 0x000000ffff0f7224 */ /* 0x000fce00078e0003 */
.L_x_763:
[----:B------:R-:W-:Y:S01]  /*09f0*/  FSETP.GT.AND P0, PT, R11, R16, PT ;  /* 0x000000100b00720b */ /* 0x000fe20003f04000 */
[----:B------:R-:W-:-:S12]  /*0a00*/  BSSY.RECONVERGENT B3, `(.L_x_760) ;  /* 0x0000011000037945 */ /* 0x000fd80003800200 */
[----:B------:R-:W-:Y:S05]  /*0a10*/  @!P0 BRA `(.L_x_761) ;  /* 0x00000000003c8947 */ /* 0x000fea0003800000 */
[----:B------:R-:W-:Y:S01]  /*0a20*/  IMAD R19, R4, R15, R13 ;  /* 0x0000000f04137224 */ /* 0x000fe200078e020d */
[----:B------:R-:W-:-:S07]  /*0a30*/  MOV R17, R9 ;  /* 0x0000000900117202 */ /* 0x000fce0000000f00 */
.L_x_762:
[----:B------:R-:W0:Y:S01]  /*0a40*/  LDCU.64 UR6, c[0x0][0x380] ;  /* 0x00007000ff0677ac */ /* 0x000e220008000a00 */
[----:B------:R-:W-:-:S05]  /*0a50*/  IMAD R7, R8, R17, R19 ;  /* 0x0000001108077224 */ /* 0x000fca00078e0213 */
[----:B0-----:R-:W-:-:S04]  /*0a60*/  IADD3 R6, P0, PT, R7, UR6, RZ ;  /* 0x0000000607067c10 */ /* 0x001fc8000ff1e0ff */
[----:B------:R-:W-:-:S05]  /*0a70*/  LEA.HI.X.SX32 R7, R7, UR7, 0x1, P0 ;  /* 0x0000000707077c11 */ /* 0x000fca00080f0eff */
[----:B------:R-:W2:Y:S01]  /*0a80*/  LDG.E.U8 R6, desc[UR4][R6.64] ;  /* 0x0000000406067981 */ /* 0x000ea2000c1e1100 */
[----:B------:R-:W-:Y:S02]  /*0a90*/  VIADD R17, R17, 0x1 ;  /* 0x0000000111117836 */ /* 0x000fe40000000000 */
[----:B------:R-:W-:-:S03]  /*0aa0*/  VIADD R18, R12, 0x1 ;  /* 0x000000010c127836 */ /* 0x000fc60000000000 */
[----:B------:R-:W-:-:S04]  /*0ab0*/  I2FP.F32.S32 R20, R17 ;  /* 0x0000001100147245 */ /* 0x000fc80000201400 */
[----:B------:R-:W-:Y:S02]  /*0ac0*/  FSETP.GT.AND P1, PT, R11, R20, PT ;  /* 0x000000140b00720b */ /* 0x000fe40003f24000 */
[----:B--2---:R-:W-:-:S13]  /*0ad0*/  ISETP.NE.AND P0, PT, R6, RZ, PT ;  /* 0x000000ff0600720c */ /* 0x004fda0003f05270 */
[----:B------:R-:W-:-:S04]  /*0ae0*/  @!P0 IMAD.MOV R18, RZ, RZ, R12 ;  /* 0x000000ffff128224 */ /* 0x000fc800078e020c */
[----:B------:R-:W-:Y:S01]  /*0af0*/  IMAD.MOV.U32 R12, RZ, RZ, R18 ;  /* 0x000000ffff0c7224 */ /* 0x000fe200078e0012 */
[----:B------:R-:W-:Y:S06]  /*0b00*/  @P1 BRA `(.L_x_762) ;  /* 0xfffffffc00cc1947 */ /* 0x000fec000383ffff */
.L_x_761:
[----:B------:R-:W-:Y:S05]  /*0b10*/  BSYNC.RECONVERGENT B3 ;  /* 0x0000000000037941 */ /* 0x000fea0003800200 */
.L_x_760:
[----:B------:R-:W-:-:S04]  /*0b20*/  IADD3 R15, PT, PT, R15, 0x1, RZ ;  /* 0x000000010f0f7810 */ /* 0x000fc80007ffe0ff */
[----:B------:R-:W-:-:S04]  /*0b30*/  I2FP.F32.S32 R6, R15 ;  /* 0x0000000f00067245 */ /* 0x000fc80000201400 */
[----:B------:R-:W-:-:S13]  /*0b40*/  FSETP.GT.AND P0, PT, R5, R6, PT ;  /* 0x000000060500720b */ /* 0x000fda0003f04000 */
[----:B------:R-:W-:Y:S05]  /*0b50*/  @P0 BRA `(.L_x_763) ;  /* 0xfffffffc00a40947 */ /* 0x000fea000383ffff */
.L_x_759:
[----:B------:R-:W-:Y:S05]  /*0b60*/  BSYNC.RECONVERGENT B2 ;  /* 0x0000000000027941 */ /* 0x000fea0003800200 */
.L_x_758:
[----:B------:R-:W-:-:S05]  /*0b70*/  VIADD R13, R13, 0x1 ;  /* 0x000000010d0d7836 */ /* 0x000fca0000000000 */
[----:B------:R-:W-:-:S04]  /*0b80*/  I2FP.F32.S32 R7, R13 ;  /* 0x0000000d00077245 */ /* 0x000fc80000201400 */
[----:B------:R-:W-:-:S13]  /*0b90*/  FSETP.GT.AND P0, PT, R2, R7, PT ;  /* 0x000000070200720b */ /* 0x000fda0003f04000 */
[----:B------:R-:W-:Y:S05]  /*0ba0*/  @P0 BRA `(.L_x_764) ;  /* 0xfffffffc00800947 */ /* 0x000fea000383ffff */
[----:B------:R-:W-:Y:S05]  /*0bb0*/  BSYNC.RECONVERGENT B1 ;  /* 0x0000000000017941 */ /* 0x000fea0003800200 */
.L_x_757:
[----:B------:R-:W0:Y:S01]  /*0bc0*/  LDCU.64 UR6, c[0x0][0x388] ;  /* 0x00007100ff0677ac */ /* 0x000e220008000a00 */
[----:B------:R-:W-:Y:S01]  /*0bd0*/  ISETP.GE.AND P0, PT, R12, 0x8, PT ;  /* 0x000000080c00780c */ /* 0x000fe20003f06270 */
[----:B------:R-:W-:Y:S02]  /*0be0*/  IMAD.MOV.U32 R12, RZ, RZ, 0x1 ;  /* 0x00000001ff0c7424 */ /* 0x000fe400078e00ff */
[----:B------:R-:W-:Y:S01]  /*0bf0*/  IMAD R21, R9, R8, RZ ;  /* 0x0000000809157224 */ /* 0x000fe200078e02ff */
[----:B0-----:R-:W-:-:S04]  /*0c00*/  IADD3 R6, P1, PT, R0, UR6, RZ ;  /* 0x0000000600067c10 */ /* 0x001fc8000ff3e0ff */
[----:B------:R-:W-:-:S05]  /*0c10*/  LEA.HI.X.SX32 R7, R0, UR7, 0x1, P1 ;  /* 0x0000000700077c11 */ /* 0x000fca00088f0eff */
[----:B------:R0:W-:Y:S04]  /*0c20*/  @P0 STG.E.U8 desc[UR4][R6.64], R12 ;  /* 0x0000000c06000986 */ /* 0x0001e8000c101104 */
.L_x_771:
[----:B------:R-:W-:Y:S01]  /*0c30*/  FSETP.GT.AND P0, PT, R5, R14, PT ;  /* 0x0000000e0500720b */ /* 0x000fe20003f04000 */
[----:B------:R-:W-:-:S12]  /*0c40*/  BSSY.RECONVERGENT B1, `(.L_x_765) ;  /* 0x000001b000017945 */ /* 0x000fd80003800200 */
[----:B------:R-:W-:Y:S05]  /*0c50*/  @!P0 BRA `(.L_x_766) ;  /* 0x0000000000648947 */ /* 0x000fea0003800000 */
[----:B------:R-:W-:Y:S02]  /*0c60*/  IMAD.IADD R22, R21, 0x1, R10 ;  /* 0x0000000115167824 */ /* 0x000fe400078e020a */
[----:B------:R-:W-:-:S07]  /*0c70*/  IMAD.MOV.U32 R15, RZ, RZ, R3 ;  /* 0x000000ffff0f7224 */ /* 0x000fce00078e0003 */
.L_x_770:
[----:B------:R-:W-:Y:S01]  /*0c80*/  FSETP.GT.AND P0, PT, R11, R16, PT ;  /* 0x000000100b00720b */ /* 0x000fe20003f04000 */
[----:B------:R-:W-:-:S12]  /*0c90*/  BSSY.RECONVERGENT B2, `(.L_x_767) ;  /* 0x0000011000027945 */ /* 0x000fd80003800200 */
[----:B------:R-:W-:Y:S05]  /*0ca0*/  @!P0 BRA `(.L_x_768) ;  /* 0x00000000003c8947 */ /* 0x000fea0003800000 */
[----:B------:R-:W-:Y:S01]  /*0cb0*/  IMAD R17, R4, R15, R22 ;  /* 0x0000000f04117224 */ /* 0x000fe200078e0216 */
[----:B------:R-:W-:-:S07]  /*0cc0*/  MOV R18, R9 ;  /* 0x0000000900127202 */ /* 0x000fce0000000f00 */
.L_x_769:
[----:B------:R-:W0:Y:S02]  /*0cd0*/  LDCU.64 UR6, c[0x0][0x380] ;  /* 0x00007000ff0677ac */ /* 0x000e240008000a00 */
[----:B0-----:R-:W-:-:S04]  /*0ce0*/  IADD3 R12, P0, PT, R17, UR6, RZ ;  /* 0x00000006110c7c10 */ /* 0x001fc8000ff1e0ff */
[----:B------:R-:W-:-:S05]  /*0cf0*/  LEA.HI.X.SX32 R13, R17, UR7, 0x1, P0 ;  /* 0x00000007110d7c11 */ /* 0x000fca00080f0eff */
[----:B------:R-:W2:Y:S02]  /*0d00*/  LDG.E.U8 R12, desc[UR4][R12.64] ;  /* 0x000000040c0c7981 */ /* 0x000ea4000c1e1100 */
[----:B--2---:R-:W-:-:S13]  /*0d10*/  ISETP.NE.AND P0, PT, R12, RZ, PT ;  /* 0x000000ff0c00720c */ /* 0x004fda0003f05270 */
[----:B------:R-:W2:Y:S01]  /*0d20*/  @P0 LDG.E.U8 R19, desc[UR4][R6.64] ;  /* 0x0000000406130981 */ /* 0x000ea2000c1e1100 */
[----:B------:R-:W-:Y:S02]  /*0d30*/  VIADD R18, R18, 0x1 ;  /* 0x0000000112127836 */ /* 0x000fe40000000000 */
[----:B------:R-:W-:-:S03]  /*0d40*/  IMAD.IADD R17, R8, 0x1, R17 ;  /* 0x0000000108117824 */ /* 0x000fc600078e0211 */
[----:B------:R-:W-:Y:S01]  /*0d50*/  I2FP.F32.S32 R20, R18 ;  /* 0x0000001200147245 */ /* 0x000fe20000201400 */
[----:B--2---:R-:W-:-:S05]  /*0d60*/  @P0 VIADD R19, R19, 0x1 ;  /* 0x0000000113130836 */ /* 0x004fca0000000000 */
[----:B------:R1:W-:Y:S01]  /*0d70*/  @P0 STG.E.U8 desc[UR4][R6.64], R19 ;  /* 0x0000001306000986 */ /* 0x0003e2000c101104 */
[----:B------:R-:W-:-:S13]  /*0d80*/  FSETP.GT.AND P0, PT, R11, R20, PT ;  /* 0x000000140b00720b */ /* 0x000fda0003f04000 */
[----:B-1----:R-:W-:Y:S05]  /*0d90*/  @P0 BRA `(.L_x_769) ;  /* 0xfffffffc00cc0947 */ /* 0x002fea000383ffff */
.L_x_768:
[----:B------:R-:W-:Y:S05]  /*0da0*/  BSYNC.RECONVERGENT B2 ;  /* 0x0000000000027941 */ /* 0x000fea0003800200 */
.L_x_767:
[----:B------:R-:W-:-:S04]  /*0db0*/  IADD3 R15, PT, PT, R15, 0x1, RZ ;  /* 0x000000010f0f7810 */ /* 0x000fc80007ffe0ff */
[----:B0-----:R-:W-:-:S04]  /*0dc0*/  I2FP.F32.S32 R12, R15 ;  /* 0x0000000f000c7245 */ /* 0x001fc80000201400 */
[----:B------:R-:W-:-:S13]  /*0dd0*/  FSETP.GT.AND P0, PT, R5, R12, PT ;  /* 0x0000000c0500720b */ /* 0x000fda0003f04000 */
[----:B------:R-:W-:Y:S05]  /*0de0*/  @P0 BRA `(.L_x_770) ;  /* 0xfffffffc00a40947 */ /* 0x000fea000383ffff */
.L_x_766:
[----:B------:R-:W-:Y:S05]  /*0df0*/  BSYNC.RECONVERGENT B1 ;  /* 0x0000000000017941 */ /* 0x000fea0003800200 */
.L_x_765:
[----:B------:R-:W-:-:S05]  /*0e00*/  VIADD R10, R10, 0x1 ;  /* 0x000000010a0a7836 */ /* 0x000fca0000000000 */
[----:B------:R-:W-:-:S04]  /*0e10*/  I2FP.F32.S32 R13, R10 ;  /* 0x0000000a000d7245 */ /* 0x000fc80000201400 */
[----:B------:R-:W-:-:S13]  /*0e20*/  FSETP.GT.AND P0, PT, R2, R13, PT ;  /* 0x0000000d0200720b */ /* 0x000fda0003f04000 */
[----:B------:R-:W-:Y:S05]  /*0e30*/  @P0 BRA `(.L_x_771) ;  /* 0xfffffffc007c0947 */ /* 0x000fea000383ffff */
.L_x_756:
[----:B------:R-:W-:Y:S05]  /*0e40*/  BSYNC.RECONVERGENT B0 ;  /* 0x0000000000007941 */ /* 0x000fea0003800200 */
.L_x_755:
[----:B------:R-:W1:Y:S02]  /*0e50*/  LDCU.64 UR6, c[0x0][0x388] ;  /* 0x00007100ff0677ac */ /* 0x000e640008000a00 */
[----:B-1----:R-:W-:-:S04]  /*0e60*/  IADD3 R2, P0, PT, R0, UR6, RZ ;  /* 0x0000000600027c10 */ /* 0x002fc8000ff1e0ff */
[----:B------:R-:W-:-:S05]  /*0e70*/  LEA.HI.X.SX32 R3, R0, UR7, 0x1, P0 ;  /* 0x0000000700037c11 */ /* 0x000fca00080f0eff */
[----:B------:R-:W2:Y:S02]  /*0e80*/  LDG.E.U8 R0, desc[UR4][R2.64] ;  /* 0x0000000402007981 */ /* 0x000ea4000c1e1100 */
[----:B--2---:R-:W-:-:S13]  /*0e90*/  ISETP.GT.U32.AND P0, PT, R0, 0x7, PT ;  /* 0x000000070000780c */ /* 0x004fda0003f04070 */
[----:B------:R1:W-:Y:S01]  /*0ea0*/  @!P0 STG.E.U8 desc[UR4][R2.64], RZ ;  /* 0x000000ff02008986 */ /* 0x0003e2000c101104 */
[----:B------:R-:W-:Y:S05]  /*0eb0*/  @!P0 EXIT ;  /* 0x000000000000894d */ /* 0x000fea0003800000 */
[----:B------:R-:W-:-:S05]  /*0ec0*/  IMAD.MOV.U32 R0, RZ, RZ, 0x1 ;  /* 0x00000001ff007424 */ /* 0x000fca00078e00ff */
[----:B------:R-:W-:Y:S01]  /*0ed0*/  STG.E.U8 desc[UR4][R2.64], R0 ;  /* 0x0000000002007986 */ /* 0x000fe2000c101104 */
[----:B------:R-:W-:Y:S05]  /*0ee0*/  EXIT ;  /* 0x000000000000794d */ /* 0x000fea0003800000 */
.L_x_772:
        /* <DEDUP_REMOVED lines=9> */
.L_x_856:


//--------------------- .text._Z17get_voxels_kernelPfPiS_S0_PhS_ --------------------------
	.section	.text._Z17get_voxels_kernelPfPiS_S0_PhS_,"ax",@progbits
	.align	128
        .global         _Z17get_voxels_kernelPfPiS_S0_PhS_
        .type           _Z17get_voxels_kernelPfPiS_S0_PhS_,@function
        .size           _Z17get_voxels_kernelPfPiS_S0_PhS_,(.L_x_851 - _Z17get_voxels_kernelPfPiS_S0_PhS_)
        .other          _Z17get_voxels_kernelPfPiS_S0_PhS_,@"STO_CUDA_ENTRY STV_DEFAULT"
_Z17get_voxels_kernelPfPiS_S0_PhS_:
.text._Z17get_voxels_kernelPfPiS_S0_PhS_:
[----:B------:R-:W0:Y:S08]  /*0000*/  LDC R1, c[0x0][0x37c] ;  /* 0x0000df00ff017b82 */ /* 0x000e300000000800 */
[----:B------:R-:W1:Y:S01]  /*0010*/  LDC.64 R2, c[0x0][0x388] ;  /* 0x0000e200ff027b82 */ /* 0x000e620000000a00 */
[----:B------:R-:W1:Y:S01]  /*0020*/  LDCU.64 UR36, c[0x0][0x358] ;  /* 0x00006b00ff2477ac */ /* 0x000e620008000a00 */
[----:B0-----:R-:W-:Y:S01]  /*0030*/  VIADD R1, R1, 0xffffffd0 ;  /* 0xffffffd001017836 */ /* 0x001fe20000000000 */
[----:B-1----:R-:W2:Y:S01]  /*0040*/  LDG.E R3, desc[UR36][R2.64] ;  /* 0x0000002402037981 */ /* 0x002ea2000c1e1900 */
[----:B------:R-:W0:Y:S04]  /*0050*/  LDCU UR5, c[0x0][0x2fc] ;  /* 0x00005f80ff0577ac */ /* 0x000e280008000800 */
[----:B------:R-:W1:Y:S01]  /*0060*/  S2UR UR6, SR_CTAID.X ;  /* 0x00000000000679c3 */ /* 0x000e620000002500 */
[----:B------:R-:W1:Y:S01]  /*0070*/  S2R R0, SR_TID.X ;  /* 0x0000000000007919 */ /* 0x000e620000002100 */
[----:B------:R-:W3:Y:S06]  /*0080*/  LDCU UR4, c[0x0][0x2f8] ;  /* 0x00005f00ff0477ac */ /* 0x000eec0008000800 */
[----:B------:R-:W1:Y:S01]  /*0090*/  LDC R5, c[0x0][0x360] ;  /* 0x0000d800ff057b82 */ /* 0x000e620000000800 */
[----:B---3--:R-:W-:-:S05]  /*00a0*/  IADD3 R6, P1, PT, R1, UR4, RZ ;  /* 0x0000000401067c10 */ /* 0x008fca000ff3e0ff */
[----:B0-----:R-:W-:Y:S02]  /*00b0*/  IMAD.X R7, RZ, RZ, UR5, P1 ;  /* 0x00000005ff077e24 */ /* 0x001fe400088e06ff */
[----:B-1----:R-:W-:-:S05]  /*00c0*/  IMAD R0, R5, UR6, R0 ;  /* 0x0000000605007c24 */ /* 0x002fca000f8e0200 */
[----:B--2---:R-:W-:-:S13]  /*00d0*/  ISETP.GE.AND P0, PT, R0, R3, PT ;  /* 0x000000030000720c */ /* 0x004fda0003f06270 */
[----:B------:R-:W-:Y:S05]  /*00e0*/  @P0 EXIT ;  /* 0x000000000000094d */ /* 0x000fea0003800000 */
[----:B------:R-:W0:Y:S01]  /*00f0*/  LDC.64 R2, c[0x0][0x380] ;  /* 0x0000e000ff027b82 */ /* 0x000e220000000a00 */
[----:B------:R-:W-:-:S07]  /*0100*/  IMAD R5, R0, 0x6, RZ ;  /* 0x0000000600057824 */ /* 0x000fce00078e02ff */
[----:B------:R-:W1:Y:S01]  /*0110*/  LDC.64 R12, c[0x0][0x3a8] ;  /* 0x0000ea00ff0c7b82 */ /* 0x000e620000000a00 */
[----:B0-----:R-:W-:-:S05]  /*0120*/  IMAD.WIDE R2, R5, 0x4, R2 ;  /* 0x0000000405027825 */ /* 0x001fca00078e0202 */
[----:B------:R-:W2:Y:S04]  /*0130*/  LDG.E R4, desc[UR36][R2.64+0x4] ;  /* 0x0000042402047981 */ /* 0x000ea8000c1e1900 */
[----:B------:R-:W3:Y:S04]  /*0140*/  LDG.E R5, desc[UR36][R2.64+0x8] ;  /* 0x0000082402057981 */ /* 0x000ee8000c1e1900 */
[----:B------:R-:W4:Y:S04]  /*0150*/  LDG.E R8, desc[UR36][R2.64] ;  /* 0x0000002402087981 */ /* 0x000f28000c1e1900 */
[----:B-1----:R0:W5:Y:S04]  /*0160*/  LDG.E R11, desc[UR36][R12.64+0x8] ;  /* 0x000008240c0b7981 */ /* 0x002168000c1e1900 */
[----:B------:R0:W5:Y:S01]  /*0170*/  LDG.E R14, desc[UR36][R12.64+0xc] ;  /* 0x00000c240c0e7981 */ /* 0x000162000c1e1900 */
[----:B--2---:R-:W-:-:S02]  /*0180*/  FSETP.NEU.AND P0, PT, R4, RZ, PT ;  /* 0x000000ff0400720b */ /* 0x004fc40003f0d000 */
[----:B---3--:R-:W-:Y:S02]  /*0190*/  FSETP.EQ.AND P1, PT, R5, RZ, PT ;  /* 0x000000ff0500720b */ /* 0x008fe40003f22000 */
[----:B----4-:R-:W-:-:S13]  /*01a0*/  FSETP.EQ.AND P0, PT, R8, RZ, !P0 ;  /* 0x000000ff0800720b */ /* 0x010fda0004702000 */
[----:B0-----:R-:W-:Y:S05]  /*01b0*/  @P0 EXIT P1 ;  /* 0x000000000000094d */ /* 0x001fea0000800000 */
[----:B------:R-:W0:Y:S02]  /*01c0*/  LDC.64 R2, c[0x0][0x390] ;  /* 0x0000e400ff027b82 */ /* 0x000e240000000a00 */
[----:B0-----:R-:W2:Y:S04]  /*01d0*/  LDG.E R15, desc[UR36][R2.64+0x8] ;  /* 0x00000824020f7981 */ /* 0x001ea8000c1e1900 */
[----:B------:R-:W3:Y:S04]  /*01e0*/  LDG.E R19, desc[UR36][R2.64] ;  /* 0x0000002402137981 */ /* 0x000ee8000c1e1900 */
[----:B------:R-:W4:Y:S04]  /*01f0*/  LDG.E R17, desc[UR36][R2.64+0x4] ;  /* 0x0000042402117981 */ /* 0x000f28000c1e1900 */
[----:B------:R-:W4:Y:S04]  /*0200*/  LDG.E R9, desc[UR36][R2.64+0xc] ;  /* 0x00000c2402097981 */ /* 0x000f28000c1e1900 */
[----:B------:R-:W4:Y:S04]  /*0210*/  LDG.E R16, desc[UR36][R2.64+0x10] ;  /* 0x0000102402107981 */ /* 0x000f28000c1e1900 */
[----:B------:R-:W4:Y:S01]  /*0220*/  LDG.E R10, desc[UR36][R2.64+0x14] ;  /* 0x00001424020a7981 */ /* 0x000f22000c1e1900 */
[----:B--2---:R-:W-:-:S04]  /*0230*/  FSETP.GEU.AND P0, PT, R4, R15, PT ;  /* 0x0000000f0400720b */ /* 0x004fc80003f0e000 */
[----:B---3--:R-:W-:-:S04]  /*0240*/  FSETP.LT.OR P0, PT, R8, R19, !P0 ;  /* 0x000000130800720b */ /* 0x008fc80004701400 */
[----:B----4-:R-:W-:-:S04]  /*0250*/  FSETP.GT.OR P0, PT, R8, R17, P0 ;  /* 0x000000110800720b */ /* 0x010fc80000704400 */
[----:B------:R-:W-:-:S04]  /*0260*/  FSETP.GT.OR P0, PT, R4, R9, P0 ;  /* 0x000000090400720b */ /* 0x000fc80000704400 */
[----:B------:R-:W-:-:S04]  /*0270*/  FSETP.LT.OR P0, PT, R5, R16, P0 ;  /* 0x000000100500720b */ /* 0x000fc80000701400 */
[----:B------:R-:W-:-:S13]  /*0280*/  FSETP.GT.OR P0, PT, R5, R10, P0 ;  /* 0x0000000a0500720b */ /* 0x000fda0000704400 */
[----:B------:R-:W-:Y:S05]  /*0290*/  @P0 EXIT ;  /* 0x000000000000094d */ /* 0x000fea0003800000 */
[----:B------:R-:W2:Y:S04]  /*02a0*/  LDG.E R17, desc[UR36][R12.64+0x14] ;  /* 0x000014240c117981 */ /* 0x000ea8000c1e1900 */
[----:B------:R-:W3:Y:S04]  /*02b0*/  LDG.E R2, desc[UR36][R12.64+0x18] ;  /* 0x000018240c027981 */ /* 0x000ee8000c1e1900 */
[----:B------:R0:W5:Y:S04]  /*02c0*/  LDG.E R9, desc[UR36][R12.64] ;  /* 0x000000240c097981 */ /* 0x000168000c1e1900 */
[----:B------:R0:W5:Y:S04]  /*02d0*/  LDG.E R10, desc[UR36][R12.64+0x1c] ;  /* 0x00001c240c0a7981 */ /* 0x000168000c1e1900 */
[----:B------:R0:W5:Y:S02]  /*02e0*/  LDG.E R15, desc[UR36][R12.64+0x10] ;  /* 0x000010240c0f7981 */ /* 0x000164000c1e1900 */
[----:B-----5:R-:W-:Y:S01]  /*02f0*/  F2I.TRUNC.NTZ R11, R11 ;  /* 0x0000000b000b7305 */ /* 0x020fe2000020f100 */
[----:B------:R-:W-:Y:S07]  /*0300*/  BSSY.RECONVERGENT B0, `(.L_x_773) ;  /* 0x0000011000007945 */ /* 0x000fee0003800200 */
[----:B------:R-:W-:Y:S08]  /*0310*/  F2I.TRUNC.NTZ R14, R14 ;  /* 0x0000000e000e7305 */ /* 0x000ff0000020f100 */
[----:B--2---:R-:W1:Y:S01]  /*0320*/  MUFU.RCP R16, R17 ;  /* 0x0000001100107308 */ /* 0x004e620000001000 */
[----:B---3--:R-:W-:-:S04]  /*0330*/  FMUL R2, R2, 0.5 ;  /* 0x3f00000002027820 */ /* 0x008fc80000400000 */
[----:B------:R-:W-:-:S04]  /*0340*/  FMUL R2, R5, R2 ;  /* 0x0000000205027220 */ /* 0x000fc80000400000 */
[----:B------:R-:W2:Y:S01]  /*0350*/  FCHK P0, R2, R17 ;  /* 0x0000001102007302 */ /* 0x000ea20000000000 */
[----:B-1----:R-:W-:-:S04]  /*0360*/  FFMA R3, -R17, R16, 1 ;  /* 0x3f80000011037423 */ /* 0x002fc80000000110 */
[----:B------:R-:W-:-:S04]  /*0370*/  FFMA R3, R16, R3, R16 ;  /* 0x0000000310037223 */ /* 0x000fc80000000010 */
[----:B------:R-:W-:-:S04]  /*0380*/  FFMA R16, R2, R3, RZ ;  /* 0x0000000302107223 */ /* 0x000fc800000000ff */
[----:B------:R-:W-:-:S04]  /*0390*/  FFMA R19, -R17, R16, R2 ;  /* 0x0000001011137223 */ /* 0x000fc80000000102 */
[----:B------:R-:W-:Y:S01]  /*03a0*/  FFMA R19, R3, R19, R16 ;  /* 0x0000001303137223 */ /* 0x000fe20000000010 */
[----:B0-2---:R-:W-:Y:S06]  /*03b0*/  @!P0 BRA `(.L_x_774) ;  /* 0x0000000000148947 */ /* 0x005fec0003800000 */
[----:B------:R-:W-:Y:S01]  /*03c0*/  IMAD.MOV.U32 R3, RZ, RZ, R2 ;  /* 0x000000ffff037224 */ /* 0x000fe200078e0002 */
[----:B------:R-:W-:Y:S01]  /*03d0*/  MOV R16, 0x400 ;  /* 0x0000040000107802 */ /* 0x000fe20000000f00 */
[----:B------:R-:W-:-:S07]  /*03e0*/  IMAD.MOV.U32 R12, RZ, RZ, R17 ;  /* 0x000000ffff0c7224 */ /* 0x000fce00078e0011 */
[----:B------:R-:W-:Y:S05]  /*03f0*/  CALL.REL.NOINC `($__internal_4_$__cuda_sm3x_div_rn_noftz_f32_slowpath) ;  /* 0x0000000400b47944 */ /* 0x000fea0003c00000 */
[----:B------:R-:W-:-:S07]  /*0400*/  IMAD.MOV.U32 R19, RZ, RZ, R3 ;  /* 0x000000ffff137224 */ /* 0x000fce00078e0003 */
.L_x_774:
[----:B------:R-:W-:Y:S05]  /*0410*/  BSYNC.RECONVERGENT B0 ;  /* 0x0000000000007941 */ /* 0x000fea0003800200 */
.L_x_773:
[----:B------:R-:W0:Y:S01]  /*0420*/  MUFU.RCP R2, R17 ;  /* 0x0000001100027308 */ /* 0x000e220000001000 */
[----:B------:R-:W-:Y:S01]  /*0430*/  FMUL R10, R10, 0.5 ;  /* 0x3f0000000a0a7820 */ /* 0x000fe20000400000 */
[----:B------:R-:W-:Y:S03]  /*0440*/  BSSY.RECONVERGENT B0, `(.L_x_775) ;  /* 0x000000d000007945 */ /* 0x000fe60003800200 */
[----:B------:R-:W-:-:S04]  /*0450*/  FMUL R3, R5, R10 ;  /* 0x0000000a05037220 */ /* 0x000fc80000400000 */
        /* <DEDUP_REMOVED lines=9> */
[----:B------:R-:W-:Y:S05]  /*04f0*/  CALL.REL.NOINC `($__internal_4_$__cuda_sm3x_div_rn_noftz_f32_slowpath) ;  /* 0x0000000400747944 */ /* 0x000fea0003c00000 */
[----:B------:R-:W-:-:S07]  /*0500*/  IMAD.MOV.U32 R13, RZ, RZ, R3 ;  /* 0x000000ffff0d7224 */ /* 0x000fce00078e0003 */
.L_x_776:
[----:B------:R-:W-:Y:S05]  /*0510*/  BSYNC.RECONVERGENT B0 ;  /* 0x0000000000007941 */ /* 0x000fea0003800200 */
.L_x_775:
[----:B------:R-:W-:-:S04]  /*0520*/  FSETP.GT.AND P0, PT, |R4|, R13, PT ;  /* 0x0000000d0400720b */ /* 0x000fc80003f04200 */
[----:B------:R-:W-:-:S13]  /*0530*/  FSETP.GT.OR P0, PT, |R8|, R19, P0 ;  /* 0x000000130800720b */ /* 0x000fda0000704600 */
[----:B------:R-:W-:Y:S05]  /*0540*/  @P0 EXIT ;  /* 0x000000000000094d */ /* 0x000fea0003800000 */
        /* <DEDUP_REMOVED lines=10> */
[----:B------:R-:W-:Y:S01]  /*05f0*/  MOV R16, 0x620 ;  /* 0x0000062000107802 */ /* 0x000fe20000000f00 */
[----:B------:R-:W-:-:S07]  /*0600*/  IMAD.MOV.U32 R12, RZ, RZ, R9 ;  /* 0x000000ffff0c7224 */ /* 0x000fce00078e0009 */
[----:B------:R-:W-:Y:S05]  /*0610*/  CALL.REL.NOINC `($__internal_4_$__cuda_sm3x_div_rn_noftz_f32_slowpath) ;  /* 0x00000004002c7944 */ /* 0x000fea0003c00000 */
[----:B------:R-:W-:-:S07]  /*0620*/  IMAD.MOV.U32 R10, RZ, RZ, R3 ;  /* 0x000000ffff0a7224 */ /* 0x000fce00078e0003 */
.L_x_778:
[----:B------:R-:W-:Y:S05]  /*0630*/  BSYNC.RECONVERGENT B0 ;  /* 0x0000000000007941 */ /* 0x000fea0003800200 */
.L_x_777:
[----:B------:R-:W0:Y:S01]  /*0640*/  MUFU.RCP R2, R9 ;  /* 0x0000000900027308 */ /* 0x000e220000001000 */
[----:B------:R-:W-:Y:S07]  /*0650*/  BSSY.RECONVERGENT B0, `(.L_x_779) ;  /* 0x000000e000007945 */ /* 0x000fee0003800200 */
[----:B------:R-:W1:Y:S08]  /*0660*/  FCHK P0, R8, R9 ;  /* 0x0000000908007302 */ /* 0x000e700000000000 */
[----:B------:R-:W2:Y:S01]  /*0670*/  F2I.FLOOR.NTZ R10, R10 ;  /* 0x0000000a000a7305 */ /* 0x000ea20000207100 */
[----:B0-----:R-:W-:-:S04]  /*0680*/  FFMA R3, -R9, R2, 1 ;  /* 0x3f80000009037423 */ /* 0x001fc80000000102 */
[----:B------:R-:W-:-:S04]  /*0690*/  FFMA R13, R2, R3, R2 ;  /* 0x00000003020d7223 */ /* 0x000fc80000000002 */
[----:B------:R-:W-:-:S04]  /*06a0*/  FFMA R2, R8, R13, RZ ;  /* 0x0000000d08027223 */ /* 0x000fc800000000ff */
[----:B------:R-:W-:-:S04]  /*06b0*/  FFMA R3, -R9, R2, R8 ;  /* 0x0000000209037223 */ /* 0x000fc80000000108 */
[----:B------:R-:W-:Y:S01]  /*06c0*/  FFMA R2, R13, R3, R2 ;  /* 0x000000030d027223 */ /* 0x000fe20000000002 */
[----:B-12---:R-:W-:Y:S06]  /*06d0*/  @!P0 BRA `(.L_x_780) ;  /* 0x0000000000148947 */ /* 0x006fec0003800000 */
[----:B------:R-:W-:Y:S01]  /*06e0*/  IMAD.MOV.U32 R3, RZ, RZ, R8 ;  /* 0x000000ffff037224 */ /* 0x000fe200078e0008 */
[----:B------:R-:W-:Y:S02]  /*06f0*/  MOV R12, R9 ;  /* 0x00000009000c7202 */ /* 0x000fe40000000f00 */
[----:B------:R-:W-:-:S07]  /*0700*/  MOV R16, 0x720 ;  /* 0x0000072000107802 */ /* 0x000fce0000000f00 */
[----:B------:R-:W-:Y:S05]  /*0710*/  CALL.REL.NOINC `($__internal_4_$__cuda_sm3x_div_rn_noftz_f32_slowpath) ;  /* 0x0000000000ec7944 */ /* 0x000fea0003c00000 */
[----:B------:R-:W-:-:S07]  /*0720*/  IMAD.MOV.U32 R2, RZ, RZ, R3 ;  /* 0x000000ffff027224 */ /* 0x000fce00078e0003 */
.L_x_780:
[----:B------:R-:W-:Y:S05]  /*0730*/  BSYNC.RECONVERGENT B0 ;  /* 0x0000000000007941 */ /* 0x000fea0003800200 */
.L_x_779:
[----:B------:R-:W0:Y:S01]  /*0740*/  MUFU.RCP R12, R9 ;  /* 0x00000009000c7308 */ /* 0x000e220000001000 */
[----:B------:R-:W-:Y:S01]  /*0750*/  LEA.HI R3, R11, R11, RZ, 0x1 ;  /* 0x0000000b0b037211 */ /* 0x000fe200078f08ff */
[----:B------:R-:W-:Y:S03]  /*0760*/  BSSY.RECONVERGENT B0, `(.L_x_781) ;  /* 0x0000010000007945 */ /* 0x000fe60003800200 */
[----:B------:R-:W-:-:S03]  /*0770*/  SHF.R.S32.HI R3, RZ, 0x1, R3 ;  /* 0x00000001ff037819 */ /* 0x000fc60000011403 */
[----:B------:R-:W1:Y:S01]  /*0780*/  FCHK P0, R4, R9 ;  /* 0x0000000904007302 */ /* 0x000e620000000000 */
[----:B------:R-:W-:-:S05]  /*0790*/  I2FP.F32.S32 R3, R3 ;  /* 0x0000000300037245 */ /* 0x000fca0000201400 */
[----:B------:R-:W-:Y:S01]  /*07a0*/  FADD R2, R3, R2 ;  /* 0x0000000203027221 */ /* 0x000fe20000000000 */
[----:B0-----:R-:W-:-:S05]  /*07b0*/  FFMA R13, -R9, R12, 1 ;  /* 0x3f800000090d7423 */ /* 0x001fca000000010c */
[----:B------:R-:W0:Y:S01]  /*07c0*/  F2I.FLOOR.NTZ R2, R2 ;  /* 0x0000000200027305 */ /* 0x000e220000207100 */
        /* <DEDUP_REMOVED lines=8> */
[----:B0-----:R-:W-:Y:S05]  /*0850*/  CALL.REL.NOINC `($__internal_4_$__cuda_sm3x_div_rn_noftz_f32_slowpath) ;  /* 0x00000000009c7944 */ /* 0x001fea0003c00000 */
.L_x_782:
[----:B------:R-:W-:Y:S05]  /*0860*/  BSYNC.RECONVERGENT B0 ;  /* 0x0000000000007941 */ /* 0x000fea0003800200 */
.L_x_781:
[----:B------:R-:W-:Y:S01]  /*0870*/  LEA.HI R9, R14, R14, RZ, 0x1 ;  /* 0x0000000e0e097211 */ /* 0x000fe200078f08ff */
[----:B------:R-:W-:Y:S03]  /*0880*/  F2I.TRUNC.NTZ R15, R15 ;  /* 0x0000000f000f7305 */ /* 0x000fe6000020f100 */
[----:B------:R-:W-:-:S04]  /*0890*/  SHF.R.S32.HI R9, RZ, 0x1, R9 ;  /* 0x00000001ff097819 */ /* 0x000fc80000011409 */
[----:B------:R-:W-:-:S05]  /*08a0*/  I2FP.F32.S32 R12, R9 ;  /* 0x00000009000c7245 */ /* 0x000fca0000201400 */
[----:B------:R-:W-:-:S06]  /*08b0*/  FADD R3, R12, R3 ;  /* 0x000000030c037221 */ /* 0x000fcc0000000000 */
[----:B------:R-:W1:Y:S02]  /*08c0*/  F2I.FLOOR.NTZ R3, R3 ;  /* 0x0000000300037305 */ /* 0x000e640000207100 */
[----:B-1----:R-:W-:Y:S02]  /*08d0*/  ISETP.GE.AND P0, PT, R3, R14, PT ;  /* 0x0000000e0300720c */ /* 0x002fe40003f06270 */
[C---:B0-----:R-:W-:Y:S02]  /*08e0*/  LOP3.LUT R9, R2.reuse, R3, RZ, 0xfc, !PT ;  /* 0x0000000302097212 */ /* 0x041fe400078efcff */
[----:B------:R-:W-:-:S04]  /*08f0*/  ISETP.GE.OR P0, PT, R2, R11, P0 ;  /* 0x0000000b0200720c */ /* 0x000fc80000706670 */
[----:B------:R-:W-:-:S04]  /*0900*/  ISETP.LT.OR P0, PT, R9, RZ, P0 ;  /* 0x000000ff0900720c */ /* 0x000fc80000701670 */
[----:B------:R-:W-:-:S04]  /*0910*/  ISETP.LT.OR P0, PT, R10, RZ, P0 ;  /* 0x000000ff0a00720c */ /* 0x000fc80000701670 */
[----:B------:R-:W-:-:S13]  /*0920*/  ISETP.GE.OR P0, PT, R10, R15, P0 ;  /* 0x0000000f0a00720c */ /* 0x000fda0000706670 */
[----:B------:R-:W-:Y:S05]  /*0930*/  @P0 BRA `(.L_x_783) ;  /* 0x0000000000200947 */ /* 0x000fea0003800000 */
[----:B------:R-:W0:Y:S01]  /*0940*/  LDCU.64 UR4, c[0x0][0x3a0] ;  /* 0x00007400ff0477ac */ /* 0x000e220008000a00 */
[----:B------:R-:W-:Y:S02]  /*0950*/  IMAD R3, R14, R10, R3 ;  /* 0x0000000a0e037224 */ /* 0x000fe400078e0203 */
[----:B------:R-:W-:Y:S02]  /*0960*/  IMAD.MOV.U32 R0, RZ, RZ, 0x1 ;  /* 0x00000001ff007424 */ /* 0x000fe400078e00ff */
[----:B------:R-:W-:-:S05]  /*0970*/  IMAD R3, R11, R3, R2 ;  /* 0x000000030b037224 */ /* 0x000fca00078e0202 */
[----:B0-----:R-:W-:-:S04]  /*0980*/  IADD3 R2, P0, PT, R3, UR4, RZ ;  /* 0x0000000403027c10 */ /* 0x001fc8000ff1e0ff */
[----:B------:R-:W-:-:S05]  /*0990*/  LEA.HI.X.SX32 R3, R3, UR5, 0x1, P0 ;  /* 0x0000000503037c11 */ /* 0x000fca00080f0eff */
[----:B------:R-:W-:Y:S01]  /*09a0*/  STG.E.U8 desc[UR36][R2.64], R0 ;  /* 0x0000000002007986 */ /* 0x000fe2000c101124 */
[----:B------:R-:W-:Y:S05]  /*09b0*/  EXIT ;  /* 0x000000000000794d */ /* 0x000fea0003800000 */
.L_x_783:
[----:B------:R-:W0:Y:S01]  /*09c0*/  F2F.F64.F32 R8, R8 ;  /* 0x0000000800087310 */ /* 0x000e220000201800 */
[----:B------:R-:W-:Y:S01]  /*09d0*/  MOV R11, 0x0 ;  /* 0x00000000000b7802 */ /* 0x000fe20000000f00 */
[----:B------:R1:W-:Y:S01]  /*09e0*/  STL.64 [R1+0x20], R2 ;  /* 0x0000200201007387 */ /* 0x0003e20000100a00 */
[----:B------:R-:W2:Y:S02]  /*09f0*/  LDCU.64 UR4, c[0x4][0x8] ;  /* 0x01000100ff0477ac */ /* 0x000ea40008000a00 */
[----:B------:R1:W3:Y:S01]  /*0a00*/  LDC.64 R16, c[0x4][R11] ;  /* 0x010000000b107b82 */ /* 0x0002e20000000a00 */
[----:B------:R1:W-:Y:S02]  /*0a10*/  STL [R1], R0 ;  /* 0x0000000001007387 */ /* 0x0003e40000100800 */
[----:B------:R2:W4:Y:S02]  /*0a20*/  F2F.F64.F32 R12, R4 ;  /* 0x00000004000c7310 */ /* 0x0005240000201800 */
[----:B------:R1:W-:Y:S04]  /*0a30*/  STL [R1+0x28], R10 ;  /* 0x0000280a01007387 */ /* 0x0003e80000100800 */
[----:B0-----:R1:W-:Y:S02]  /*0a40*/  STL.64 [R1+0x8], R8 ;  /* 0x0000080801007387 */ /* 0x0013e40000100a00 */
[----:B------:R0:W5:Y:S01]  /*0a50*/  F2F.F64.F32 R14, R5 ;  /* 0x00000005000e7310 */ /* 0x0001620000201800 */
[----:B--2---:R-:W-:Y:S01]  /*0a60*/  IMAD.U32 R4, RZ, RZ, UR4 ;  /* 0x00000004ff047e24 */ /* 0x004fe2000f8e00ff */
[----:B----4-:R1:W-:Y:S01]  /*0a70*/  STL.64 [R1+0x10], R12 ;  /* 0x0000100c01007387 */ /* 0x0103e20000100a00 */
[----:B0-----:R-:W-:-:S03]  /*0a80*/  IMAD.U32 R5, RZ, RZ, UR5 ;  /* 0x00000005ff057e24 */ /* 0x001fc6000f8e00ff */
[----:B-----5:R1:W-:Y:S04]  /*0a90*/  STL.64 [R1+0x18], R14 ;  /* 0x0000180e01007387 */ /* 0x0203e80000100a00 */
[----:B------:R-:W-:-:S07]  /*0aa0*/  LEPC R20, `(.L_x_784) ;  /* 0x000000001014794e */ /* 0x000fce0000000000 */
[----:B-1-3--:R-:W-:Y:S05]  /*0ab0*/  CALL.ABS.NOINC R16 ;  /* 0x0000000010007343 */ /* 0x00afea0003c00000 */
.L_x_784:
[----:B------:R-:W-:Y:S05]  /*0ac0*/  EXIT ;  /* 0x000000000000794d */ /* 0x000fea0003800000 */
        .weak           $__internal_4_$__cuda_sm3x_div_rn_noftz_f32_slowpath
        .type           $__internal_4_$__cuda_sm3x_div_rn_noftz_f32_slowpath,@function
        .size           $__internal_4_$__cuda_sm3x_div_rn_noftz_f32_slowpath,(.L_x_851 - $__internal_4_$__cuda_sm3x_div_rn_noftz_f32_slowpath)
$__internal_4_$__cuda_sm3x_div_rn_noftz_f32_slowpath:
[----:B------:R-:W-:Y:S01]  /*0ad0*/  SHF.R.U32.HI R13, RZ, 0x17, R12 ;  /* 0x00000017ff0d7819 */ /* 0x000fe2000001160c */
[----:B------:R-:W-:Y:S01]  /*0ae0*/  BSSY.RECONVERGENT B1, `(.L_x_785) ;  /* 0x0000062000017945 */ /* 0x000fe20003800200 */
[----:B------:R-:W-:Y:S02]  /*0af0*/  SHF.R.U32.HI R18, RZ, 0x17, R3 ;  /* 0x00000017ff127819 */ /* 0x000fe40000011603 */
[----:B------:R-:W-:Y:S02]  /*0b00*/  LOP3.LUT R13, R13, 0xff, RZ, 0xc0, !PT ;  /* 0x000000ff0d0d7812 */ /* 0x000fe400078ec0ff */
[----:B------:R-:W-:-:S03]  /*0b10*/  LOP3.LUT R24, R18, 0xff, RZ, 0xc0, !PT ;  /* 0x000000ff12187812 */ /* 0x000fc600078ec0ff */
[----:B------:R-:W-:Y:S02]  /*0b20*/  VIADD R21, R13, 0xffffffff ;  /* 0xffffffff0d157836 */ /* 0x000fe40000000000 */
[----:B------:R-:W-:-:S03]  /*0b30*/  VIADD R20, R24, 0xffffffff ;  /* 0xffffffff18147836 */ /* 0x000fc60000000000 */
[----:B------:R-:W-:-:S04]  /*0b40*/  ISETP.GT.U32.AND P0, PT, R21, 0xfd, PT ;  /* 0x000000fd1500780c */ /* 0x000fc80003f04070 */
[----:B------:R-:W-:-:S13]  /*0b50*/  ISETP.GT.U32.OR P0, PT, R20, 0xfd, P0 ;  /* 0x000000fd1400780c */ /* 0x000fda0000704470 */
[----:B------:R-:W-:Y:S01]  /*0b60*/  @!P0 MOV R18, RZ ;  /* 0x000000ff00128202 */ /* 0x000fe20000000f00 */
        /* <DEDUP_REMOVED lines=19> */
[----:B------:R-:W-:Y:S02]  /*0ca0*/  @P0 IMAD.MOV.U32 R18, RZ, RZ, RZ ;  /* 0x000000ffff120224 */ /* 0x000fe400078e00ff */
[----:B------:R-:W-:Y:S01]  /*0cb0*/  @!P0 FFMA R3, R3, 1.84467440737095516160e+19, RZ ;  /* 0x5f80000003038823 */ /* 0x000fe200000000ff */
[----:B------:R-:W-:Y:S02]  /*0cc0*/  @!P0 IMAD.MOV.U32 R18, RZ, RZ, -0x40 ;  /* 0xffffffc0ff128424 */ /* 0x000fe400078e00ff */
[----:B------:R-:W-:Y:S02]  /*0cd0*/  @!P1 FFMA R12, R12, 1.84467440737095516160e+19, RZ ;  /* 0x5f8000000c0c9823 */ /* 0x000fe400000000ff */
[----:B------:R-:W-:-:S07]  /*0ce0*/  @!P1 VIADD R18, R18, 0x40 ;  /* 0x0000004012129836 */ /* 0x000fce0000000000 */
.L_x_786:
[----:B------:R-:W-:Y:S01]  /*0cf0*/  LEA R21, R13, 0xc0800000, 0x17 ;  /* 0xc08000000d157811 */ /* 0x000fe200078eb8ff */
[----:B------:R-:W-:Y:S04]  /*0d00*/  BSSY.RECONVERGENT B2, `(.L_x_791) ;  /* 0x0000036000027945 */ /* 0x000fe80003800200 */
[----:B------:R-:W-:Y:S02]  /*0d10*/  IMAD.IADD R23, R12, 0x1, -R21 ;  /* 0x000000010c177824 */ /* 0x000fe400078e0a15 */
[----:B------:R-:W-:Y:S02]  /*0d20*/  VIADD R12, R24, 0xffffff81 ;  /* 0xffffff81180c7836 */ /* 0x000fe40000000000 */
[----:B------:R-:W0:Y:S01]  /*0d30*/  MUFU.RCP R20, R23 ;  /* 0x0000001700147308 */ /* 0x000e220000001000 */
[----:B------:R-:W-:Y:S01]  /*0d40*/  FADD.FTZ R22, -R23, -RZ ;  /* 0x800000ff17167221 */ /* 0x000fe20000010100 */
[C---:B------:R-:W-:Y:S01]  /*0d50*/  IMAD R3, R12.reuse, -0x800000, R3 ;  /* 0xff8000000c037824 */ /* 0x040fe200078e0203 */
[----:B------:R-:W-:-:S05]  /*0d60*/  IADD3 R13, PT, PT, R12, 0x7f, -R13 ;  /* 0x0000007f0c0d7810 */ /* 0x000fca0007ffe80d */
[----:B------:R-:W-:Y:S02]  /*0d70*/  IMAD.IADD R13, R13, 0x1, R18 ;  /* 0x000000010d0d7824 */ /* 0x000fe400078e0212 */
        /* <DEDUP_REMOVED lines=8> */
[----:B------:R-:W-:-:S05]  /*0e00*/  LOP3.LUT R12, R12, 0xff, RZ, 0xc0, !PT ;  /* 0x000000ff0c0c7812 */ /* 0x000fca00078ec0ff */
[----:B------:R-:W-:-:S05]  /*0e10*/  IMAD.IADD R23, R12, 0x1, R13 ;  /* 0x000000010c177824 */ /* 0x000fca00078e020d */
[----:B------:R-:W-:-:S04]  /*0e20*/  IADD3 R12, PT, PT, R23, -0x1, RZ ;  /* 0xffffffff170c7810 */ /* 0x000fc80007ffe0ff */
        /* <DEDUP_REMOVED lines=9> */
[-CC-:B------:R-:W-:Y:S01]  /*0ec0*/  FFMA.RZ R12, R20, R22.reuse, R21.reuse ;  /* 0x00000016140c7223 */ /* 0x180fe2000000c015 */
[C---:B------:R-:W-:Y:S01]  /*0ed0*/  VIADD R18, R23.reuse, 0x20 ;  /* 0x0000002017127836 */ /* 0x040fe20000000000 */
[C---:B------:R-:W-:Y:S02]  /*0ee0*/  ISETP.NE.AND P2, PT, R23.reuse, RZ, PT ;  /* 0x000000ff1700720c */ /* 0x040fe40003f45270 */
[----:B------:R-:W-:Y:S02]  /*0ef0*/  ISETP.NE.AND P1, PT, R23, RZ, PT ;  /* 0x000000ff1700720c */ /* 0x000fe40003f25270 */
[----:B------:R-:W-:Y:S01]  /*0f00*/  LOP3.LUT R13, R12, 0x7fffff, RZ, 0xc0, !PT ;  /* 0x007fffff0c0d7812 */ /* 0x000fe200078ec0ff */
[CCC-:B------:R-:W-:Y:S01]  /*0f10*/  FFMA.RP R12, R20.reuse, R22.reuse, R21.reuse ;  /* 0x00000016140c7223 */ /* 0x1c0fe20000008015 */
[----:B------:R-:W-:Y:S01]  /*0f20*/  FFMA.RM R21, R20, R22, R21 ;  /* 0x0000001614157223 */ /* 0x000fe20000004015 */
[----:B------:R-:W-:Y:S01]  /*0f30*/  IMAD.MOV R20, RZ, RZ, -R23 ;  /* 0x000000ffff147224 */ /* 0x000fe200078e0a17 */
[----:B------:R-:W-:-:S03]  /*0f40*/  LOP3.LUT R13, R13, 0x800000, RZ, 0xfc, !PT ;  /* 0x008000000d0d7812 */ /* 0x000fc600078efcff */
[----:B------:R-:W-:Y:S02]  /*0f50*/  FSETP.NEU.FTZ.AND P0, PT, R12, R21, PT ;  /* 0x000000150c00720b */ /* 0x000fe40003f1d000 */
[----:B------:R-:W-:Y:S02]  /*0f60*/  SHF.L.U32 R18, R13, R18, RZ ;  /* 0x000000120d127219 */ /* 0x000fe400000006ff */
[----:B------:R-:W-:Y:S02]  /*0f70*/  SEL R12, R20, RZ, P2 ;  /* 0x000000ff140c7207 */ /* 0x000fe40001000000 */
[----:B------:R-:W-:Y:S02]  /*0f80*/  ISETP.NE.AND P1, PT, R18, RZ, P1 ;  /* 0x000000ff1200720c */ /* 0x000fe40000f25270 */
[----:B------:R-:W-:Y:S02]  /*0f90*/  SHF.R.U32.HI R12, RZ, R12, R13 ;  /* 0x0000000cff0c7219 */ /* 0x000fe4000001160d */
[----:B------:R-:W-:-:S02]  /*0fa0*/  PLOP3.LUT P0, PT, P0, P1, PT, 0xf8, 0x8f ;  /* 0x00000000008f781c */ /* 0x000fc40000703f70 */
[----:B------:R-:W-:Y:S02]  /*0fb0*/  SHF.R.U32.HI R18, RZ, 0x1, R12 ;  /* 0x00000001ff127819 */ /* 0x000fe4000001160c */
[----:B------:R-:W-:-:S04]  /*0fc0*/  SEL R13, RZ, 0x1, !P0 ;  /* 0x00000001ff0d7807 */ /* 0x000fc80004000000 */
[----:B------:R-:W-:-:S04]  /*0fd0*/  LOP3.LUT R13, R13, 0x1, R18, 0xf8, !PT ;  /* 0x000000010d0d7812 */ /* 0x000fc800078ef812 */
[----:B------:R-:W-:-:S05]  /*0fe0*/  LOP3.LUT R13, R13, R12, RZ, 0xc0, !PT ;  /* 0x0000000c0d0d7212 */ /* 0x000fca00078ec0ff */
[----:B------:R-:W-:-:S05]  /*0ff0*/  IMAD.IADD R18, R18, 0x1, R13 ;  /* 0x0000000112127824 */ /* 0x000fca00078e020d */
[----:B------:R-:W-:Y:S01]  /*1000*/  LOP3.LUT R3, R18, R3, RZ, 0xfc, !PT ;  /* 0x0000000312037212 */ /* 0x000fe200078efcff */
[----:B------:R-:W-:Y:S06]  /*1010*/  BRA `(.L_x_794) ;  /* 0x0000000000107947 */ /* 0x000fec0003800000 */
.L_x_793:
[----:B------:R-:W-:-:S04]  /*1020*/  LOP3.LUT R3, R3, 0x80000000, RZ, 0xc0, !PT ;  /* 0x8000000003037812 */ /* 0x000fc800078ec0ff */
[----:B------:R-:W-:Y:S01]  /*1030*/  LOP3.LUT R3, R3, 0x7f800000, RZ, 0xfc, !PT ;  /* 0x7f80000003037812 */ /* 0x000fe200078efcff */
[----:B------:R-:W-:Y:S06]  /*1040*/  BRA `(.L_x_794) ;  /* 0x0000000000047947 */ /* 0x000fec0003800000 */
.L_x_792:
[----:B------:R-:W-:-:S07]  /*1050*/  IMAD R3, R13, 0x800000, R3 ;  /* 0x008000000d037824 */ /* 0x000fce00078e0203 */
.L_x_794:
[----:B------:R-:W-:Y:S05]  /*1060*/  BSYNC.RECONVERGENT B2 ;  /* 0x0000000000027941 */ /* 0x000fea0003800200 */
.L_x_791:
[----:B------:R-:W-:Y:S05]  /*1070*/  BRA `(.L_x_795) ;  /* 0x0000000000207947 */ /* 0x000fea0003800000 */
.L_x_790:
[----:B------:R-:W-:-:S04]  /*1080*/  LOP3.LUT R3, R12, 0x80000000, R3, 0x48, !PT ;  /* 0x800000000c037812 */ /* 0x000fc800078e4803 */
[----:B------:R-:W-:Y:S01]  /*1090*/  LOP3.LUT R3, R3, 0x7f800000, RZ, 0xfc, !PT ;  /* 0x7f80000003037812 */ /* 0x000fe200078efcff */
[----:B------:R-:W-:Y:S06]  /*10a0*/  BRA `(.L_x_795) ;  /* 0x0000000000147947 */ /* 0x000fec0003800000 */
.L_x_789:
[----:B------:R-:W-:Y:S01]  /*10b0*/  LOP3.LUT R3, R12, 0x80000000, R3, 0x48, !PT ;  /* 0x800000000c037812 */ /* 0x000fe200078e4803 */
[----:B------:R-:W-:Y:S06]  /*10c0*/  BRA `(.L_x_795) ;  /* 0x00000000000c7947 */ /* 0x000fec0003800000 */
.L_x_788:
[----:B------:R-:W0:Y:S01]  /*10d0*/  MUFU.RSQ R3, -QNAN ;  /* 0xffc0000000037908 */ /* 0x000e220000001400 */
[----:B------:R-:W-:Y:S05]  /*10e0*/  BRA `(.L_x_795) ;  /* 0x0000000000047947 */ /* 0x000fea0003800000 */
.L_x_787:
[----:B------:R-:W-:-:S07]  /*10f0*/  FADD.FTZ R3, R3, R12 ;  /* 0x0000000c03037221 */ /* 0x000fce0000010000 */
.L_x_795:
[----:B------:R-:W-:Y:S05]  /*1100*/  BSYNC.RECONVERGENT B1 ;  /* 0x0000000000017941 */ /* 0x000fea0003800200 */
.L_x_785:
[----:B------:R-:W-:Y:S02]  /*1110*/  IMAD.MOV.U32 R12, RZ, RZ, R16 ;  /* 0x000000ffff0c7224 */ /* 0x000fe400078e0010 */
[----:B------:R-:W-:-:S04]  /*1120*/  IMAD.MOV.U32 R13, RZ, RZ, 0x0 ;  /* 0x00000000ff0d7424 */ /* 0x000fc800078e00ff */
[----:B0-----:R-:W-:Y:S05]  /*1130*/  RET.REL.NODEC R12 `(_Z17get_voxels_kernelPfPiS_S0_PhS_) ;  /* 0xffffffec0cb07950 */ /* 0x001fea0003c3ffff */
.L_x_796:
        /* <DEDUP_REMOVED lines=12> */
.L_x_851:


//--------------------- .text._Z18point_cloud_kernelPfPhS_PiS1_ --------------------------
	.section	.text._Z18point_cloud_kernelPfPhS_PiS1_,"ax",@progbits
	.align	128
        .global         _Z18point_cloud_kernelPfPhS_PiS1_
        .type           _Z18point_cloud_kernelPfPhS_PiS1_,@function
        .size           _Z18point_cloud_kernelPfPhS_PiS1_,(.L_x_854 - _Z18point_cloud_kernelPfPhS_PiS1_)
        .other          _Z18point_cloud_kernelPfPhS_PiS1_,@"STO_CUDA_ENTRY STV_DEFAULT"
_Z18point_cloud_kernelPfPhS_PiS1_:
.text._Z18point_cloud_kernelPfPhS_PiS1_:
[----:B------:R-:W0:Y:S08]  /*0000*/  LDC R1, c[0x0][0x37c] ;  /* 0x0000df00ff017b82 */ /* 0x000e300000000800 */
[----:B------:R-:W1:Y:S01]  /*0010*/  LDC.64 R8, c[0x0][0x398] ;  /* 0x0000e600ff087b82 */ /* 0x000e620000000a00 */
[----:B------:R-:W1:Y:S01]  /*0020*/  LDCU.64 UR6, c[0x0][0x358] ;  /* 0x00006b00ff0677ac */ /* 0x000e620008000a00 */
[----:B0-----:R-:W-:-:S06]  /*0030*/  VIADD R1, R1, 0xffffffe0 ;  /* 0xffffffe001017836 */ /* 0x001fcc0000000000 */
[----:B------:R-:W0:Y:S01]  /*0040*/  LDC.64 R2, c[0x0][0x3a0] ;  /* 0x0000e800ff027b82 */ /* 0x000e220000000a00 */
[----:B-1----:R-:W2:Y:S04]  /*0050*/  LDG.E R8, desc[UR6][R8.64] ;  /* 0x0000000608087981 */ /* 0x002ea8000c1e1900 */
[----:B0-----:R-:W2:Y:S03]  /*0060*/  LDG.E R6, desc[UR6][R2.64] ;  /* 0x0000000602067981 */ /* 0x001ea6000c1e1900 */
[----:B------:R-:W0:Y:S01]  /*0070*/  S2UR UR4, SR_CTAID.X ;  /* 0x00000000000479c3 */ /* 0x000e220000002500 */
[----:B------:R-:W0:Y:S07]  /*0080*/  S2R R7, SR_TID.X ;  /* 0x0000000000077919 */ /* 0x000e2e0000002100 */
[----:B------:R-:W0:Y:S02]  /*0090*/  LDC R0, c[0x0][0x360] ;  /* 0x0000d800ff007b82 */ /* 0x000e240000000800 */
[----:B0-----:R-:W-:-:S02]  /*00a0*/  IMAD R7, R0, UR4, R7 ;  /* 0x0000000400077c24 */ /* 0x001fc4000f8e0207 */
[----:B--2---:R-:W-:-:S05]  /*00b0*/  IMAD R0, R8, R6, RZ ;  /* 0x0000000608007224 */ /* 0x004fca00078e02ff */
[----:B------:R-:W-:-:S13]  /*00c0*/  ISETP.GE.AND P0, PT, R7, R0, PT ;  /* 0x000000000700720c */ /* 0x000fda0003f06270 */
[----:B------:R-:W-:Y:S05]  /*00d0*/  @P0 EXIT ;  /* 0x000000000000094d */ /* 0x000fea0003800000 */
[-C--:B------:R-:W-:Y:S01]  /*00e0*/  IABS R9, R8.reuse ;  /* 0x0000000800097213 */ /* 0x080fe20000000000 */
[----:B------:R-:W0:Y:S01]  /*00f0*/  LDCU.64 UR4, c[0x0][0x388] ;  /* 0x00007100ff0477ac */ /* 0x000e220008000a00 */
[----:B------:R-:W-:Y:S02]  /*0100*/  IABS R10, R7 ;  /* 0x00000007000a7213 */ /* 0x000fe40000000000 */
[----:B------:R-:W1:Y:S01]  /*0110*/  I2F.RP R0, R9 ;  /* 0x0000000900007306 */ /* 0x000e620000209400 */
[----:B------:R-:W-:-:S07]  /*0120*/  IABS R11, R8 ;  /* 0x00000008000b7213 */ /* 0x000fce0000000000 */
[----:B-1----:R-:W1:Y:S02]  /*0130*/  MUFU.RCP R0, R0 ;  /* 0x0000000000007308 */ /* 0x002e640000001000 */
[----:B-1----:R-:W-:Y:S02]  /*0140*/  VIADD R2, R0, 0xffffffe ;  /* 0x0ffffffe00027836 */ /* 0x002fe40000000000 */
[----:B------:R-:W-:-:S04]  /*0150*/  IMAD.MOV R0, RZ, RZ, -R11 ;  /* 0x000000ffff007224 */ /* 0x000fc800078e0a0b */
[----:B------:R1:W2:Y:S02]  /*0160*/  F2I.FTZ.U32.TRUNC.NTZ R3, R2 ;  /* 0x0000000200037305 */ /* 0x0002a4000021f000 */
[----:B-1----:R-:W-:Y:S02]  /*0170*/  IMAD.MOV.U32 R2, RZ, RZ, RZ ;  /* 0x000000ffff027224 */ /* 0x002fe400078e00ff */
[----:B--2---:R-:W-:-:S04]  /*0180*/  IMAD.MOV R4, RZ, RZ, -R3 ;  /* 0x000000ffff047224 */ /* 0x004fc800078e0a03 */
[----:B------:R-:W-:Y:S02]  /*0190*/  IMAD R5, R4, R9, RZ ;  /* 0x0000000904057224 */ /* 0x000fe400078e02ff */
[----:B------:R-:W-:Y:S02]  /*01a0*/  IMAD.MOV.U32 R4, RZ, RZ, R10 ;  /* 0x000000ffff047224 */ /* 0x000fe400078e000a */
[----:B------:R-:W-:-:S06]  /*01b0*/  IMAD.HI.U32 R3, R3, R5, R2 ;  /* 0x0000000503037227 */ /* 0x000fcc00078e0002 */
[----:B------:R-:W-:-:S04]  /*01c0*/  IMAD.HI.U32 R5, R3, R4, RZ ;  /* 0x0000000403057227 */ /* 0x000fc800078e00ff */
[----:B------:R-:W-:-:S05]  /*01d0*/  IMAD R0, R5, R0, R4 ;  /* 0x0000000005007224 */ /* 0x000fca00078e0204 */
[----:B------:R-:W-:-:S13]  /*01e0*/  ISETP.GT.U32.AND P1, PT, R9, R0, PT ;  /* 0x000000000900720c */ /* 0x000fda0003f24070 */
[----:B------:R-:W-:Y:S02]  /*01f0*/  @!P1 IMAD.IADD R0, R0, 0x1, -R9 ;  /* 0x0000000100009824 */ /* 0x000fe400078e0a09 */
[----:B------:R-:W-:Y:S01]  /*0200*/  @!P1 VIADD R5, R5, 0x1 ;  /* 0x0000000105059836 */ /* 0x000fe20000000000 */
[----:B------:R-:W-:Y:S02]  /*0210*/  ISETP.NE.AND P1, PT, R8, RZ, PT ;  /* 0x000000ff0800720c */ /* 0x000fe40003f25270 */
[----:B------:R-:W-:Y:S02]  /*0220*/  ISETP.GE.U32.AND P0, PT, R0, R9, PT ;  /* 0x000000090000720c */ /* 0x000fe40003f06070 */
[----:B------:R-:W-:-:S04]  /*0230*/  LOP3.LUT R0, R7, R8, RZ, 0x3c, !PT ;  /* 0x0000000807007212 */ /* 0x000fc800078e3cff */
[----:B------:R-:W-:-:S07]  /*0240*/  ISETP.GE.AND P2, PT, R0, RZ, PT ;  /* 0x000000ff0000720c */ /* 0x000fce0003f46270 */
[----:B------:R-:W-:-:S06]  /*0250*/  @P0 VIADD R5, R5, 0x1 ;  /* 0x0000000105050836 */ /* 0x000fcc0000000000 */
[----:B------:R-:W-:Y:S01]  /*0260*/  @!P2 IMAD.MOV R5, RZ, RZ, -R5 ;  /* 0x000000ffff05a224 */ /* 0x000fe200078e0a05 */
[----:B------:R-:W-:-:S05]  /*0270*/  @!P1 LOP3.LUT R5, RZ, R8, RZ, 0x33, !PT ;  /* 0x00000008ff059212 */ /* 0x000fca00078e33ff */
[----:B------:R-:W-:-:S04]  /*0280*/  IMAD.MOV R4, RZ, RZ, -R5 ;  /* 0x000000ffff047224 */ /* 0x000fc800078e0a05 */
[----:B------:R-:W-:-:S04]  /*0290*/  IMAD R4, R8, R4, R7 ;  /* 0x0000000408047224 */ /* 0x000fc800078e0207 */
[----:B------:R-:W-:-:S05]  /*02a0*/  IMAD R0, R8, R5, R4 ;  /* 0x0000000508007224 */ /* 0x000fca00078e0204 */
[----:B0-----:R-:W-:-:S04]  /*02b0*/  IADD3 R2, P0, PT, R0, UR4, RZ ;  /* 0x0000000400027c10 */ /* 0x001fc8000ff1e0ff */
[----:B------:R-:W-:-:S05]  /*02c0*/  LEA.HI.X.SX32 R3, R0, UR5, 0x1, P0 ;  /* 0x0000000500037c11 */ /* 0x000fca00080f0eff */
[----:B------:R-:W2:Y:S01]  /*02d0*/  LDG.E.U8 R0, desc[UR6][R2.64] ;  /* 0x0000000602007981 */ /* 0x000ea2000c1e1100 */
[----:B------:R-:W-:Y:S01]  /*02e0*/  VIADD R10, R6, 0xffffff60 ;  /* 0xffffff60060a7836 */ /* 0x000fe20000000000 */
[----:B--2---:R-:W-:-:S04]  /*02f0*/  ISETP.NE.AND P0, PT, R0, RZ, PT ;  /* 0x000000ff0000720c */ /* 0x004fc80003f05270 */
[----:B------:R-:W-:-:S04]  /*0300*/  ISETP.LT.OR P0, PT, R5, 0xa0, !P0 ;  /* 0x000000a00500780c */ /* 0x000fc80004701670 */
[----:B------:R-:W-:-:S13]  /*0310*/  ISETP.GT.OR P0, PT, R5, R10, P0 ;  /* 0x0000000a0500720c */ /* 0x000fda0000704670 */
[----:B------:R-:W-:Y:S05]  /*0320*/  @P0 EXIT ;  /* 0x000000000000094d */ /* 0x000fea0003800000 */
[----:B------:R-:W0:Y:S01]  /*0330*/  I2F.F64 R8, R8 ;  /* 0x0000000800087312 */ /* 0x000e220000201c00 */
[----:B------:R-:W-:-:S07]  /*0340*/  IMAD.MOV.U32 R2, RZ, RZ, 0x1 ;  /* 0x00000001ff027424 */ /* 0x000fce00078e00ff */
        /* <DEDUP_REMOVED lines=13> */
[----:B------:R-:W-:Y:S05]  /*0420*/  CALL.REL.NOINC `($__internal_6_$__cuda_sm20_div_rn_f64_full) ;  /* 0x0000002c00d87944 */ /* 0x000fea0003c00000 */
.L_x_797:
[----:B------:R-:W0:Y:S08]  /*0430*/  I2F.F64 R8, R6 ;  /* 0x0000000600087312 */ /* 0x000e300000201c00 */
        /* <DEDUP_REMOVED lines=9> */
[----:B------:R-:W-:-:S05]  /*04d0*/  LOP3.LUT R6, R9, 0x7fffffff, RZ, 0xc0, !PT ;  /* 0x7fffffff09067812 */ /* 0x000fca00078ec0ff */
[----:B------:R-:W-:Y:S01]  /*04e0*/  VIADD R12, R6, 0xfff00000 ;  /* 0xfff00000060c7836 */ /* 0x000fe20000000000 */
[----:B------:R-:W-:-:S07]  /*04f0*/  MOV R6, 0x510 ;  /* 0x0000051000067802 */ /* 0x000fce0000000f00 */
[----:B------:R-:W-:Y:S05]  /*0500*/  CALL.REL.NOINC `($__internal_5_$__cuda_sm20_dblrcp_rn_slowpath_v3) ;  /* 0x0000002c00007944 */ /* 0x000fea0003c00000 */
.L_x_798:
[----:B------:R-:W0:Y:S01]  /*0510*/  I2F.U16 R0, R0 ;  /* 0x0000000000007306 */ /* 0x000e220000101000 */
[----:B------:R-:W-:Y:S01]  /*0520*/  IMAD.MOV.U32 R11, RZ, RZ, 0x3f000000 ;  /* 0x3f000000ff0b7424 */ /* 0x000fe200078e00ff */
[----:B------:R-:W-:Y:S06]  /*0530*/  BSSY.RECONVERGENT B0, `(.L_x_799) ;  /* 0x0000123000007945 */ /* 0x000fec0003800200 */
[----:B------:R-:W1:Y:S01]  /*0540*/  I2F.F64.U32 R8, R5 ;  /* 0x0000000500087312 */ /* 0x000e620000201800 */
[----:B0-----:R-:W-:Y:S01]  /*0550*/  FFMA R6, R0, R11, -120 ;  /* 0xc2f0000000067423 */ /* 0x001fe2000000000b */
[----:B------:R-:W-:-:S06]  /*0560*/  IMAD.MOV.U32 R0, RZ, RZ, 0x41f00000 ;  /* 0x41f00000ff007424 */ /* 0x000fcc00078e00ff */
[----:B------:R-:W0:Y:S01]  /*0570*/  I2F.F64 R10, R4 ;  /* 0x00000004000a7312 */ /* 0x000e220000201c00 */
[----:B-1----:R-:W-:-:S07]  /*0580*/  DMUL R8, R8, R12 ;  /* 0x0000000c08087228 */ /* 0x002fce0000000000 */
[----:B------:R-:W1:Y:S01]  /*0590*/  F2F.F64.F32 R14, R6 ;  /* 0x00000006000e7310 */ /* 0x000e620000201800 */
[----:B0-----:R-:W-:Y:S02]  /*05a0*/  DMUL R10, R10, R2 ;  /* 0x000000020a0a7228 */ /* 0x001fe40000000000 */
[----:B-1----:R-:W-:Y:S02]  /*05b0*/  DMUL R14, R14, R12 ;  /* 0x0000000c0e0e7228 */ /* 0x002fe40000000000 */
[----:B------:R-:W-:-:S04]  /*05c0*/  DMUL R12, R8, 3.1415920257568359375 ;  /* 0x400921fb080c7828 */ /* 0x000fc80000000000 */
[----:B------:R-:W-:Y:S02]  /*05d0*/  DMUL R2, R10, 3.1415920257568359375 ;  /* 0x400921fb0a027828 */ /* 0x000fe40000000000 */
[----:B------:R-:W-:Y:S01]  /*05e0*/  DMUL R14, R14, 3.1415920257568359375 ;  /* 0x400921fb0e0e7828 */ /* 0x000fe20000000000 */
[----:B------:R-:W-:Y:S08]  /*05f0*/  F2F.F32.F64 R9, R12 ;  /* 0x0000000c00097310 */ /* 0x000ff00000301000 */
[----:B------:R-:W-:Y:S08]  /*0600*/  F2F.F32.F64 R8, R2 ;  /* 0x0000000200087310 */ /* 0x000ff00000301000 */
[----:B------:R-:W0:Y:S02]  /*0610*/  F2F.F32.F64 R14, R14 ;  /* 0x0000000e000e7310 */ /* 0x000e240000301000 */
[----:B0-----:R-:W-:-:S04]  /*0620*/  FSETP.GEU.AND P0, PT, R9, -R14, PT ;  /* 0x8000000e0900720b */ /* 0x001fc80003f0e000 */
[----:B------:R-:W-:-:S04]  /*0630*/  FSEL R10, R14, 0.0099999997764825820923, P0 ;  /* 0x3c23d70a0e0a7808 */ /* 0x000fc80000000000 */
[----:B------:R-:W-:-:S13]  /*0640*/  FSETP.NEU.AND P0, PT, R10, RZ, PT ;  /* 0x000000ff0a00720b */ /* 0x000fda0003f0d000 */
[----:B------:R-:W-:Y:S05]  /*0650*/  @!P0 BRA `(.L_x_800) ;  /* 0x0000001000408947 */ /* 0x000fea0003800000 */
[----:B------:R-:W0:Y:S02]  /*0660*/  LDC.64 R2, c[0x0][0x380] ;  /* 0x0000e000ff027b82 */ /* 0x000e240000000a00 */
[----:B0-----:R0:W5:Y:S01]  /*0670*/  LDG.E R0, desc[UR6][R2.64] ;  /* 0x0000000602007981 */ /* 0x001162000c1e1900 */
[C---:B------:R-:W-:Y:S01]  /*0680*/  FMUL R4, R9.reuse, 0.63661974668502807617 ;  /* 0x3f22f98309047820 */ /* 0x040fe20000400000 */
[----:B------:R-:W-:Y:S01]  /*0690*/  FSETP.GE.AND P0, PT, |R9|, 105615, PT ;  /* 0x47ce47800900780b */ /* 0x000fe20003f06200 */
[----:B------:R-:W-:Y:S04]  /*06a0*/  BSSY.RECONVERGENT B1, `(.L_x_801) ;  /* 0x0000040000017945 */ /* 0x000fe80003800200 */
[----:B------:R-:W1:Y:S02]  /*06b0*/  F2I.NTZ R4, R4 ;  /* 0x0000000400047305 */ /* 0x000e640000203100 */
[----:B-1----:R-:W-:Y:S01]  /*06c0*/  I2FP.F32.S32 R6, R4 ;  /* 0x0000000400067245 */ /* 0x002fe20000201400 */
[----:B------:R-:W-:-:S04]  /*06d0*/  IMAD.MOV.U32 R12, RZ, RZ, R4 ;  /* 0x000000ffff0c7224 */ /* 0x000fc800078e0004 */
[----:B------:R-:W-:-:S04]  /*06e0*/  FFMA R5, R6, -1.5707962512969970703, R9 ;  /* 0xbfc90fda06057823 */ /* 0x000fc80000000009 */
[----:B------:R-:W-:-:S04]  /*06f0*/  FFMA R5, R6, -7.5497894158615963534e-08, R5 ;  /* 0xb3a2216806057823 */ /* 0x000fc80000000005 */
[----:B------:R-:W-:-:S04]  /*0700*/  FFMA R11, R6, -5.3903029534742383927e-15, R5 ;  /* 0xa7c234c5060b7823 */ /* 0x000fc80000000005 */
[----:B------:R-:W-:Y:S01]  /*0710*/  IMAD.MOV.U32 R6, RZ, RZ, R11 ;  /* 0x000000ffff067224 */ /* 0x000fe200078e000b */
[----:B0-----:R-:W-:Y:S06]  /*0720*/  @!P0 BRA `(.L_x_802) ;  /* 0x0000000000dc8947 */ /* 0x001fec0003800000 */
[----:B------:R-:W-:-:S13]  /*0730*/  FSETP.NEU.AND P0, PT, |R9|, +INF , PT ;  /* 0x7f8000000900780b */ /* 0x000fda0003f0d200 */
[----:B------:R-:W-:Y:S01]  /*0740*/  @!P0 FMUL R6, RZ, R9 ;  /* 0x00000009ff068220 */ /* 0x000fe20000400000 */
[----:B------:R-:W-:Y:S01]  /*0750*/  @!P0 IMAD.MOV.U32 R4, RZ, RZ, RZ ;  /* 0x000000ffff048224 */ /* 0x000fe200078e00ff */
[----:B------:R-:W-:Y:S06]  /*0760*/  @!P0 BRA `(.L_x_802) ;  /* 0x0000000000cc8947 */ /* 0x000fec0003800000 */
[----:B------:R-:W-:Y:S01]  /*0770*/  IMAD.SHL.U32 R3, R9, 0x100, RZ ;  /* 0x0000010009037824 */ /* 0x000fe200078e00ff */
[----:B------:R-:W0:Y:S01]  /*0780*/  LDCU.64 UR8, c[0x4][0x60] ;  /* 0x01000c00ff0877ac */ /* 0x000e220008000a00 */
[----:B------:R-:W-:Y:S02]  /*0790*/  IMAD.MOV.U32 R6, RZ, RZ, RZ ;  /* 0x000000ffff067224 */ /* 0x000fe400078e00ff */
[----:B------:R-:W-:Y:S01]  /*07a0*/  IMAD.MOV.U32 R2, RZ, RZ, R1 ;  /* 0x000000ffff027224 */ /* 0x000fe200078e0001 */
[----:B------:R-:W-:Y:S01]  /*07b0*/  LOP3.LUT R13, R3, 0x80000000, RZ, 0xfc, !PT ;  /* 0x80000000030d7812 */ /* 0x000fe200078efcff */
[----:B------:R-:W-:Y:S01]  /*07c0*/  UMOV UR5, URZ ;  /* 0x000000ff00057c82 */ /* 0x000fe20008000000 */
[----:B------:R-:W-:-:S05]  /*07d0*/  UMOV UR4, URZ ;  /* 0x000000ff00047c82 */ /* 0x000fca0008000000 */
.L_x_803:
[----:B0-----:R-:W-:Y:S02]  /*07e0*/  IMAD.U32 R14, RZ, RZ, UR8 ;  /* 0x00000008ff0e7e24 */ /* 0x001fe4000f8e00ff */
[----:B------:R-:W-:-:S05]  /*07f0*/  IMAD.U32 R15, RZ, RZ, UR9 ;  /* 0x00000009ff0f7e24 */ /* 0x000fca000f8e00ff */
[----:B------:R-:W2:Y:S01]  /*0800*/  LDG.E.CONSTANT R4, desc[UR6][R14.64] ;  /* 0x000000060e047981 */ /* 0x000ea2000c1e9900 */
[----:B------:R-:W-:Y:S02]  /*0810*/  UIADD3 UR8, UP0, UPT, UR8, 0x4, URZ ;  /* 0x0000000408087890 */ /* 0x000fe4000ff1e0ff */
[----:B------:R-:W-:Y:S02]  /*0820*/  UIADD3 UR4, UPT, UPT, UR4, 0x1, URZ ;  /* 0x0000000104047890 */ /* 0x000fe4000fffe0ff */
[----:B------:R-:W-:Y:S02]  /*0830*/  UIADD3.X UR9, UPT, UPT, URZ, UR9, URZ, UP0, !UPT ;  /* 0x00000009ff097290 */ /* 0x000fe400087fe4ff */
[----:B------:R-:W-:Y:S01]  /*0840*/  UISETP.NE.AND UP0, UPT, UR4, 0x6, UPT ;  /* 0x000000060400788c */ /* 0x000fe2000bf05270 */
[----:B--2---:R-:W-:-:S03]  /*0850*/  IMAD.WIDE.U32 R4, R4, R13, RZ ;  /* 0x0000000d04047225 */ /* 0x004fc600078e00ff */
[----:B------:R-:W-:-:S04]  /*0860*/  IADD3 R3, P0, PT, R4, R6, RZ ;  /* 0x0000000604037210 */ /* 0x000fc80007f1e0ff */
[----:B------:R-:W-:Y:S01]  /*0870*/  IADD3.X R6, PT, PT, R5, UR5, RZ, P0, !PT ;  /* 0x0000000505067c10 */ /* 0x000fe200087fe4ff */
[----:B------:R0:W-:Y:S02]  /*0880*/  STL [R2], R3 ;  /* 0x0000000302007387 */ /* 0x0001e40000100800 */
[----:B0-----:R-:W-:Y:S01]  /*0890*/  VIADD R2, R2, 0x4 ;  /* 0x0000000402027836 */ /* 0x001fe20000000000 */
[----:B------:R-:W-:Y:S06]  /*08a0*/  BRA.U UP0, `(.L_x_803) ;  /* 0xfffffffd00cc7547 */ /* 0x000fec000b83ffff */
        /* <DEDUP_REMOVED lines=8> */
[----:B------:R-:W2:Y:S04]  /*0930*/  LDL R3, [R13+0x14] ;  /* 0x000014000d037983 */ /* 0x000ea80000100800 */
[----:B------:R-:W3:Y:S01]  /*0940*/  @P0 LDL R4, [R13+0x10] ;  /* 0x000010000d040983 */ /* 0x000ee20000100800 */
[----:B------:R-:W-:Y:S01]  /*0950*/  LOP3.LUT R5, R5, 0x1f, RZ, 0xc0, !PT ;  /* 0x0000001f05057812 */ /* 0x000fe200078ec0ff */
[----:B------:R-:W-:Y:S01]  /*0960*/  UMOV UR4, 0x54442d19 ;  /* 0x54442d1900047882 */ /* 0x000fe20000000000 */
[----:B------:R-:W-:-:S02]  /*0970*/  UMOV UR5, 0x3bf921fb ;  /* 0x3bf921fb00057882 */ /* 0x000fc40000000000 */
[-C--:B--2---:R-:W-:Y:S02]  /*0980*/  @P0 SHF.L.W.U32.HI R2, R3, R5.reuse, R2 ;  /* 0x0000000503020219 */ /* 0x084fe40000010e02 */
[----:B---3--:R-:W-:Y:S02]  /*0990*/  @P0 SHF.L.W.U32.HI R3, R4, R5, R3 ;  /* 0x0000000504030219 */ /* 0x008fe40000010e03 */
[----:B------:R-:W-:Y:S02]  /*09a0*/  ISETP.GE.AND P0, PT, R9, RZ, PT ;  /* 0x000000ff0900720c */ /* 0x000fe40003f06270 */
[C---:B------:R-:W-:Y:S01]  /*09b0*/  SHF.L.W.U32.HI R4, R3.reuse, 0x2, R2 ;  /* 0x0000000203047819 */ /* 0x040fe20000010e02 */
[----:B------:R-:W-:-:S03]  /*09c0*/  IMAD.SHL.U32 R3, R3, 0x4, RZ ;  /* 0x0000000403037824 */ /* 0x000fc600078e00ff */
[----:B------:R-:W-:-:S04]  /*09d0*/  SHF.R.S32.HI R5, RZ, 0x1f, R4 ;  /* 0x0000001fff057819 */ /* 0x000fc80000011404 */
[C---:B------:R-:W-:Y:S02]  /*09e0*/  LOP3.LUT R14, R5.reuse, R3, RZ, 0x3c, !PT ;  /* 0x00000003050e7212 */ /* 0x040fe400078e3cff */
[----:B------:R-:W-:Y:S02]  /*09f0*/  LOP3.LUT R15, R5, R4, RZ, 0x3c, !PT ;  /* 0x00000004050f7212 */ /* 0x000fe400078e3cff */
[----:B------:R-:W-:Y:S02]  /*0a00*/  SHF.R.U32.HI R3, RZ, 0x1e, R2 ;  /* 0x0000001eff037819 */ /* 0x000fe40000011602 */
[C---:B------:R-:W-:Y:S02]  /*0a10*/  LOP3.LUT R2, R4.reuse, R9, RZ, 0x3c, !PT ;  /* 0x0000000904027212 */ /* 0x040fe400078e3cff */
[----:B------:R-:W1:Y:S01]  /*0a20*/  I2F.F64.S64 R14, R14 ;  /* 0x0000000e000e7312 */ /* 0x000e620000301c00 */
[----:B------:R-:W-:Y:S02]  /*0a30*/  LEA.HI R4, R4, R3, RZ, 0x1 ;  /* 0x0000000304047211 */ /* 0x000fe400078f08ff */
[----:B------:R-:W-:-:S03]  /*0a40*/  ISETP.GE.AND P1, PT, R2, RZ, PT ;  /* 0x000000ff0200720c */ /* 0x000fc60003f26270 */
[----:B------:R-:W-:-:S04]  /*0a50*/  IMAD.MOV R2, RZ, RZ, -R4 ;  /* 0x000000ffff027224 */ /* 0x000fc800078e0a04 */
[----:B------:R-:W-:Y:S01]  /*0a60*/  @!P0 IMAD.MOV.U32 R4, RZ, RZ, R2 ;  /* 0x000000ffff048224 */ /* 0x000fe200078e0002 */
[----:B-1----:R-:W-:-:S10]  /*0a70*/  DMUL R16, R14, UR4 ;  /* 0x000000040e107c28 */ /* 0x002fd40008000000 */
[----:B------:R-:W0:Y:S02]  /*0a80*/  F2F.F32.F64 R16, R16 ;  /* 0x0000001000107310 */ /* 0x000e240000301000 */
[----:B0-----:R-:W-:-:S07]  /*0a90*/  FSEL R6, -R16, R16, !P1 ;  /* 0x0000001010067208 */ /* 0x001fce0004800100 */
.L_x_802:
[----:B------:R-:W-:Y:S05]  /*0aa0*/  BSYNC.RECONVERGENT B1 ;  /* 0x0000000000017941 */ /* 0x000fea0003800200 */
.L_x_801:
[----:B------:R-:W-:Y:S01]  /*0ab0*/  FADD R16, R9, R10 ;  /* 0x0000000a09107221 */ /* 0x000fe20000000000 */
[----:B------:R-:W-:Y:S01]  /*0ac0*/  LOP3.LUT R10, R4, 0x1, RZ, 0xc0, !PT ;  /* 0x00000001040a7812 */ /* 0x000fe200078ec0ff */
[----:B------:R-:W-:Y:S02]  /*0ad0*/  IMAD.MOV.U32 R2, RZ, RZ, 0x37cbac00 ;  /* 0x37cbac00ff027424 */ /* 0x000fe400078e00ff */
[----:B------:R-:W-:Y:S01]  /*0ae0*/  FMUL R3, R6, R6 ;  /* 0x0000000606037220 */ /* 0x000fe20000400000 */
[----:B------:R-:W-:Y:S01]  /*0af0*/  FMUL R5, R16, 0.63661974668502807617 ;  /* 0x3f22f98310057820 */ /* 0x000fe20000400000 */
[----:B------:R-:W-:Y:S01]  /*0b00*/  ISETP.NE.U32.AND P0, PT, R10, 0x1, PT ;  /* 0x000000010a00780c */ /* 0x000fe20003f05070 */
[----:B------:R-:W-:Y:S02]  /*0b10*/  IMAD.MOV.U32 R10, RZ, RZ, 0x3d2aaabb ;  /* 0x3d2aaabbff0a7424 */ /* 0x000fe400078e00ff */
[----:B------:R-:W-:Y:S01]  /*0b20*/  FFMA R2, R3, R2, -0.0013887860113754868507 ;  /* 0xbab607ed03027423 */ /* 0x000fe20000000002 */
[----:B------:R-:W-:Y:S01]  /*0b30*/  IMAD.MOV.U32 R13, RZ, RZ, 0x3effffff ;  /* 0x3effffffff0d7424 */ /* 0x000fe200078e00ff */
[----:B------:R-:W-:Y:S01]  /*0b40*/  LOP3.LUT P1, RZ, R4, 0x2, RZ, 0xc0, !PT ;  /* 0x0000000204ff7812 */ /* 0x000fe2000782c0ff */
[----:B------:R-:W0:Y:S01]  /*0b50*/  F2I.NTZ R5, R5 ;  /* 0x0000000500057305 */ /* 0x000e220000203100 */
[----:B------:R-:W-:Y:S01]  /*0b60*/  FSEL R10, R10, 0.0083327032625675201416, !P0 ;  /* 0x3c0885e40a0a7808 */ /* 0x000fe20004000000 */
[----:B------:R-:W-:Y:S01]  /*0b70*/  BSSY.RECONVERGENT B1, `(.L_x_804) ;  /* 0x0000046000017945 */ /* 0x000fe20003800200 */
[----:B------:R-:W-:-:S02]  /*0b80*/  FSEL R2, R2, -0.00019574658654164522886, !P0 ;  /* 0xb94d415302027808 */ /* 0x000fc40004000000 */
[----:B------:R-:W-:-:S03]  /*0b90*/  FSEL R4, -R13, -0.16666662693023681641, !P0 ;  /* 0xbe2aaaa80d047808 */ /* 0x000fc60004000100 */
[C---:B------:R-:W-:Y:S01]  /*0ba0*/  FFMA R10, R3.reuse, R2, R10 ;  /* 0x00000002030a7223 */ /* 0x040fe2000000000a */
[----:B------:R-:W-:Y:S02]  /*0bb0*/  FSEL R2, R6, 1, P0 ;  /* 0x3f80000006027808 */ /* 0x000fe40000000000 */
[----:B------:R-:W-:Y:S01]  /*0bc0*/  FSETP.GE.AND P0, PT, |R16|, 105615, PT ;  /* 0x47ce47801000780b */ /* 0x000fe20003f06200 */
[C---:B------:R-:W-:Y:S02]  /*0bd0*/  FFMA R4, R3.reuse, R10, R4 ;  /* 0x0000000a03047223 */ /* 0x040fe40000000004 */
[----:B------:R-:W-:Y:S01]  /*0be0*/  FFMA R3, R3, R2, RZ ;  /* 0x0000000203037223 */ /* 0x000fe200000000ff */
[----:B0-----:R-:W-:-:S03]  /*0bf0*/  I2FP.F32.S32 R13, R5 ;  /* 0x00000005000d7245 */ /* 0x001fc60000201400 */
[----:B------:R-:W-:Y:S02]  /*0c00*/  FFMA R2, R3, R4, R2 ;  /* 0x0000000403027223 */ /* 0x000fe40000000002 */
[C---:B------:R-:W-:Y:S02]  /*0c10*/  FFMA R6, R13.reuse, -1.5707962512969970703, R16 ;  /* 0xbfc90fda0d067823 */ /* 0x040fe40000000010 */
[----:B------:R-:W-:Y:S02]  /*0c20*/  @P1 FADD R2, RZ, -R2 ;  /* 0x80000002ff021221 */ /* 0x000fe40000000000 */
[----:B------:R-:W-:-:S04]  /*0c30*/  FFMA R6, R13, -7.5497894158615963534e-08, R6 ;  /* 0xb3a221680d067823 */ /* 0x000fc80000000006 */
[----:B------:R-:W-:Y:S01]  /*0c40*/  FFMA R6, R13, -5.3903029534742383927e-15, R6 ;  /* 0xa7c234c50d067823 */ /* 0x000fe20000000006 */
[----:B------:R-:W-:Y:S06]  /*0c50*/  @!P0 BRA `(.L_x_805) ;  /* 0x0000000000dc8947 */ /* 0x000fec0003800000 */
        /* <DEDUP_REMOVED lines=11> */
.L_x_806:
        /* <DEDUP_REMOVED lines=31> */
[----:B------:R-:W-:Y:S02]  /*0f00*/  SHF.R.S32.HI R6, RZ, 0x1f, R5 ;  /* 0x0000001fff067819 */ /* 0x000fe40000011405 */
[----:B------:R-:W-:Y:S02]  /*0f10*/  LOP3.LUT R16, R5, R16, RZ, 0x3c, !PT ;  /* 0x0000001005107212 */ /* 0x000fe400078e3cff */
[C---:B------:R-:W-:Y:S02]  /*0f20*/  LOP3.LUT R14, R6.reuse, R4, RZ, 0x3c, !PT ;  /* 0x00000004060e7212 */ /* 0x040fe400078e3cff */
[----:B------:R-:W-:Y:S02]  /*0f30*/  LOP3.LUT R15, R6, R5, RZ, 0x3c, !PT ;  /* 0x00000005060f7212 */ /* 0x000fe400078e3cff */
[----:B------:R-:W-:Y:S02]  /*0f40*/  SHF.R.U32.HI R4, RZ, 0x1e, R3 ;  /* 0x0000001eff047819 */ /* 0x000fe40000011603 */
[----:B------:R-:W-:-:S02]  /*0f50*/  ISETP.GE.AND P1, PT, R16, RZ, PT ;  /* 0x000000ff1000720c */ /* 0x000fc40003f26270 */
[----:B------:R-:W1:Y:S01]  /*0f60*/  I2F.F64.S64 R14, R14 ;  /* 0x0000000e000e7312 */ /* 0x000e620000301c00 */
[----:B------:R-:W-:-:S05]  /*0f70*/  LEA.HI R5, R5, R4, RZ, 0x1 ;  /* 0x0000000405057211 */ /* 0x000fca00078f08ff */
[----:B------:R-:W-:-:S04]  /*0f80*/  IMAD.MOV R3, RZ, RZ, -R5 ;  /* 0x000000ffff037224 */ /* 0x000fc800078e0a05 */
[----:B------:R-:W-:Y:S01]  /*0f90*/  @!P0 IMAD.MOV.U32 R5, RZ, RZ, R3 ;  /* 0x000000ffff058224 */ /* 0x000fe200078e0003 */
[----:B-1----:R-:W-:-:S10]  /*0fa0*/  DMUL R18, R14, UR4 ;  /* 0x000000040e127c28 */ /* 0x002fd40008000000 */
[----:B------:R-:W1:Y:S02]  /*0fb0*/  F2F.F32.F64 R18, R18 ;  /* 0x0000001200127310 */ /* 0x000e640000301000 */
[----:B01----:R-:W-:-:S07]  /*0fc0*/  FSEL R6, -R18, R18, !P1 ;  /* 0x0000001212067208 */ /* 0x003fce0004800100 */
.L_x_805:
[----:B------:R-:W-:Y:S05]  /*0fd0*/  BSYNC.RECONVERGENT B1 ;  /* 0x0000000000017941 */ /* 0x000fea0003800200 */
.L_x_804:
[----:B------:R-:W-:Y:S02]  /*0fe0*/  IMAD.MOV.U32 R4, RZ, RZ, 0x3c190000 ;  /* 0x3c190000ff047424 */ /* 0x000fe400078e00ff */
[C---:B------:R-:W-:Y:S01]  /*0ff0*/  FMUL R3, R6.reuse, R6 ;  /* 0x0000000606037220 */ /* 0x040fe20000400000 */
[----:B------:R-:W-:Y:S01]  /*1000*/  FSETP.NEU.AND P0, PT, |R6|, 0.00049096695147454738617, PT ;  /* 0x3a00b43c0600780b */ /* 0x000fe20003f0d200 */
[----:B------:R-:W-:Y:S01]  /*1010*/  BSSY.RECONVERGENT B1, `(.L_x_807) ;  /* 0x0000018000017945 */ /* 0x000fe20003800200 */
[----:B------:R-:W-:Y:S01]  /*1020*/  LOP3.LUT R5, R5, 0x1, RZ, 0xc0, !PT ;  /* 0x0000000105057812 */ /* 0x000fe200078ec0ff */
[----:B------:R-:W-:Y:S01]  /*1030*/  FFMA R4, R3, R4, 0.003265380859375 ;  /* 0x3b56000003047423 */ /* 0x000fe20000000004 */
[----:B------:R-:W-:Y:S02]  /*1040*/  FSETP.GE.AND P2, PT, |R9|, 105615, PT ;  /* 0x47ce47800900780b */ /* 0x000fe40003f46200 */
[----:B------:R-:W-:Y:S01]  /*1050*/  ISETP.NE.U32.AND P1, PT, R5, 0x1, PT ;  /* 0x000000010500780c */ /* 0x000fe20003f25070 */
        /* <DEDUP_REMOVED lines=17> */
[----:B-----5:R-:W-:Y:S05]  /*1170*/  CALL.REL.NOINC `($__internal_7_$__cuda_sm3x_div_rn_noftz_f32_slowpath) ;  /* 0x0000002400c47944 */ /* 0x020fea0003c00000 */
[----:B------:R-:W-:-:S07]  /*1180*/  IMAD.MOV.U32 R13, RZ, RZ, R2 ;  /* 0x000000ffff0d7224 */ /* 0x000fce00078e0002 */
.L_x_808:
[----:B------:R-:W-:Y:S05]  /*1190*/  BSYNC.RECONVERGENT B1 ;  /* 0x0000000000017941 */ /* 0x000fea0003800200 */
.L_x_807:
[----:B------:R-:W-:Y:S04]  /*11a0*/  BSSY.RECONVERGENT B1, `(.L_x_809) ;  /* 0x0000039000017945 */ /* 0x000fe80003800200 */
[----:B------:R-:W-:Y:S05]  /*11b0*/  @!P2 BRA `(.L_x_810) ;  /* 0x0000000000dca947 */ /* 0x000fea0003800000 */
        /* <DEDUP_REMOVED lines=11> */
.L_x_811:
        /* <DEDUP_REMOVED lines=42> */
[----:B------:R-:W1:Y:S02]  /*1510*/  F2F.F32.F64 R14, R14 ;  /* 0x0000000e000e7310 */ /* 0x000e640000301000 */
[----:B01----:R-:W-:-:S07]  /*1520*/  FSEL R11, -R14, R14, !P0 ;  /* 0x0000000e0e0b7208 */ /* 0x003fce0004000100 */
.L_x_810:
[----:B------:R-:W-:Y:S05]  /*1530*/  BSYNC.RECONVERGENT B1 ;  /* 0x0000000000017941 */ /* 0x000fea0003800200 */
.L_x_809:
[----:B------:R-:W-:Y:S02]  /*1540*/  IMAD.MOV.U32 R2, RZ, RZ, 0x37cbac00 ;  /* 0x37cbac00ff027424 */ /* 0x000fe400078e00ff */
[----:B------:R-:W-:Y:S01]  /*1550*/  FMUL R3, R11, R11 ;  /* 0x0000000b0b037220 */ /* 0x000fe20000400000 */
[----:B------:R-:W-:Y:S01]  /*1560*/  LOP3.LUT R4, R12, 0x1, RZ, 0xc0, !PT ;  /* 0x000000010c047812 */ /* 0x000fe200078ec0ff */
[----:B------:R-:W-:Y:S01]  /*1570*/  IMAD.MOV.U32 R6, RZ, RZ, 0x3c0885e4 ;  /* 0x3c0885e4ff067424 */ /* 0x000fe200078e00ff */
[----:B------:R-:W-:Y:S01]  /*1580*/  BSSY.RECONVERGENT B1, `(.L_x_812) ;  /* 0x000001c000017945 */ /* 0x000fe20003800200 */
[----:B------:R-:W-:Y:S01]  /*1590*/  FFMA R2, R3, R2, -0.0013887860113754868507 ;  /* 0xbab607ed03027423 */ /* 0x000fe20000000002 */
[----:B------:R-:W-:Y:S01]  /*15a0*/  ISETP.NE.U32.AND P0, PT, R4, 0x1, PT ;  /* 0x000000010400780c */ /* 0x000fe20003f05070 */
[----:B------:R-:W-:Y:S02]  /*15b0*/  VIADD R12, R12, 0x1 ;  /* 0x000000010c0c7836 */ /* 0x000fe40000000000 */
[----:B------:R-:W-:Y:S01]  /*15c0*/  IMAD.MOV.U32 R5, RZ, RZ, 0x3e2aaaa8 ;  /* 0x3e2aaaa8ff057424 */ /* 0x000fe200078e00ff */
[----:B------:R-:W-:-:S02]  /*15d0*/  FSEL R4, R2, -0.00019574658654164522886, P0 ;  /* 0xb94d415302047808 */ /* 0x000fc40000000000 */
[----:B------:R-:W-:Y:S02]  /*15e0*/  FSEL R6, R6, 0.041666727513074874878, !P0 ;  /* 0x3d2aaabb06067808 */ /* 0x000fe40004000000 */
[----:B------:R-:W-:Y:S02]  /*15f0*/  FSEL R2, R11, 1, !P0 ;  /* 0x3f8000000b027808 */ /* 0x000fe40004000000 */
[----:B------:R-:W-:Y:S01]  /*1600*/  LOP3.LUT P1, RZ, R12, 0x2, RZ, 0xc0, !PT ;  /* 0x000000020cff7812 */ /* 0x000fe2000782c0ff */
[----:B------:R-:W-:Y:S01]  /*1610*/  FFMA R4, R3, R4, R6 ;  /* 0x0000000403047223 */ /* 0x000fe20000000006 */
[----:B------:R-:W-:Y:S01]  /*1620*/  FSEL R11, -R5, -0.4999999701976776123, !P0 ;  /* 0xbeffffff050b7808 */ /* 0x000fe20004000100 */
[----:B------:R-:W-:-:S04]  /*1630*/  FFMA R5, R3, R2, RZ ;  /* 0x0000000203057223 */ /* 0x000fc800000000ff */
[----:B------:R-:W-:-:S04]  /*1640*/  FFMA R4, R3, R4, R11 ;  /* 0x0000000403047223 */ /* 0x000fc8000000000b */
[----:B------:R-:W-:-:S04]  /*1650*/  FFMA R2, R5, R4, R2 ;  /* 0x0000000405027223 */ /* 0x000fc80000000002 */
[----:B------:R-:W-:-:S04]  /*1660*/  @P1 FADD R2, RZ, -R2 ;  /* 0x80000002ff021221 */ /* 0x000fc80000000000 */
[----:B------:R-:W-:-:S04]  /*1670*/  FADD R13, -R2, R13 ;  /* 0x0000000d020d7221 */ /* 0x000fc80000000100 */
[----:B------:R-:W0:Y:S08]  /*1680*/  MUFU.RCP R2, R13 ;  /* 0x0000000d00027308 */ /* 0x000e300000001000 */
[----:B-----5:R-:W1:Y:S01]  /*1690*/  FCHK P0, R0, R13 ;  /* 0x0000000d00007302 */ /* 0x020e620000000000 */
        /* <DEDUP_REMOVED lines=9> */
[----:B------:R-:W-:Y:S05]  /*1730*/  CALL.REL.NOINC `($__internal_7_$__cuda_sm3x_div_rn_noftz_f32_slowpath) ;  /* 0x0000002000547944 */ /* 0x000fea0003c00000 */
.L_x_813:
[----:B------:R-:W-:Y:S05]  /*1740*/  BSYNC.RECONVERGENT B1 ;  /* 0x0000000000017941 */ /* 0x000fea0003800200 */
.L_x_812:
[----:B------:R-:W-:-:S07]  /*1750*/  IMAD.MOV.U32 R0, RZ, RZ, R2 ;  /* 0x000000ffff007224 */ /* 0x000fce00078e0002 */
.L_x_800:
[----:B------:R-:W-:Y:S05]  /*1760*/  BSYNC.RECONVERGENT B0 ;  /* 0x0000000000007941 */ /* 0x000fea0003800200 */
.L_x_799:
[C---:B------:R-:W-:Y:S01]  /*1770*/  FMUL R2, R9.reuse, 0.63661974668502807617 ;  /* 0x3f22f98309027820 */ /* 0x040fe20000400000 */
[----:B------:R-:W-:Y:S01]  /*1780*/  FSETP.GE.AND P2, PT, |R9|, 105615, PT ;  /* 0x47ce47800900780b */ /* 0x000fe20003f46200 */
[----:B------:R-:W-:Y:S01]  /*1790*/  BSSY.RECONVERGENT B0, `(.L_x_814) ;  /* 0x0000044000007945 */ /* 0x000fe20003800200 */
[C---:B------:R-:W-:Y:S02]  /*17a0*/  FSETP.GEU.AND P1, PT, R0.reuse, RZ, PT ;  /* 0x000000ff0000720b */ /* 0x040fe40003f2e000 */
[C---:B------:R-:W-:Y:S01]  /*17b0*/  FSETP.GT.AND P0, PT, R0.reuse, 30, PT ;  /* 0x41f000000000780b */ /* 0x040fe20003f04000 */
[----:B------:R-:W0:Y:S01]  /*17c0*/  F2I.NTZ R2, R2 ;  /* 0x0000000200027305 */ /* 0x000e220000203100 */
[----:B------:R-:W-:-:S04]  /*17d0*/  FSEL R6, R0, 30, P1 ;  /* 0x41f0000000067808 */ /* 0x000fc80000800000 */
[----:B------:R-:W-:Y:S02]  /*17e0*/  FSEL R6, R6, 30, !P0 ;  /* 0x41f0000006067808 */ /* 0x000fe40004000000 */
[----:B0-----:R-:W-:Y:S01]  /*17f0*/  I2FP.F32.S32 R4, R2 ;  /* 0x0000000200047245 */ /* 0x001fe20000201400 */
[----:B------:R-:W-:-:S04]  /*1800*/  IMAD.MOV.U32 R10, RZ, RZ, R2 ;  /* 0x000000ffff0a7224 */ /* 0x000fc800078e0002 */
[----:B------:R-:W-:-:S04]  /*1810*/  FFMA R3, R4, -1.5707962512969970703, R9 ;  /* 0xbfc90fda04037823 */ /* 0x000fc80000000009 */
[----:B------:R-:W-:-:S04]  /*1820*/  FFMA R3, R4, -7.5497894158615963534e-08, R3 ;  /* 0xb3a2216804037823 */ /* 0x000fc80000000003 */
[----:B------:R-:W-:-:S04]  /*1830*/  FFMA R5, R4, -5.3903029534742383927e-15, R3 ;  /* 0xa7c234c504057823 */ /* 0x000fc80000000003 */
[----:B------:R-:W-:Y:S01]  /*1840*/  IMAD.MOV.U32 R0, RZ, RZ, R5 ;  /* 0x000000ffff007224 */ /* 0x000fe200078e0005 */
        /* <DEDUP_REMOVED lines=12> */
.L_x_816:
        /* <DEDUP_REMOVED lines=36> */
[----:B------:R-:W0:Y:S01]  /*1b50*/  I2F.F64.S64 R14, R14 ;  /* 0x0000000e000e7312 */ /* 0x000e220000301c00 */
[----:B------:R-:W-:Y:S02]  /*1b60*/  LEA.HI R2, R2, R3, RZ, 0x1 ;  /* 0x0000000302027211 */ /* 0x000fe400078f08ff */
[----:B------:R-:W-:-:S03]  /*1b70*/  ISETP.GE.AND P0, PT, R0, RZ, PT ;  /* 0x000000ff0000720c */ /* 0x000fc60003f06270 */
[----:B------:R-:W-:-:S04]  /*1b80*/  IMAD.MOV R0, RZ, RZ, -R2 ;  /* 0x000000ffff007224 */ /* 0x000fc800078e0a02 */
[----:B------:R-:W-:Y:S01]  /*1b90*/  @!P1 IMAD.MOV.U32 R2, RZ, RZ, R0 ;  /* 0x000000ffff029224 */ /* 0x000fe200078e0000 */
[----:B0-----:R-:W-:-:S10]  /*1ba0*/  DMUL R12, R14, UR4 ;  /* 0x000000040e0c7c28 */ /* 0x001fd40008000000 */
[----:B------:R-:W0:Y:S02]  /*1bb0*/  F2F.F32.F64 R12, R12 ;  /* 0x0000000c000c7310 */ /* 0x000e240000301000 */
[----:B0-----:R-:W-:-:S07]  /*1bc0*/  FSEL R0, -R12, R12, !P0 ;  /* 0x0000000c0c007208 */ /* 0x001fce0004000100 */
.L_x_815:
[----:B------:R-:W-:Y:S05]  /*1bd0*/  BSYNC.RECONVERGENT B0 ;  /* 0x0000000000007941 */ /* 0x000fea0003800200 */
.L_x_814:
[----:B------:R-:W-:Y:S01]  /*1be0*/  FADD R13, -R8, 3.1415920257568359375 ;  /* 0x40490fd8080d7421 */ /* 0x000fe20000000100 */
[----:B------:R-:W-:Y:S02]  /*1bf0*/  IMAD.MOV.U32 R12, RZ, RZ, 0x37cbac00 ;  /* 0x37cbac00ff0c7424 */ /* 0x000fe400078e00ff */
[----:B------:R-:W-:Y:S01]  /*1c00*/  FMUL R3, R0, R0 ;  /* 0x0000000000037220 */ /* 0x000fe20000400000 */
[----:B------:R-:W-:Y:S01]  /*1c10*/  LOP3.LUT R4, R2, 0x1, RZ, 0xc0, !PT ;  /* 0x0000000102047812 */ /* 0x000fe200078ec0ff */
[----:B------:R-:W-:Y:S01]  /*1c20*/  FMUL R17, R13, 0.63661974668502807617 ;  /* 0x3f22f9830d117820 */ /* 0x000fe20000400000 */
[----:B------:R-:W-:Y:S02]  /*1c30*/  IMAD.MOV.U32 R11, RZ, RZ, 0x3d2aaabb ;  /* 0x3d2aaabbff0b7424 */ /* 0x000fe400078e00ff */
[----:B------:R-:W-:Y:S01]  /*1c40*/  FFMA R14, R3, R12, -0.0013887860113754868507 ;  /* 0xbab607ed030e7423 */ /* 0x000fe2000000000c */
[----:B------:R-:W-:Y:S01]  /*1c50*/  ISETP.NE.U32.AND P0, PT, R4, 0x1, PT ;  /* 0x000000010400780c */ /* 0x000fe20003f05070 */
[----:B------:R-:W-:Y:S01]  /*1c60*/  IMAD.MOV.U32 R4, RZ, RZ, 0x3effffff ;  /* 0x3effffffff047424 */ /* 0x000fe200078e00ff */
[----:B------:R-:W-:Y:S01]  /*1c70*/  FSETP.GE.AND P1, PT, |R13|, 105615, PT ;  /* 0x47ce47800d00780b */ /* 0x000fe20003f26200 */
[----:B------:R-:W0:Y:S01]  /*1c80*/  F2I.NTZ R17, R17 ;  /* 0x0000001100117305 */ /* 0x000e220000203100 */
[----:B------:R-:W-:Y:S01]  /*1c90*/  FSEL R14, R14, -0.00019574658654164522886, !P0 ;  /* 0xb94d41530e0e7808 */ /* 0x000fe20004000000 */
[----:B------:R-:W-:Y:S01]  /*1ca0*/  BSSY.RECONVERGENT B0, `(.L_x_817) ;  /* 0x0000048000007945 */ /* 0x000fe20003800200 */
[----:B------:R-:W-:-:S02]  /*1cb0*/  FSEL R16, R11, 0.0083327032625675201416, !P0 ;  /* 0x3c0885e40b107808 */ /* 0x000fc40004000000 */
[----:B------:R-:W-:Y:S02]  /*1cc0*/  FSEL R18, -R4, -0.16666662693023681641, !P0 ;  /* 0xbe2aaaa804127808 */ /* 0x000fe40004000100 */
[----:B------:R-:W-:Y:S01]  /*1cd0*/  FSEL R0, R0, 1, P0 ;  /* 0x3f80000000007808 */ /* 0x000fe20000000000 */
[----:B------:R-:W-:Y:S01]  /*1ce0*/  FFMA R14, R3, R14, R16 ;  /* 0x0000000e030e7223 */ /* 0x000fe20000000010 */
[----:B------:R-:W-:-:S03]  /*1cf0*/  LOP3.LUT P0, RZ, R2, 0x2, RZ, 0xc0, !PT ;  /* 0x0000000202ff7812 */ /* 0x000fc6000780c0ff */
[C---:B------:R-:W-:Y:S01]  /*1d00*/  FFMA R14, R3.reuse, R14, R18 ;  /* 0x0000000e030e7223 */ /* 0x040fe20000000012 */
[----:B------:R-:W-:Y:S01]  /*1d10*/  FFMA R3, R3, R0, RZ ;  /* 0x0000000003037223 */ /* 0x000fe200000000ff */
[----:B0-----:R-:W-:-:S03]  /*1d20*/  I2FP.F32.S32 R20, R17 ;  /* 0x0000001100147245 */ /* 0x001fc60000201400 */
[----:B------:R-:W-:Y:S02]  /*1d30*/  FFMA R21, R3, R14, R0 ;  /* 0x0000000e03157223 */ /* 0x000fe40000000000 */
[----:B------:R-:W-:-:S03]  /*1d40*/  FFMA R15, R20, -1.5707962512969970703, R13 ;  /* 0xbfc90fda140f7823 */ /* 0x000fc6000000000d */
[----:B------:R-:W-:Y:S01]  /*1d50*/  @P0 FADD R21, RZ, -R21 ;  /* 0x80000015ff150221 */ /* 0x000fe20000000000 */
[----:B------:R-:W-:-:S04]  /*1d60*/  FFMA R15, R20, -7.5497894158615963534e-08, R15 ;  /* 0xb3a22168140f7823 */ /* 0x000fc8000000000f */
[----:B------:R-:W-:Y:S01]  /*1d70*/  FFMA R19, R20, -5.3903029534742383927e-15, R15 ;  /* 0xa7c234c514137823 */ /* 0x000fe2000000000f */
[----:B------:R-:W-:-:S03]  /*1d80*/  IMAD.MOV.U32 R20, RZ, RZ, R17 ;  /* 0x000000ffff147224 */ /* 0x000fc600078e0011 */
        /* <DEDUP_REMOVED lines=13> */
.L_x_819:
        /* <DEDUP_REMOVED lines=31> */
[----:B0-----:R-:W-:Y:S02]  /*2050*/  SHF.R.U32.HI R17, RZ, 0x1e, R0 ;  /* 0x0000001eff117819 */ /* 0x001fe40000011600 */
[----:B------:R-:W-:-:S02]  /*2060*/  SHF.R.S32.HI R14, RZ, 0x1f, R16 ;  /* 0x0000001fff0e7819 */ /* 0x000fc40000011410 */
[----:B------:R-:W-:Y:S02]  /*2070*/  LOP3.LUT R0, R16, R13, RZ, 0x3c, !PT ;  /* 0x0000000d10007212 */ /* 0x000fe400078e3cff */
[C---:B------:R-:W-:Y:S02]  /*2080*/  LOP3.LUT R2, R14.reuse, R3, RZ, 0x3c, !PT ;  /* 0x000000030e027212 */ /* 0x040fe400078e3cff */
[----:B------:R-:W-:Y:S02]  /*2090*/  LOP3.LUT R3, R14, R16, RZ, 0x3c, !PT ;  /* 0x000000100e037212 */ /* 0x000fe400078e3cff */
[----:B------:R-:W-:Y:S02]  /*20a0*/  LEA.HI R17, R16, R17, RZ, 0x1 ;  /* 0x0000001110117211 */ /* 0x000fe400078f08ff */
[----:B------:R-:W-:Y:S02]  /*20b0*/  ISETP.GE.AND P1, PT, R0, RZ, PT ;  /* 0x000000ff0000720c */ /* 0x000fe40003f26270 */
[----:B------:R-:W0:Y:S01]  /*20c0*/  I2F.F64.S64 R2, R2 ;  /* 0x0000000200027312 */ /* 0x000e220000301c00 */
[----:B------:R-:W-:-:S04]  /*20d0*/  IMAD.MOV R0, RZ, RZ, -R17 ;  /* 0x000000ffff007224 */ /* 0x000fc800078e0a11 */
[----:B------:R-:W-:Y:S01]  /*20e0*/  @!P0 IMAD.MOV.U32 R17, RZ, RZ, R0 ;  /* 0x000000ffff118224 */ /* 0x000fe200078e0000 */
[----:B0-----:R-:W-:-:S10]  /*20f0*/  DMUL R14, R2, UR4 ;  /* 0x00000004020e7c28 */ /* 0x001fd40008000000 */
[----:B------:R-:W0:Y:S02]  /*2100*/  F2F.F32.F64 R14, R14 ;  /* 0x0000000e000e7310 */ /* 0x000e240000301000 */
[----:B0-----:R-:W-:-:S07]  /*2110*/  FSEL R0, -R14, R14, !P1 ;  /* 0x0000000e0e007208 */ /* 0x001fce0004800100 */
.L_x_818:
[----:B------:R-:W-:Y:S05]  /*2120*/  BSYNC.RECONVERGENT B0 ;  /* 0x0000000000007941 */ /* 0x000fea0003800200 */
.L_x_817:
[----:B------:R-:W-:Y:S01]  /*2130*/  FMUL R3, R0, R0 ;  /* 0x0000000000037220 */ /* 0x000fe20000400000 */
[----:B------:R-:W-:Y:S01]  /*2140*/  LOP3.LUT R14, R17, 0x1, RZ, 0xc0, !PT ;  /* 0x00000001110e7812 */ /* 0x000fe200078ec0ff */
[----:B------:R-:W-:Y:S02]  /*2150*/  IMAD.MOV.U32 R16, RZ, RZ, 0x3c0885e4 ;  /* 0x3c0885e4ff107424 */ /* 0x000fe400078e00ff */
[----:B------:R-:W-:Y:S01]  /*2160*/  FMUL R21, R6, R21 ;  /* 0x0000001506157220 */ /* 0x000fe20000400000 */
[----:B------:R-:W-:Y:S01]  /*2170*/  FFMA R2, R3, R12, -0.0013887860113754868507 ;  /* 0xbab607ed03027423 */ /* 0x000fe2000000000c */
[----:B------:R-:W-:Y:S01]  /*2180*/  ISETP.NE.U32.AND P0, PT, R14, 0x1, PT ;  /* 0x000000010e00780c */ /* 0x000fe20003f05070 */
[----:B------:R-:W-:Y:S01]  /*2190*/  VIADD R15, R17, 0x1 ;  /* 0x00000001110f7836 */ /* 0x000fe20000000000 */
[----:B------:R-:W-:Y:S01]  /*21a0*/  BSSY.RECONVERGENT B0, `(.L_x_820) ;  /* 0x0000048000007945 */ /* 0x000fe20003800200 */
[----:B------:R-:W-:Y:S01]  /*21b0*/  IMAD.MOV.U32 R17, RZ, RZ, 0x3e2aaaa8 ;  /* 0x3e2aaaa8ff117424 */ /* 0x000fe200078e00ff */
[----:B------:R-:W-:Y:S01]  /*21c0*/  FSEL R2, R2, -0.00019574658654164522886, P0 ;  /* 0xb94d415302027808 */ /* 0x000fe20000000000 */
[----:B------:R-:W-:Y:S01]  /*21d0*/  IMAD.MOV.U32 R22, RZ, RZ, R10 ;  /* 0x000000ffff167224 */ /* 0x000fe200078e000a */
[----:B------:R-:W-:-:S02]  /*21e0*/  FSEL R14, R16, 0.041666727513074874878, !P0 ;  /* 0x3d2aaabb100e7808 */ /* 0x000fc40004000000 */
[----:B------:R-:W-:Y:S02]  /*21f0*/  LOP3.LUT P1, RZ, R15, 0x2, RZ, 0xc0, !PT ;  /* 0x000000020fff7812 */ /* 0x000fe4000782c0ff */
[----:B------:R-:W-:Y:S01]  /*2200*/  FSEL R0, R0, 1, !P0 ;  /* 0x3f80000000007808 */ /* 0x000fe20004000000 */
[----:B------:R-:W-:Y:S01]  /*2210*/  FFMA R2, R3, R2, R14 ;  /* 0x0000000203027223 */ /* 0x000fe2000000000e */
[----:B------:R-:W-:Y:S02]  /*2220*/  FSEL R23, -R17, -0.4999999701976776123, !P0 ;  /* 0xbeffffff11177808 */ /* 0x000fe40004000100 */
[----:B------:R-:W-:Y:S01]  /*2230*/  FSETP.GE.AND P0, PT, |R9|, 105615, PT ;  /* 0x47ce47800900780b */ /* 0x000fe20003f06200 */
[C---:B------:R-:W-:Y:S02]  /*2240*/  FFMA R15, R3.reuse, R0, RZ ;  /* 0x00000000030f7223 */ /* 0x040fe400000000ff */
[----:B------:R-:W-:-:S04]  /*2250*/  FFMA R2, R3, R2, R23 ;  /* 0x0000000203027223 */ /* 0x000fc80000000017 */
[----:B------:R-:W-:-:S04]  /*2260*/  FFMA R0, R15, R2, R0 ;  /* 0x000000020f007223 */ /* 0x000fc80000000000 */
[----:B------:R-:W-:-:S04]  /*2270*/  @P1 FADD R0, RZ, -R0 ;  /* 0x80000000ff001221 */ /* 0x000fc80000000000 */
[----:B------:R-:W-:Y:S01]  /*2280*/  FMUL R18, R0, R21 ;  /* 0x0000001500127220 */ /* 0x000fe20000400000 */
        /* <DEDUP_REMOVED lines=13> */
.L_x_822:
        /* <DEDUP_REMOVED lines=28> */
[----:B---3--:R-:W-:Y:S02]  /*2520*/  @P0 SHF.L.W.U32.HI R3, R2, R14, R3 ;  /* 0x0000000e02030219 */ /* 0x008fe40000010e03 */
[--C-:B0-----:R-:W-:Y:S02]  /*2530*/  SHF.R.U32.HI R21, RZ, 0x1e, R0.reuse ;  /* 0x0000001eff157819 */ /* 0x101fe40000011600 */
[C---:B------:R-:W-:Y:S01]  /*2540*/  SHF.L.W.U32.HI R22, R3.reuse, 0x2, R0 ;  /* 0x0000000203167819 */ /* 0x040fe20000010e00 */
[----:B------:R-:W-:-:S03]  /*2550*/  IMAD.SHL.U32 R3, R3, 0x4, RZ ;  /* 0x0000000403037824 */ /* 0x000fc600078e00ff */
[----:B------:R-:W-:Y:S02]  /*2560*/  SHF.R.S32.HI R14, RZ, 0x1f, R22 ;  /* 0x0000001fff0e7819 */ /* 0x000fe40000011416 */
[----:B------:R-:W-:Y:S02]  /*2570*/  LOP3.LUT R0, R22, R9, RZ, 0x3c, !PT ;  /* 0x0000000916007212 */ /* 0x000fe400078e3cff */
[C---:B------:R-:W-:Y:S02]  /*2580*/  LOP3.LUT R2, R14.reuse, R3, RZ, 0x3c, !PT ;  /* 0x000000030e027212 */ /* 0x040fe400078e3cff */
[----:B------:R-:W-:Y:S02]  /*2590*/  LOP3.LUT R3, R14, R22, RZ, 0x3c, !PT ;  /* 0x000000160e037212 */ /* 0x000fe400078e3cff */
[----:B------:R-:W-:Y:S02]  /*25a0*/  LEA.HI R22, R22, R21, RZ, 0x1 ;  /* 0x0000001516167211 */ /* 0x000fe400078f08ff */
[----:B------:R-:W-:-:S02]  /*25b0*/  ISETP.GE.AND P0, PT, R0, RZ, PT ;  /* 0x000000ff0000720c */ /* 0x000fc40003f06270 */
[----:B------:R-:W0:Y:S01]  /*25c0*/  I2F.F64.S64 R2, R2 ;  /* 0x0000000200027312 */ /* 0x000e220000301c00 */
[----:B------:R-:W-:-:S04]  /*25d0*/  IMAD.MOV R0, RZ, RZ, -R22 ;  /* 0x000000ffff007224 */ /* 0x000fc800078e0a16 */
[----:B------:R-:W-:Y:S01]  /*25e0*/  @!P1 IMAD.MOV.U32 R22, RZ, RZ, R0 ;  /* 0x000000ffff169224 */ /* 0x000fe200078e0000 */
[----:B0-----:R-:W-:-:S10]  /*25f0*/  DMUL R14, R2, UR4 ;  /* 0x00000004020e7c28 */ /* 0x001fd40008000000 */
[----:B------:R-:W0:Y:S02]  /*2600*/  F2F.F32.F64 R14, R14 ;  /* 0x0000000e000e7310 */ /* 0x000e240000301000 */
[----:B0-----:R-:W-:-:S07]  /*2610*/  FSEL R0, -R14, R14, !P0 ;  /* 0x0000000e0e007208 */ /* 0x001fce0004000100 */
.L_x_821:
[----:B------:R-:W-:Y:S05]  /*2620*/  BSYNC.RECONVERGENT B0 ;  /* 0x0000000000007941 */ /* 0x000fea0003800200 */
.L_x_820:
[----:B------:R-:W-:Y:S01]  /*2630*/  FMUL R3, R0, R0 ;  /* 0x0000000000037220 */ /* 0x000fe20000400000 */
[C---:B------:R-:W-:Y:S01]  /*2640*/  LOP3.LUT R14, R22.reuse, 0x1, RZ, 0xc0, !PT ;  /* 0x00000001160e7812 */ /* 0x040fe200078ec0ff */
[----:B------:R-:W-:Y:S01]  /*2650*/  BSSY.RECONVERGENT B0, `(.L_x_823) ;  /* 0x0000046000007945 */ /* 0x000fe20003800200 */
[----:B------:R-:W-:Y:S01]  /*2660*/  LOP3.LUT P1, RZ, R22, 0x2, RZ, 0xc0, !PT ;  /* 0x0000000216ff7812 */ /* 0x000fe2000782c0ff */
[----:B------:R-:W-:Y:S01]  /*2670*/  FFMA R2, R3, R12, -0.0013887860113754868507 ;  /* 0xbab607ed03027423 */ /* 0x000fe2000000000c */
[----:B------:R-:W-:-:S04]  /*2680*/  ISETP.NE.U32.AND P0, PT, R14, 0x1, PT ;  /* 0x000000010e00780c */ /* 0x000fc80003f05070 */
[----:B------:R-:W-:Y:S02]  /*2690*/  FSEL R2, R2, -0.00019574658654164522886, !P0 ;  /* 0xb94d415302027808 */ /* 0x000fe40004000000 */
[----:B------:R-:W-:Y:S02]  /*26a0*/  FSEL R14, R11, 0.0083327032625675201416, !P0 ;  /* 0x3c0885e40b0e7808 */ /* 0x000fe40004000000 */
[----:B------:R-:W-:Y:S02]  /*26b0*/  FSEL R0, R0, 1, P0 ;  /* 0x3f80000000007808 */ /* 0x000fe40000000000 */
[----:B------:R-:W-:Y:S01]  /*26c0*/  FSEL R15, -R4, -0.16666662693023681641, !P0 ;  /* 0xbe2aaaa8040f7808 */ /* 0x000fe20004000100 */
[----:B------:R-:W-:Y:S01]  /*26d0*/  FFMA R2, R3, R2, R14 ;  /* 0x0000000203027223 */ /* 0x000fe2000000000e */
[----:B------:R-:W-:Y:S01]  /*26e0*/  FSETP.GE.AND P0, PT, |R13|, 105615, PT ;  /* 0x47ce47800d00780b */ /* 0x000fe20003f06200 */
[C---:B------:R-:W-:Y:S02]  /*26f0*/  FFMA R21, R3.reuse, R0, RZ ;  /* 0x0000000003157223 */ /* 0x040fe400000000ff */
[----:B------:R-:W-:-:S04]  /*2700*/  FFMA R2, R3, R2, R15 ;  /* 0x0000000203027223 */ /* 0x000fc8000000000f */
[----:B------:R-:W-:-:S04]  /*2710*/  FFMA R21, R21, R2, R0 ;  /* 0x0000000215157223 */ /* 0x000fc80000000000 */
[----:B------:R-:W-:Y:S02]  /*2720*/  @P1 FADD R21, RZ, -R21 ;  /* 0x80000015ff151221 */ /* 0x000fe40000000000 */
        /* <DEDUP_REMOVED lines=12> */
.L_x_825:
        /* <DEDUP_REMOVED lines=44> */
.L_x_824:
[----:B------:R-:W-:Y:S05]  /*2ab0*/  BSYNC.RECONVERGENT B0 ;  /* 0x0000000000007941 */ /* 0x000fea0003800200 */
.L_x_823:
[C---:B------:R-:W-:Y:S01]  /*2ac0*/  LOP3.LUT R2, R20.reuse, 0x1, RZ, 0xc0, !PT ;  /* 0x0000000114027812 */ /* 0x040fe200078ec0ff */
[----:B------:R-:W-:Y:S01]  /*2ad0*/  FMUL R0, R19, R19 ;  /* 0x0000001313007220 */ /* 0x000fe20000400000 */
[----:B------:R-:W-:Y:S01]  /*2ae0*/  LOP3.LUT P1, RZ, R20, 0x2, RZ, 0xc0, !PT ;  /* 0x0000000214ff7812 */ /* 0x000fe2000782c0ff */
[----:B------:R-:W-:Y:S01]  /*2af0*/  BSSY.RECONVERGENT B0, `(.L_x_826) ;  /* 0x0000047000007945 */ /* 0x000fe20003800200 */
[----:B------:R-:W-:Y:S01]  /*2b00*/  ISETP.NE.U32.AND P0, PT, R2, 0x1, PT ;  /* 0x000000010200780c */ /* 0x000fe20003f05070 */
[----:B------:R-:W-:-:S03]  /*2b10*/  FFMA R2, R0, R12, -0.0013887860113754868507 ;  /* 0xbab607ed00027423 */ /* 0x000fc6000000000c */
[----:B------:R-:W-:Y:S02]  /*2b20*/  FSEL R11, R11, 0.0083327032625675201416, !P0 ;  /* 0x3c0885e40b0b7808 */ /* 0x000fe40004000000 */
[----:B------:R-:W-:Y:S02]  /*2b30*/  FSEL R3, R2, -0.00019574658654164522886, !P0 ;  /* 0xb94d415302037808 */ /* 0x000fe40004000000 */
[----:B------:R-:W-:Y:S02]  /*2b40*/  FSEL R19, R19, 1, P0 ;  /* 0x3f80000013137808 */ /* 0x000fe40000000000 */
[----:B------:R-:W-:Y:S01]  /*2b50*/  FSEL R4, -R4, -0.16666662693023681641, !P0 ;  /* 0xbe2aaaa804047808 */ /* 0x000fe20004000100 */
[C---:B------:R-:W-:Y:S01]  /*2b60*/  FFMA R3, R0.reuse, R3, R11 ;  /* 0x0000000300037223 */ /* 0x040fe2000000000b */
[----:B------:R-:W-:Y:S01]  /*2b70*/  FSETP.GE.AND P0, PT, |R9|, 105615, PT ;  /* 0x47ce47800900780b */ /* 0x000fe20003f06200 */
[----:B------:R-:W-:Y:S01]  /*2b80*/  FFMA R2, R0, R19, RZ ;  /* 0x0000001300027223 */ /* 0x000fe200000000ff */
[----:B------:R-:W-:Y:S01]  /*2b90*/  FMUL R11, R6, R21 ;  /* 0x00000015060b7220 */ /* 0x000fe20000400000 */
[----:B------:R-:W-:-:S04]  /*2ba0*/  FFMA R3, R0, R3, R4 ;  /* 0x0000000300037223 */ /* 0x000fc80000000004 */
[----:B------:R-:W-:-:S04]  /*2bb0*/  FFMA R2, R2, R3, R19 ;  /* 0x0000000302027223 */ /* 0x000fc80000000013 */
[----:B------:R-:W-:-:S04]  /*2bc0*/  @P1 FADD R2, RZ, -R2 ;  /* 0x80000002ff021221 */ /* 0x000fc80000000000 */
[----:B------:R-:W-:Y:S01]  /*2bd0*/  FMUL R11, R2, R11 ;  /* 0x0000000b020b7220 */ /* 0x000fe20000400000 */
        /* <DEDUP_REMOVED lines=12> */
.L_x_828:
        /* <DEDUP_REMOVED lines=29> */
[--C-:B------:R-:W-:Y:S02]  /*2e70*/  SHF.R.U32.HI R5, RZ, 0x1e, R0.reuse ;  /* 0x0000001eff057819 */ /* 0x100fe40000011600 */
        /* <DEDUP_REMOVED lines=8> */
[----:B------:R-:W1:Y:S01]  /*2f00*/  I2F.F64.S64 R14, R14 ;  /* 0x0000000e000e7312 */ /* 0x000e620000301c00 */
[----:B------:R-:W-:-:S04]  /*2f10*/  IMAD.MOV R0, RZ, RZ, -R10 ;  /* 0x000000ffff007224 */ /* 0x000fc800078e0a0a */
[----:B------:R-:W-:Y:S01]  /*2f20*/  @!P1 IMAD.MOV.U32 R10, RZ, RZ, R0 ;  /* 0x000000ffff0a9224 */ /* 0x000fe200078e0000 */
[----:B-1----:R-:W-:-:S10]  /*2f30*/  DMUL R2, R14, UR4 ;  /* 0x000000040e027c28 */ /* 0x002fd40008000000 */
[----:B------:R-:W1:Y:S02]  /*2f40*/  F2F.F32.F64 R2, R2 ;  /* 0x0000000200027310 */ /* 0x000e640000301000 */
[----:B01----:R-:W-:-:S07]  /*2f50*/  FSEL R5, -R2, R2, !P0 ;  /* 0x0000000202057208 */ /* 0x003fce0004000100 */
.L_x_827:
[----:B------:R-:W-:Y:S05]  /*2f60*/  BSYNC.RECONVERGENT B0 ;  /* 0x0000000000007941 */ /* 0x000fea0003800200 */
.L_x_826:
[----:B------:R-:W-:Y:S01]  /*2f70*/  FMUL R0, R5, R5 ;  /* 0x0000000505007220 */ /* 0x000fe20000400000 */
[C---:B------:R-:W-:Y:S01]  /*2f80*/  LOP3.LUT R4, R10.reuse, 0x1, RZ, 0xc0, !PT ;  /* 0x000000010a047812 */ /* 0x040fe200078ec0ff */
[----:B------:R-:W0:Y:S01]  /*2f90*/  LDC.64 R2, c[0x0][0x390] ;  /* 0x0000e400ff027b82 */ /* 0x000e220000000a00 */
[----:B------:R-:W-:Y:S02]  /*2fa0*/  VIADD R10, R10, 0x1 ;  /* 0x000000010a0a7836 */ /* 0x000fe40000000000 */
[----:B------:R-:W-:Y:S01]  /*2fb0*/  FFMA R12, R0, R12, -0.0013887860113754868507 ;  /* 0xbab607ed000c7423 */ /* 0x000fe2000000000c */
[----:B------:R-:W-:Y:S01]  /*2fc0*/  ISETP.NE.U32.AND P0, PT, R4, 0x1, PT ;  /* 0x000000010400780c */ /* 0x000fe20003f05070 */
[----:B------:R-:W-:Y:S01]  /*2fd0*/  IMAD R7, R7, 0x6, RZ ;  /* 0x0000000607077824 */ /* 0x000fe200078e02ff */
[----:B------:R-:W-:Y:S02]  /*2fe0*/  LOP3.LUT P1, RZ, R10, 0x2, RZ, 0xc0, !PT ;  /* 0x000000020aff7812 */ /* 0x000fe4000782c0ff */
[----:B------:R-:W-:-:S02]  /*2ff0*/  FSEL R15, R16, 0.041666727513074874878, !P0 ;  /* 0x3d2aaabb100f7808 */ /* 0x000fc40004000000 */
[----:B------:R-:W-:Y:S02]  /*3000*/  FSEL R13, R12, -0.00019574658654164522886, P0 ;  /* 0xb94d41530c0d7808 */ /* 0x000fe40000000000 */
[----:B------:R-:W-:Y:S02]  /*3010*/  FSEL R4, -R17, -0.4999999701976776123, !P0 ;  /* 0xbeffffff11047808 */ /* 0x000fe40004000100 */
[----:B------:R-:W-:Y:S01]  /*3020*/  FSEL R5, R5, 1, !P0 ;  /* 0x3f80000005057808 */ /* 0x000fe20004000000 */
[----:B------:R-:W-:-:S04]  /*3030*/  FFMA R13, R0, R13, R15 ;  /* 0x0000000d000d7223 */ /* 0x000fc8000000000f */
[C---:B------:R-:W-:Y:S01]  /*3040*/  FFMA R4, R0.reuse, R13, R4 ;  /* 0x0000000d00047223 */ /* 0x040fe20000000004 */
[----:B------:R-:W-:-:S04]  /*3050*/  FFMA R0, R0, R5, RZ ;  /* 0x0000000500007223 */ /* 0x000fc800000000ff */
[----:B------:R-:W-:Y:S01]  /*3060*/  FFMA R5, R0, R4, R5 ;  /* 0x0000000400057223 */ /* 0x000fe20000000005 */
[----:B0-----:R-:W-:-:S04]  /*3070*/  IMAD.WIDE R2, R7, 0x4, R2 ;  /* 0x0000000407027825 */ /* 0x001fc800078e0202 */
[----:B------:R-:W-:Y:S01]  /*3080*/  @P1 FADD R5, RZ, -R5 ;  /* 0x80000005ff051221 */ /* 0x000fe20000000000 */
[----:B------:R-:W-:Y:S03]  /*3090*/  STG.E desc[UR6][R2.64], R18 ;  /* 0x0000001202007986 */ /* 0x000fe6000c101906 */
[----:B------:R-:W-:Y:S01]  /*30a0*/  FMUL R5, R6, R5 ;  /* 0x0000000506057220 */ /* 0x000fe20000400000 */
[----:B------:R-:W-:Y:S04]  /*30b0*/  STG.E desc[UR6][R2.64+0x8], R11 ;  /* 0x0000080b02007986 */ /* 0x000fe8000c101906 */
[----:B------:R-:W-:Y:S04]  /*30c0*/  STG.E desc[UR6][R2.64+0xc], R9 ;  /* 0x00000c0902007986 */ /* 0x000fe8000c101906 */
[----:B------:R-:W-:Y:S04]  /*30d0*/  STG.E desc[UR6][R2.64+0x10], R8 ;  /* 0x0000100802007986 */ /* 0x000fe8000c101906 */
[----:B------:R-:W-:Y:S04]  /*30e0*/  STG.E desc[UR6][R2.64+0x14], R6 ;  /* 0x0000140602007986 */ /* 0x000fe8000c101906 */
[----:B------:R-:W-:Y:S01]  /*30f0*/  STG.E desc[UR6][R2.64+0x4], R5 ;  /* 0x0000040502007986 */ /* 0x000fe2000c101906 */
[----:B------:R-:W-:Y:S05]  /*3100*/  EXIT ;  /* 0x000000000000794d */ /* 0x000fea0003800000 */
        .weak           $__internal_5_$__cuda_sm20_dblrcp_rn_slowpath_v3
        .type           $__internal_5_$__cuda_sm20_dblrcp_rn_slowpath_v3,@function
        .size           $__internal_5_$__cuda_sm20_dblrcp_rn_slowpath_v3,($__internal_6_$__cuda_sm20_div_rn_f64_full - $__internal_5_$__cuda_sm20_dblrcp_rn_slowpath_v3)
$__internal_5_$__cuda_sm20_dblrcp_rn_slowpath_v3:
[----:B------:R-:W-:-:S14]  /*3110*/  DSETP.GTU.AND P0, PT, |R8|, +INF , PT ;  /* 0x7ff000000800742a */ /* 0x000fdc0003f0c200 */
[----:B------:R-:W-:Y:S05]  /*3120*/  @P0 BRA `(.L_x_829) ;  /* 0x00000000007c0947 */ /* 0x000fea0003800000 */
[----:B------:R-:W-:-:S05]  /*3130*/  LOP3.LUT R13, R9, 0x7fffffff, RZ, 0xc0, !PT ;  /* 0x7fffffff090d7812 */ /* 0x000fca00078ec0ff */
[----:B------:R-:W-:-:S05]  /*3140*/  VIADD R10, R13, 0xffffffff ;  /* 0xffffffff0d0a7836 */ /* 0x000fca0000000000 */
[----:B------:R-:W-:-:S13]  /*3150*/  ISETP.GE.U32.AND P0, PT, R10, 0x7fefffff, PT ;  /* 0x7fefffff0a00780c */ /* 0x000fda0003f06070 */
[----:B------:R-:W-:Y:S01]  /*3160*/  @P0 LOP3.LUT R11, R9, 0x7ff00000, RZ, 0x3c, !PT ;  /* 0x7ff00000090b0812 */ /* 0x000fe200078e3cff */
[----:B------:R-:W-:Y:S01]  /*3170*/  @P0 IMAD.MOV.U32 R10, RZ, RZ, RZ ;  /* 0x000000ffff0a0224 */ /* 0x000fe200078e00ff */
[----:B------:R-:W-:Y:S06]  /*3180*/  @P0 BRA `(.L_x_830) ;  /* 0x00000000006c0947 */ /* 0x000fec0003800000 */
[----:B------:R-:W-:-:S13]  /*3190*/  ISETP.GE.U32.AND P0, PT, R13, 0x1000001, PT ;  /* 0x010000010d00780c */ /* 0x000fda0003f06070 */
[----:B------:R-:W-:Y:S05]  /*31a0*/  @!P0 BRA `(.L_x_831) ;  /* 0x0000000000348947 */ /* 0x000fea0003800000 */
[----:B------:R-:W-:Y:S02]  /*31b0*/  VIADD R11, R9, 0xc0200000 ;  /* 0xc0200000090b7836 */ /* 0x000fe40000000000 */
[----:B------:R-:W-:Y:S02]  /*31c0*/  IMAD.MOV.U32 R10, RZ, RZ, R8 ;  /* 0x000000ffff0a7224 */ /* 0x000fe400078e0008 */
        /* <DEDUP_REMOVED lines=11> */
.L_x_831:
        /* <DEDUP_REMOVED lines=10> */
.L_x_829:
[----:B------:R-:W-:Y:S01]  /*3320*/  LOP3.LUT R11, R9, 0x80000, RZ, 0xfc, !PT ;  /* 0x00080000090b7812 */ /* 0x000fe200078efcff */
[----:B------:R-:W-:-:S07]  /*3330*/  IMAD.MOV.U32 R10, RZ, RZ, R8 ;  /* 0x000000ffff0a7224 */ /* 0x000fce00078e0008 */
.L_x_830:
[----:B------:R-:W-:Y:S02]  /*3340*/  IMAD.MOV.U32 R8, RZ, RZ, R6 ;  /* 0x000000ffff087224 */ /* 0x000fe400078e0006 */
[----:B------:R-:W-:Y:S02]  /*3350*/  IMAD.MOV.U32 R9, RZ, RZ, 0x0 ;  /* 0x00000000ff097424 */ /* 0x000fe400078e00ff */
[----:B------:R-:W-:Y:S02]  /*3360*/  IMAD.MOV.U32 R12, RZ, RZ, R10 ;  /* 0x000000ffff0c7224 */ /* 0x000fe400078e000a */
[----:B------:R-:W-:Y:S01]  /*3370*/  IMAD.MOV.U32 R13, RZ, RZ, R11 ;  /* 0x000000ffff0d7224 */ /* 0x000fe200078e000b */
[----:B------:R-:W-:Y:S06]  /*3380*/  RET.REL.NODEC R8 `(_Z18point_cloud_kernelPfPhS_PiS1_) ;  /* 0xffffffcc081c7950 */ /* 0x000fec0003c3ffff */
        .weak           $__internal_6_$__cuda_sm20_div_rn_f64_full
        .type           $__internal_6_$__cuda_sm20_div_rn_f64_full,@function
        .size           $__internal_6_$__cuda_sm20_div_rn_f64_full,($__internal_7_$__cuda_sm3x_div_rn_noftz_f32_slowpath - $__internal_6_$__cuda_sm20_div_rn_f64_full)
$__internal_6_$__cuda_sm20_div_rn_f64_full:
[C---:B------:R-:W-:Y:S01]  /*3390*/  FSETP.GEU.AND P0, PT, |R9|.reuse, 1.469367938527859385e-39, PT ;  /* 0x001000000900780b */ /* 0x040fe20003f0e200 */
[--C-:B------:R-:W-:Y:S01]  /*33a0*/  IMAD.MOV.U32 R10, RZ, RZ, R8.reuse ;  /* 0x000000ffff0a7224 */ /* 0x100fe200078e0008 */
[C---:B------:R-:W-:Y:S01]  /*33b0*/  LOP3.LUT R2, R9.reuse, 0x800fffff, RZ, 0xc0, !PT ;  /* 0x800fffff09027812 */ /* 0x040fe200078ec0ff */
[----:B------:R-:W-:Y:S01]  /*33c0*/  IMAD.MOV.U32 R11, RZ, RZ, R9 ;  /* 0x000000ffff0b7224 */ /* 0x000fe200078e0009 */
[----:B------:R-:W-:Y:S01]  /*33d0*/  LOP3.LUT R18, R9, 0x7ff00000, RZ, 0xc0, !PT ;  /* 0x7ff0000009127812 */ /* 0x000fe200078ec0ff */
[----:B------:R-:W-:Y:S01]  /*33e0*/  IMAD.MOV.U32 R14, RZ, RZ, 0x1 ;  /* 0x00000001ff0e7424 */ /* 0x000fe200078e00ff */
[----:B------:R-:W-:Y:S01]  /*33f0*/  LOP3.LUT R3, R2, 0x3ff00000, RZ, 0xfc, !PT ;  /* 0x3ff0000002037812 */ /* 0x000fe200078efcff */
[----:B------:R-:W-:Y:S01]  /*3400*/  IMAD.MOV.U32 R2, RZ, RZ, R8 ;  /* 0x000000ffff027224 */ /* 0x000fe200078e0008 */
[----:B------:R-:W-:Y:S01]  /*3410*/  ISETP.LE.U32.AND P1, PT, R18, 0x40000000, PT ;  /* 0x400000001200780c */ /* 0x000fe20003f23070 */
[----:B------:R-:W-:Y:S02]  /*3420*/  IMAD.MOV.U32 R21, RZ, RZ, 0x40000000 ;  /* 0x40000000ff157424 */ /* 0x000fe400078e00ff */
[----:B------:R-:W-:-:S02]  /*3430*/  IMAD.MOV.U32 R13, RZ, RZ, 0x1ca00000 ;  /* 0x1ca00000ff0d7424 */ /* 0x000fc400078e00ff */
[----:B------:R-:W-:Y:S01]  /*3440*/  @!P0 DMUL R2, R10, 8.98846567431157953865e+307 ;  /* 0x7fe000000a028828 */ /* 0x000fe20000000000 */
[----:B------:R-:W-:Y:S02]  /*3450*/  IMAD.MOV.U32 R20, RZ, RZ, R18 ;  /* 0x000000ffff147224 */ /* 0x000fe400078e0012 */
[----:B------:R-:W-:Y:S01]  /*3460*/  VIADD R22, R21, 0xffffffff ;  /* 0xffffffff15167836 */ /* 0x000fe20000000000 */
[----:B------:R-:W-:Y:S01]  /*3470*/  SEL R9, R13, 0x63400000, !P1 ;  /* 0x634000000d097807 */ /* 0x000fe20004800000 */
[----:B------:R-:W-:Y:S01]  /*3480*/  IMAD.MOV.U32 R8, RZ, RZ, RZ ;  /* 0x000000ffff087224 */ /* 0x000fe200078e00ff */
        /* <DEDUP_REMOVED lines=14> */
[----:B------:R-:W-:Y:S01]  /*3570*/  LOP3.LUT R18, R11, 0x7ff00000, RZ, 0xc0, !PT ;  /* 0x7ff000000b127812 */ /* 0x000fe200078ec0ff */
[----:B------:R-:W-:-:S03]  /*3580*/  IMAD.MOV.U32 R16, RZ, RZ, 0x40000000 ;  /* 0x40000000ff107424 */ /* 0x000fc600078e00ff */
[----:B------:R-:W-:Y:S01]  /*3590*/  ISETP.LE.U32.AND P0, PT, R18, 0x40000000, PT ;  /* 0x400000001200780c */ /* 0x000fe20003f03070 */
[----:B------:R-:W-:-:S03]  /*35a0*/  IMAD.MOV R17, RZ, RZ, -R18 ;  /* 0x000000ffff117224 */ /* 0x000fc600078e0a12 */
[----:B------:R-:W-:Y:S02]  /*35b0*/  SEL R18, R13, 0x63400000, !P0 ;  /* 0x634000000d127807 */ /* 0x000fe40004000000 */
[----:B------:R-:W-:-:S04]  /*35c0*/  VIADDMNMX R16, R17, R16, 0xb9600000, !PT ;  /* 0xb960000011107446 */ /* 0x000fc80007800110 */
[----:B------:R-:W-:-:S05]  /*35d0*/  VIMNMX R13, PT, PT, R16, 0x46a00000, PT ;  /* 0x46a00000100d7848 */ /* 0x000fca0003fe0100 */
[----:B------:R-:W-:Y:S02]  /*35e0*/  IMAD.IADD R13, R13, 0x1, -R18 ;  /* 0x000000010d0d7824 */ /* 0x000fe400078e0a12 */
[----:B------:R-:W-:Y:S02]  /*35f0*/  IMAD.MOV.U32 R18, RZ, RZ, RZ ;  /* 0x000000ffff127224 */ /* 0x000fe400078e00ff */
        /* <DEDUP_REMOVED lines=10> */
[----:B------:R-:W-:Y:S01]  /*36a0*/  IMAD.MOV R3, RZ, RZ, -R13 ;  /* 0x000000ffff037224 */ /* 0x000fe200078e0a0d */
[----:B------:R-:W-:Y:S01]  /*36b0*/  IADD3 R13, PT, PT, -R13, -0x43300000, RZ ;  /* 0xbcd000000d0d7810 */ /* 0x000fe20007ffe1ff */
[----:B------:R-:W-:-:S06]  /*36c0*/  IMAD.MOV.U32 R2, RZ, RZ, RZ ;  /* 0x000000ffff027224 */ /* 0x000fcc00078e00ff */
[----:B------:R-:W-:Y:S02]  /*36d0*/  DFMA R2, R16, -R2, R14 ;  /* 0x800000021002722b */ /* 0x000fe4000000000e */
[----:B------:R-:W-:-:S08]  /*36e0*/  DMUL.RP R14, R14, R18 ;  /* 0x000000120e0e7228 */ /* 0x000fd00000008000 */
[----:B------:R-:W-:Y:S02]  /*36f0*/  FSETP.NEU.AND P0, PT, |R3|, R13, PT ;  /* 0x0000000d0300720b */ /* 0x000fe40003f0d200 */
[----:B------:R-:W-:Y:S02]  /*3700*/  LOP3.LUT R11, R15, R11, RZ, 0x3c, !PT ;  /* 0x0000000b0f0b7212 */ /* 0x000fe400078e3cff */
[----:B------:R-:W-:Y:S02]  /*3710*/  FSEL R16, R14, R16, !P0 ;  /* 0x000000100e107208 */ /* 0x000fe40004000000 */
[----:B------:R-:W-:Y:S01]  /*3720*/  FSEL R17, R11, R17, !P0 ;  /* 0x000000110b117208 */ /* 0x000fe20004000000 */
[----:B------:R-:W-:Y:S06]  /*3730*/  BRA `(.L_x_833) ;  /* 0x0000000000447947 */ /* 0x000fec0003800000 */
.L_x_832:
[----:B------:R-:W-:-:S14]  /*3740*/  DSETP.NAN.AND P0, PT, R10, R10, PT ;  /* 0x0000000a0a00722a */ /* 0x000fdc0003f08000 */
[----:B------:R-:W-:Y:S05]  /*3750*/  @P0 BRA `(.L_x_834) ;  /* 0x0000000000340947 */ /* 0x000fea0003800000 */
[----:B------:R-:W-:Y:S01]  /*3760*/  ISETP.NE.AND P0, PT, R21, R20, PT ;  /* 0x000000141500720c */ /* 0x000fe20003f05270 */
[----:B------:R-:W-:Y:S02]  /*3770*/  IMAD.MOV.U32 R16, RZ, RZ, 0x0 ;  /* 0x00000000ff107424 */ /* 0x000fe400078e00ff */
[----:B------:R-:W-:-:S10]  /*3780*/  IMAD.MOV.U32 R17, RZ, RZ, -0x80000 ;  /* 0xfff80000ff117424 */ /* 0x000fd400078e00ff */
[----:B------:R-:W-:Y:S05]  /*3790*/  @!P0 BRA `(.L_x_833) ;  /* 0x00000000002c8947 */ /* 0x000fea0003800000 */
[----:B------:R-:W-:Y:S02]  /*37a0*/  ISETP.NE.AND P0, PT, R21, 0x7ff00000, PT ;  /* 0x7ff000001500780c */ /* 0x000fe40003f05270 */
[----:B------:R-:W-:Y:S02]  /*37b0*/  LOP3.LUT R10, R11, 0x40000000, RZ, 0x3c, !PT ;  /* 0x400000000b0a7812 */ /* 0x000fe400078e3cff */
[----:B------:R-:W-:Y:S02]  /*37c0*/  ISETP.EQ.OR P0, PT, R20, RZ, !P0 ;  /* 0x000000ff1400720c */ /* 0x000fe40004702670 */
[----:B------:R-:W-:-:S11]  /*37d0*/  LOP3.LUT R17, R10, 0x80000000, RZ, 0xc0, !PT ;  /* 0x800000000a117812 */ /* 0x000fd600078ec0ff */
[----:B------:R-:W-:Y:S01]  /*37e0*/  @P0 LOP3.LUT R2, R17, 0x7ff00000, RZ, 0xfc, !PT ;  /* 0x7ff0000011020812 */ /* 0x000fe200078efcff */
[----:B------:R-:W-:Y:S02]  /*37f0*/  @!P0 IMAD.MOV.U32 R16, RZ, RZ, RZ ;  /* 0x000000ffff108224 */ /* 0x000fe400078e00ff */
[----:B------:R-:W-:Y:S02]  /*3800*/  @P0 IMAD.MOV.U32 R16, RZ, RZ, RZ ;  /* 0x000000ffff100224 */ /* 0x000fe400078e00ff */
[----:B------:R-:W-:Y:S01]  /*3810*/  @P0 IMAD.MOV.U32 R17, RZ, RZ, R2 ;  /* 0x000000ffff110224 */ /* 0x000fe200078e0002 */
[----:B------:R-:W-:Y:S06]  /*3820*/  BRA `(.L_x_833) ;  /* 0x0000000000087947 */ /* 0x000fec0003800000 */
.L_x_834:
[----:B------:R-:W-:Y:S01]  /*3830*/  LOP3.LUT R17, R11, 0x80000, RZ, 0xfc, !PT ;  /* 0x000800000b117812 */ /* 0x000fe200078efcff */
[----:B------:R-:W-:-:S07]  /*3840*/  IMAD.MOV.U32 R16, RZ, RZ, R10 ;  /* 0x000000ffff107224 */ /* 0x000fce00078e000a */
.L_x_833:
[----:B------:R-:W-:Y:S02]  /*3850*/  IMAD.MOV.U32 R13, RZ, RZ, 0x0 ;  /* 0x00000000ff0d7424 */ /* 0x000fe400078e00ff */
[----:B------:R-:W-:Y:S02]  /*3860*/  IMAD.MOV.U32 R2, RZ, RZ, R16 ;  /* 0x000000ffff027224 */ /* 0x000fe400078e0010 */
[----:B------:R-:W-:Y:S01]  /*3870*/  IMAD.MOV.U32 R3, RZ, RZ, R17 ;  /* 0x000000ffff037224 */ /* 0x000fe200078e0011 */
[----:B------:R-:W-:Y:S06]  /*3880*/  RET.REL.NODEC R12 `(_Z18point_cloud_kernelPfPhS_PiS1_) ;  /* 0xffffffc40cdc7950 */ /* 0x000fec0003c3ffff */
        .weak           $__internal_7_$__cuda_sm3x_div_rn_noftz_f32_slowpath
        .type           $__internal_7_$__cuda_sm3x_div_rn_noftz_f32_slowpath,@function
        .size           $__internal_7_$__cuda_sm3x_div_rn_noftz_f32_slowpath,(.L_x_854 - $__internal_7_$__cuda_sm3x_div_rn_noftz_f32_slowpath)
$__internal_7_$__cuda_sm3x_div_rn_noftz_f32_slowpath:
        /* <DEDUP_REMOVED lines=34> */
.L_x_836:
        /* <DEDUP_REMOVED lines=18> */
[----:B------:R-:W-:-:S04]  /*3bd0*/  IMAD.IADD R15, R3, 0x1, R6 ;  /* 0x00000001030f7824 */ /* 0x000fc800078e0206 */
        /* <DEDUP_REMOVED lines=11> */
[C---:B------:R-:W-:Y:S02]  /*3c90*/  VIADD R10, R15.reuse, 0x20 ;  /* 0x000000200f0a7836 */ /* 0x040fe40000000000 */
[CCC-:B------:R-:W-:Y:S01]  /*3ca0*/  FFMA.RM R6, R16.reuse, R14.reuse, R13.reuse ;  /* 0x0000000e10067223 */ /* 0x1c0fe2000000400d */
[----:B------:R-:W-:Y:S02]  /*3cb0*/  ISETP.NE.AND P3, PT, R15, RZ, PT ;  /* 0x000000ff0f00720c */ /* 0x000fe40003f65270 */
[----:B------:R-:W-:Y:S01]  /*3cc0*/  LOP3.LUT R5, R3, 0x7fffff, RZ, 0xc0, !PT ;  /* 0x007fffff03057812 */ /* 0x000fe200078ec0ff */
[----:B------:R-:W-:Y:S01]  /*3cd0*/  FFMA.RP R3, R16, R14, R13 ;  /* 0x0000000e10037223 */ /* 0x000fe2000000800d */
[----:B------:R-:W-:Y:S01]  /*3ce0*/  IMAD.MOV R13, RZ, RZ, -R15 ;  /* 0x000000ffff0d7224 */ /* 0x000fe200078e0a0f */
[----:B------:R-:W-:Y:S02]  /*3cf0*/  ISETP.NE.AND P1, PT, R15, RZ, PT ;  /* 0x000000ff0f00720c */ /* 0x000fe40003f25270 */
[----:B------:R-:W-:-:S02]  /*3d00*/  LOP3.LUT R5, R5, 0x800000, RZ, 0xfc, !PT ;  /* 0x0080000005057812 */ /* 0x000fc400078efcff */
        /* <DEDUP_REMOVED lines=13> */
.L_x_843:
[----:B------:R-:W-:-:S04]  /*3de0*/  LOP3.LUT R2, R2, 0x80000000, RZ, 0xc0, !PT ;  /* 0x8000000002027812 */ /* 0x000fc800078ec0ff */
[----:B------:R-:W-:Y:S01]  /*3df0*/  LOP3.LUT R2, R2, 0x7f800000, RZ, 0xfc, !PT ;  /* 0x7f80000002027812 */ /* 0x000fe200078efcff */
[----:B------:R-:W-:Y:S06]  /*3e00*/  BRA `(.L_x_844) ;  /* 0x0000000000047947 */ /* 0x000fec0003800000 */
.L_x_842:
[----:B------:R-:W-:-:S07]  /*3e10*/  IMAD R2, R6, 0x800000, R2 ;  /* 0x0080000006027824 */ /* 0x000fce00078e0202 */
.L_x_844:
[----:B------:R-:W-:Y:S05]  /*3e20*/  BSYNC.RECONVERGENT B3 ;  /* 0x0000000000037941 */ /* 0x000fea0003800200 */
.L_x_841:
[----:B------:R-:W-:Y:S05]  /*3e30*/  BRA `(.L_x_845) ;  /* 0x0000000000207947 */ /* 0x000fea0003800000 */
.L_x_840:
[----:B------:R-:W-:-:S04]  /*3e40*/  LOP3.LUT R2, R3, 0x80000000, R2, 0x48, !PT ;  /* 0x8000000003027812 */ /* 0x000fc800078e4802 */
[----:B------:R-:W-:Y:S01]  /*3e50*/  LOP3.LUT R2, R2, 0x7f800000, RZ, 0xfc, !PT ;  /* 0x7f80000002027812 */ /* 0x000fe200078efcff */
[----:B------:R-:W-:Y:S06]  /*3e60*/  BRA `(.L_x_845) ;  /* 0x0000000000147947 */ /* 0x000fec0003800000 */
.L_x_839:
[----:B------:R-:W-:Y:S01]  /*3e70*/  LOP3.LUT R2, R3, 0x80000000, R2, 0x48, !PT ;  /* 0x8000000003027812 */ /* 0x000fe200078e4802 */
[----:B------:R-:W-:Y:S06]  /*3e80*/  BRA `(.L_x_845) ;  /* 0x00000000000c7947 */ /* 0x000fec0003800000 */
.L_x_838:
[----:B------:R-:W0:Y:S01]  /*3e90*/  MUFU.RSQ R2, -QNAN ;  /* 0xffc0000000027908 */ /* 0x000e220000001400 */
[----:B------:R-:W-:Y:S05]  /*3ea0*/  BRA `(.L_x_845) ;  /* 0x0000000000047947 */ /* 0x000fea0003800000 */
.L_x_837:
[----:B------:R-:W-:-:S07]  /*3eb0*/  FADD.FTZ R2, R2, R3 ;  /* 0x0000000302027221 */ /* 0x000fce0000010000 */
.L_x_845:
[----:B------:R-:W-:Y:S05]  /*3ec0*/  BSYNC.RECONVERGENT B2 ;  /* 0x0000000000027941 */ /* 0x000fea0003800200 */
.L_x_835:
[----:B------:R-:W-:-:S04]  /*3ed0*/  IMAD.MOV.U32 R5, RZ, RZ, 0x0 ;  /* 0x00000000ff057424 */ /* 0x000fc800078e00ff */
[----:B0-----:R-:W-:Y:S05]  /*3ee0*/  RET.REL.NODEC R4 `(_Z18point_cloud_kernelPfPhS_PiS1_) ;  /* 0xffffffc004447950 */ /* 0x001fea0003c3ffff */
.L_x_846:
        /* <DEDUP_REMOVED lines=9> */
.L_x_854:


//--------------------- .nv.global.init           --------------------------
	.section	.nv.global.init,"aw",@progbits
	.align	4
.nv.global.init:
	.type		__cudart_i2opi_f,@object
	.size		__cudart_i2opi_f,($str$6 - __cudart_i2opi_f)
__cudart_i2opi_f:
        /*0000*/ 	.byte	0x41, 0x90, 0x43, 0x3c, 0x99, 0x95, 0x62, 0xdb, 0xc0, 0xdd, 0x34, 0xf5, 0xd1, 0x57, 0x27, 0xfc
        /*0010*/ 	.byte	0x29, 0x15, 0x44, 0x4e, 0x6e, 0x83, 0xf9, 0xa2
	.type		$str$6,@object
	.size		$str$6,($str$8 - $str$6)
$str$6:
        /*0018*/ 	.byte	0x0a, 0x35, 0x0a, 0x00
	.type		$str$8,@object
	.size		$str$8,($str$3 - $str$8)
$str$8:
        /*001c*/ 	.byte	0x0a, 0x36, 0x0a, 0x00
	.type		$str$3,@object
	.size		$str$3,($str$1 - $str$3)
$str$3:
        /*0020*/ 	.byte	0x0a, 0x34, 0x0a, 0x00
	.type		$str$1,@object
	.size		$str$1,($str$10 - $str$1)
$str$1:
        /*0024*/ 	.byte	0x0a, 0x33, 0x0a, 0x00
	.type		$str$10,@object
	.size		$str$10,($str$2 - $str$10)
$str$10:
        /*0028*/ 	.byte	0x0a, 0x74, 0x73, 0x64, 0x66, 0x3a, 0x25, 0x34, 0x2e, 0x34, 0x66, 0x0a, 0x00
	.type		$str$2,@object
	.size		$str$2,($str$5 - $str$2)
$str$2:
        /*0035*/ 	.byte	0x0a, 0x33, 0x62, 0x20, 0x25, 0x34, 0x2e, 0x32, 0x66, 0x20, 0x69, 0x64, 0x78, 0x3a, 0x25, 0x64
        /*0045*/ 	.byte	0x20, 0x0a, 0x00
	.type		$str$5,@object
	.size		$str$5,($str - $str$5)
$str$5:
        /*0048*/ 	.byte	0x0a, 0x20, 0x74, 0x31, 0x3a, 0x25, 0x32, 0x2e, 0x32, 0x66, 0x20, 0x74, 0x32, 0x3a, 0x25, 0x32
        /*0058*/ 	.byte	0x2e, 0x32, 0x66, 0x20, 0x6c, 0x61, 0x74, 0x3a, 0x25, 0x32, 0x2e, 0x32, 0x66, 0x20, 0x6c, 0x6f
        /*0068*/ 	.byte	0x6e, 0x67, 0x3a, 0x25, 0x34, 0x2e, 0x32, 0x66, 0x0a, 0x20, 0x00
	.type		$str,@object
	.size		$str,($str$4 - $str)
$str:
        /*0073*/ 	.byte	0x4f, 0x55, 0x54, 0x20, 0x69, 0x64, 0x78, 0x3a, 0x25, 0x64, 0x20, 0x72, 0x78, 0x3a, 0x25, 0x66
        /*0083*/ 	.byte	0x20, 0x72, 0x79, 0x3a, 0x25, 0x66, 0x20, 0x72, 0x7a, 0x3a, 0x25, 0x66, 0x20, 0x76, 0x78, 0x3a
        /*0093*/ 	.byte	0x25, 0x64, 0x20, 0x76, 0x79, 0x3a, 0x25, 0x64, 0x20, 0x76, 0x7a, 0x3a, 0x25, 0x64, 0x0a, 0x00
	.type		$str$4,@object
	.size		$str$4,($str$7 - $str$4)
$str$4:
        /*00a3*/ 	.byte	0x0a, 0x20, 0x77, 0x78, 0x3a, 0x25, 0x32, 0x2e, 0x32, 0x66, 0x20, 0x77, 0x79, 0x3a, 0x25, 0x32
        /*00b3*/ 	.byte	0x2e, 0x32, 0x66, 0x20, 0x77, 0x7a, 0x3a, 0x25, 0x32, 0x2e, 0x32, 0x66, 0x20, 0x68, 0x69, 0x70
        /*00c3*/ 	.byte	0x31, 0x3a, 0x25, 0x34, 0x2e, 0x32, 0x66, 0x20, 0x68, 0x69, 0x70, 0x32, 0x3a, 0x25, 0x34, 0x2e
        /*00d3*/ 	.byte	0x32, 0x66, 0x0a, 0x20, 0x00
	.type		$str$7,@object
	.size		$str$7,($str$9 - $str$7)
$str$7:
        /*00d8*/ 	.byte	0x0a, 0x78, 0x3a, 0x25, 0x64, 0x0a, 0x20, 0x77, 0x78, 0x3a, 0x25, 0x32, 0x2e, 0x32, 0x66, 0x20
        /*00e8*/ 	.byte	0x77, 0x79, 0x3a, 0x25, 0x32, 0x2e, 0x32, 0x66, 0x20, 0x77, 0x7a, 0x3a, 0x25, 0x32, 0x2e, 0x32
        /*00f8*/ 	.byte	0x66, 0x0a, 0x20, 0x6c, 0x61, 0x74, 0x3a, 0x25, 0x32, 0x2e, 0x32, 0x66, 0x20, 0x20, 0x6c, 0x6f
        /*0108*/ 	.byte	0x6e, 0x67, 0x3a, 0x25, 0x32, 0x2e, 0x32, 0x66, 0x20, 0x70, 0x78, 0x5f, 0x78, 0x3a, 0x25, 0x64
        /*0118*/ 	.byte	0x20, 0x70, 0x78, 0x5f, 0x79, 0x3a, 0x25, 0x64, 0x20, 0x70, 0x64, 0x69, 0x73, 0x70, 0x3a, 0x25
        /*0128*/ 	.byte	0x64, 0x20, 0x70, 0x64, 0x65, 0x70, 0x74, 0x68, 0x3a, 0x25, 0x34, 0x2e, 0x34, 0x66, 0x20, 0x76
        /*0138*/ 	.byte	0x6f, 0x78, 0x5f, 0x64, 0x65, 0x70, 0x74, 0x68, 0x3a, 0x25, 0x34, 0x2e, 0x34, 0x66, 0x20, 0x76
        /*0148*/ 	.byte	0x6c, 0x3a, 0x25, 0x64, 0x0a, 0x00
	.type		$str$9,@object
	.size		$str$9,(.L_9 - $str$9)
$str$9:
        /*014e*/ 	.byte	0x0a, 0x78, 0x3a, 0x25, 0x64, 0x0a, 0x20, 0x77, 0x78, 0x3a, 0x25, 0x32, 0x2e, 0x32, 0x66, 0x20
        /*015e*/ 	.byte	0x77, 0x79, 0x3a, 0x25, 0x32, 0x2e, 0x32, 0x66, 0x20, 0x77, 0x7a, 0x3a, 0x25, 0x32, 0x2e, 0x32
        /*016e*/ 	.byte	0x66, 0x0a, 0x20, 0x6c, 0x61, 0x74, 0x3a, 0x25, 0x32, 0x2e, 0x32, 0x66, 0x20, 0x20, 0x6c, 0x6f
        /*017e*/ 	.byte	0x6e, 0x67, 0x3a, 0x25, 0x32, 0x2e, 0x32, 0x66, 0x20, 0x70, 0x78, 0x5f, 0x78, 0x3a, 0x25, 0x64
        /*018e*/ 	.byte	0x20, 0x70, 0x78, 0x5f, 0x79, 0x3a, 0x25, 0x64, 0x20, 0x70, 0x64, 0x69, 0x73, 0x70, 0x3a, 0x25
        /*019e*/ 	.byte	0x64, 0x20, 0x70, 0x64, 0x65, 0x70, 0x74, 0x68, 0x3a, 0x25, 0x34, 0x2e, 0x34, 0x66, 0x20, 0x76
        /*01ae*/ 	.byte	0x6f, 0x78, 0x5f, 0x64, 0x65, 0x70, 0x74, 0x68, 0x3a, 0x25, 0x34, 0x2e, 0x34, 0x66, 0x20, 0x73
        /*01be*/ 	.byte	0x69, 0x67, 0x6e, 0x3a, 0x25, 0x34, 0x2e, 0x34, 0x66, 0x20, 0x76, 0x6c, 0x3a, 0x25, 0x64, 0x0a
        /*01ce*/ 	.byte	0x00
.L_9:


//--------------------- .nv.shared.reserved.0     --------------------------
	.section	.nv.shared.reserved.0,"aw",@nobits
	.weak		__nv_reservedSMEM_offset_0_alias
	.size		__nv_reservedSMEM_offset_0_alias, 0, 64
	.other		__nv_reservedSMEM_offset_0_alias,@"STO_CUDA_RESERVED_SHARED STV_DEFAULT"
__nv_reservedSMEM_offset_0_alias:
	.zero		0
	.zero		64


//--------------------- .nv.constant0._Z24SquaredDistanceTransformPhS_PfS_S0_PiS1_S0_S1_S0_ --------------------------
	.section	.nv.constant0._Z24SquaredDistanceTransformPhS_PfS_S0_PiS1_S0_S1_S0_,"a",@progbits
	.sectionflags	@""
	.align	4
.nv.constant0._Z24SquaredDistanceTransformPhS_PfS_S0_PiS1_S0_S1_S0_:
	.zero		976


//--------------------- .nv.constant0._Z22downsample_grid_kernelPhS_Pf --------------------------
	.section	.nv.constant0._Z22downsample_grid_kernelPhS_Pf,"a",@progbits
	.sectionflags	@""
	.align	4
.nv.constant0._Z22downsample_grid_kernelPhS_Pf:
	.zero		920


//--------------------- .nv.constant0._Z17get_voxels_kernelPfPiS_S0_PhS_ --------------------------
	.section	.nv.constant0._Z17get_voxels_kernelPfPiS_S0_PhS_,"a",@progbits
	.sectionflags	@""
	.align	4
.nv.constant0._Z17get_voxels_kernelPfPiS_S0_PhS_:
	.zero		944


//--------------------- .nv.constant0._Z18point_cloud_kernelPfPhS_PiS1_ --------------------------
	.section	.nv.constant0._Z18point_cloud_kernelPfPhS_PiS1_,"a",@progbits
	.sectionflags	@""
	.align	4
.nv.constant0._Z18point_cloud_kernelPfPhS_PiS1_:
	.zero		936


//--------------------- SYMBOLS --------------------------

	.type		.nv.reservedSmem.offset0,@object
	.size		.nv.reservedSmem.offset0,0x4
	.type		vprintf,@function
